def matmul_kernel(
    a_ptr,
    b_ptr,
    c_ptr,
    M,
    N,
    K,
    stride_am,
    stride_ak,
    stride_bk,
    stride_bn,
    stride_cm,
    stride_cn,
    BLOCK_M: tl.constexpr,
    BLOCK_N: tl.constexpr,
    BLOCK_K: tl.constexpr,
    GROUP_M: tl.constexpr,
):
    pid = tl.program_id(axis=0)
    num_pid_m = tl.cdiv(M, BLOCK_M)
    num_pid_n = tl.cdiv(N, BLOCK_N)
    num_pid_in_group = GROUP_M * num_pid_n
    group_id = pid // num_pid_in_group
    first_pid_m = group_id * GROUP_M
    group_size_m = min(num_pid_m - first_pid_m, GROUP_M)
    pid_m = first_pid_m + ((pid % num_pid_in_group) % group_size_m)
    pid_n = (pid % num_pid_in_group) // group_size_m

    offs_am = (pid_m * BLOCK_M + tl.arange(0, BLOCK_M)) % M
    offs_bn = (pid_n * BLOCK_N + tl.arange(0, BLOCK_N)) % N
    offs_k = tl.arange(0, BLOCK_K)
    a_ptrs = a_ptr + offs_am[:, None] * stride_am + offs_k[None, :] * stride_ak
    b_ptrs = b_ptr + offs_k[:, None] * stride_bk + offs_bn[None, :] * stride_bn

    acc = tl.zeros((BLOCK_M, BLOCK_N), dtype=tl.float32)
    for kk in range(0, tl.cdiv(K, BLOCK_K)):
        a = tl.load(a_ptrs, mask=offs_k[None, :] < K - kk * BLOCK_K, other=0.0)
        b = tl.load(b_ptrs, mask=offs_k[:, None] < K - kk * BLOCK_K, other=0.0)
        acc = tl.dot(a, b, acc)
        a_ptrs += BLOCK_K * stride_ak
        b_ptrs += BLOCK_K * stride_bk

    c = acc.to(c_ptr.dtype.element_ty)
    offs_cm = pid_m * BLOCK_M + tl.arange(0, BLOCK_M)
    offs_cn = pid_n * BLOCK_N + tl.arange(0, BLOCK_N)
    c_ptrs = c_ptr + offs_cm[:, None] * stride_cm + offs_cn[None, :] * stride_cn
    mask = (offs_cm[:, None] < M) & (offs_cn[None, :] < N)
    tl.store(c_ptrs, c, mask=mask)

# config = {"BLOCK_K": 64, "BLOCK_M": 128, "BLOCK_N": 512, "GROUP_M": 8, "arch": "sm_100", "dtype": "fp8e4m3", "num_ctas": 1, "num_stages": 3, "num_warps": 8}
# arch = sm_100


// ===== COMPILED SASS (sm_100a) =====

	.target	sm_100a

	.elftype	@"ET_EXEC"


//--------------------- .note.nv.tkinfo           --------------------------
	.section	.note.nv.tkinfo,"",@"SHT_NOTE"
	.sectionflags	@"SHF_NOTE_NV_TKINFO"
	.tkinfo
        /*0018*/ 	.word	0x00000081
        /*0030*/ 	.string	""
        /*0030*/ 	.string	"ptxas-blackwell"
        /*0030*/ 	.string	"Cuda compilation tools, release 12.9, V12.9.86"
        /*0030*/ 	.string	"Build cuda_12.9.r12.9/compiler.36037853_0"
        /*0030*/ 	.string	"-v  -suppress-debug-info  -lineinfo  -arch sm_100a "



//--------------------- .note.nv.cuver            --------------------------
	.section	.note.nv.cuver,"",@"SHT_NOTE"
	.sectionflags	@"SHF_NOTE_NV_CUVER"
        /*0018*/ 	.short	0x0001
        /*001a*/ 	.short	0x0064
        /*001c*/ 	.short	0x0001
        /*001e*/ 	.short	0x0000
        /*0020*/ 	.short	0x0001
        /*0022*/ 	.short	0x0000


//--------------------- .nv.info                  --------------------------
	.section	.nv.info,"",@"SHT_CUDA_INFO"
	.align	4


	//----- nvinfo : EIATTR_REGCOUNT
	.align		4
        /*0000*/ 	.byte	0x04, 0x2f
        /*0002*/ 	.short	(.L_4 - .L_3)
	.align		4
.L_3:
        /*0004*/ 	.word	index@(matmul_kernel)
        /*0008*/ 	.word	0x000000ff


	//----- nvinfo : EIATTR_FRAME_SIZE
	.align		4
.L_4:
        /*000c*/ 	.byte	0x04, 0x11
        /*000e*/ 	.short	(.L_6 - .L_5)
	.align		4
.L_5:
        /*0010*/ 	.word	index@($__internal_2_$__cuda_sm10x_tcgen05_guardrail_trap_unallocated_columns_being_dealloced)
        /*0014*/ 	.word	0x00000270


	//----- nvinfo : EIATTR_FRAME_SIZE
	.align		4
.L_6:
        /*0018*/ 	.byte	0x04, 0x11
        /*001a*/ 	.short	(.L_8 - .L_7)
	.align		4
.L_7:
        /*001c*/ 	.word	index@($__internal_1_$__cuda_sm10x_tcgen05_guardrail_trap_phase_invalid_during_alloc)
        /*0020*/ 	.word	0x00000270


	//----- nvinfo : EIATTR_FRAME_SIZE
	.align		4
.L_8:
        /*0024*/ 	.byte	0x04, 0x11
        /*0026*/ 	.short	(.L_10 - .L_9)
	.align		4
.L_9:
        /*0028*/ 	.word	index@($__internal_0_$__cuda_sm10x_tcgen05_guardrail_trap_col_being_dealloced_not_returned_by_alloc)
        /*002c*/ 	.word	0x00000270


	//----- nvinfo : EIATTR_FRAME_SIZE
	.align		4
.L_10:
        /*0030*/ 	.byte	0x04, 0x11
        /*0032*/ 	.short	(.L_12 - .L_11)
	.align		4
.L_11:
        /*0034*/ 	.word	index@(matmul_kernel)
        /*0038*/ 	.word	0x00000270


	//----- nvinfo : EIATTR_MIN_STACK_SIZE
	.align		4
.L_12:
        /*003c*/ 	.byte	0x04, 0x12
        /*003e*/ 	.short	(.L_14 - .L_13)
	.align		4
.L_13:
        /*0040*/ 	.word	index@(matmul_kernel)
        /*0044*/ 	.word	0x00000270
.L_14:


//--------------------- .nv.info.matmul_kernel    --------------------------
	.section	.nv.info.matmul_kernel,"",@"SHT_CUDA_INFO"
	.sectionflags	@""
	.align	4


	//----- nvinfo : EIATTR_CUDA_API_VERSION
	.align		4
        /*0000*/ 	.byte	0x04, 0x37
        /*0002*/ 	.short	(.L_16 - .L_15)
.L_15:
        /*0004*/ 	.word	0x00000081


	//----- nvinfo : EIATTR_KPARAM_INFO
	.align		4
.L_16:
        /*0008*/ 	.byte	0x04, 0x17
        /*000a*/ 	.short	(.L_18 - .L_17)
.L_17:
        /*000c*/ 	.word	0x00000000
        /*0010*/ 	.short	0x000d
        /*0012*/ 	.short	0x0048
        /*0014*/ 	.byte	0x00, 0xf4, 0x21, 0x00


	//----- nvinfo : EIATTR_KPARAM_INFO
	.align		4
.L_18:
        /*0018*/ 	.byte	0x04, 0x17
        /*001a*/ 	.short	(.L_20 - .L_19)
.L_19:
        /*001c*/ 	.word	0x00000000
        /*0020*/ 	.short	0x000c
        /*0022*/ 	.short	0x0040
        /*0024*/ 	.byte	0x00, 0xf4, 0x21, 0x00


	//----- nvinfo : EIATTR_KPARAM_INFO
	.align		4
.L_20:
        /*0028*/ 	.byte	0x04, 0x17
        /*002a*/ 	.short	(.L_22 - .L_21)
.L_21:
        /*002c*/ 	.word	0x00000000
        /*0030*/ 	.short	0x000b
        /*0032*/ 	.short	0x0038
        /*0034*/ 	.byte	0x00, 0xf0, 0x11, 0x00


	//----- nvinfo : EIATTR_KPARAM_INFO
	.align		4
.L_22:
        /*0038*/ 	.byte	0x04, 0x17
        /*003a*/ 	.short	(.L_24 - .L_23)
.L_23:
        /*003c*/ 	.word	0x00000000
        /*0040*/ 	.short	0x000a
        /*0042*/ 	.short	0x0034
        /*0044*/ 	.byte	0x00, 0xf0, 0x11, 0x00


	//----- nvinfo : EIATTR_KPARAM_INFO
	.align		4
.L_24:
        /*0048*/ 	.byte	0x04, 0x17
        /*004a*/ 	.short	(.L_26 - .L_25)
.L_25:
        /*004c*/ 	.word	0x00000000
        /*0050*/ 	.short	0x0009
        /*0052*/ 	.short	0x0030
        /*0054*/ 	.byte	0x00, 0xf0, 0x11, 0x00


	//----- nvinfo : EIATTR_KPARAM_INFO
	.align		4
.L_26:
        /*0058*/ 	.byte	0x04, 0x17
        /*005a*/ 	.short	(.L_28 - .L_27)
.L_27:
        /*005c*/ 	.word	0x00000000
        /*0060*/ 	.short	0x0008
        /*0062*/ 	.short	0x002c
        /*0064*/ 	.byte	0x00, 0xf0, 0x11, 0x00


	//----- nvinfo : EIATTR_KPARAM_INFO
	.align		4
.L_28:
        /*0068*/ 	.byte	0x04, 0x17
        /*006a*/ 	.short	(.L_30 - .L_29)
.L_29:
        /*006c*/ 	.word	0x00000000
        /*0070*/ 	.short	0x0007
        /*0072*/ 	.short	0x0028
        /*0074*/ 	.byte	0x00, 0xf0, 0x11, 0x00


	//----- nvinfo : EIATTR_KPARAM_INFO
	.align		4
.L_30:
        /*0078*/ 	.byte	0x04, 0x17
        /*007a*/ 	.short	(.L_32 - .L_31)
.L_31:
        /*007c*/ 	.word	0x00000000
        /*0080*/ 	.short	0x0006
        /*0082*/ 	.short	0x0024
        /*0084*/ 	.byte	0x00, 0xf0, 0x11, 0x00


	//----- nvinfo : EIATTR_KPARAM_INFO
	.align		4
.L_32:
        /*0088*/ 	.byte	0x04, 0x17
        /*008a*/ 	.short	(.L_34 - .L_33)
.L_33:
        /*008c*/ 	.word	0x00000000
        /*0090*/ 	.short	0x0005
        /*0092*/ 	.short	0x0020
        /*0094*/ 	.byte	0x00, 0xf0, 0x11, 0x00


	//----- nvinfo : EIATTR_KPARAM_INFO
	.align		4
.L_34:
        /*0098*/ 	.byte	0x04, 0x17
        /*009a*/ 	.short	(.L_36 - .L_35)
.L_35:
        /*009c*/ 	.word	0x00000000
        /*00a0*/ 	.short	0x0004
        /*00a2*/ 	.short	0x001c
        /*00a4*/ 	.byte	0x00, 0xf0, 0x11, 0x00


	//----- nvinfo : EIATTR_KPARAM_INFO
	.align		4
.L_36:
        /*00a8*/ 	.byte	0x04, 0x17
        /*00aa*/ 	.short	(.L_38 - .L_37)
.L_37:
        /*00ac*/ 	.word	0x00000000
        /*00b0*/ 	.short	0x0003
        /*00b2*/ 	.short	0x0018
        /*00b4*/ 	.byte	0x00, 0xf0, 0x11, 0x00


	//----- nvinfo : EIATTR_KPARAM_INFO
	.align		4
.L_38:
        /*00b8*/ 	.byte	0x04, 0x17
        /*00ba*/ 	.short	(.L_40 - .L_39)
.L_39:
        /*00bc*/ 	.word	0x00000000
        /*00c0*/ 	.short	0x0002
        /*00c2*/ 	.short	0x0010
        /*00c4*/ 	.byte	0x00, 0xf4, 0x21, 0x00


	//----- nvinfo : EIATTR_KPARAM_INFO
	.align		4
.L_40:
        /*00c8*/ 	.byte	0x04, 0x17
        /*00ca*/ 	.short	(.L_42 - .L_41)
.L_41:
        /*00cc*/ 	.word	0x00000000
        /*00d0*/ 	.short	0x0001
        /*00d2*/ 	.short	0x0008
        /*00d4*/ 	.byte	0x00, 0xf4, 0x21, 0x00


	//----- nvinfo : EIATTR_KPARAM_INFO
	.align		4
.L_42:
        /*00d8*/ 	.byte	0x04, 0x17
        /*00da*/ 	.short	(.L_44 - .L_43)
.L_43:
        /*00dc*/ 	.word	0x00000000
        /*00e0*/ 	.short	0x0000
        /*00e2*/ 	.short	0x0000
        /*00e4*/ 	.byte	0x00, 0xf4, 0x21, 0x00


	//----- nvinfo : EIATTR_AT_ENTRY_FRAGMENTS
	.align		4
.L_44:
        /*00e8*/ 	.byte	0x04, 0x4f
        /*00ea*/ 	.short	(.L_46 - .L_45)


	//   ....[0]....
.L_45:
        /*00ec*/ 	.word	0x00000004


	//----- nvinfo : EIATTR_RESERVED_SMEM_USED
	.align		4
.L_46:
        /*00f0*/ 	.byte	0x01, 0x41
	.zero		2


	//----- nvinfo : EIATTR_SPARSE_MMA_MASK
	.align		4
        /*00f4*/ 	.byte	0x03, 0x50
        /*00f6*/ 	.short	0x0000


	//----- nvinfo : EIATTR_TCGEN05_1CTA_USED
	.align		4
        /*00f8*/ 	.byte	0x01, 0x51
	.zero		2


	//----- nvinfo : EIATTR_MAXREG_COUNT
	.align		4
        /*00fc*/ 	.byte	0x03, 0x1b
        /*00fe*/ 	.short	0x00ff


	//----- nvinfo : EIATTR_NUM_BARRIERS
	.align		4
        /*0100*/ 	.byte	0x02, 0x4c
        /*0102*/ 	.byte	0x01
	.zero		1


	//----- nvinfo : EIATTR_ANNOTATIONS
	.align		4
        /*0104*/ 	.byte	0x04, 0x55
        /*0106*/ 	.short	(.L_48 - .L_47)


	//   ....[0]....
.L_47:
        /*0108*/ 	.word	0x00000001
        /*010c*/ 	.byte	0xd0, 0x09, 0x00, 0x00, 0x01, 0x00, 0x00, 0x00, 0x40, 0x0a, 0x00, 0x00, 0x01, 0x00, 0x00, 0x00
        /* <DEDUP_REMOVED lines=272> */
        /*121c*/ 	.byte	0x80, 0x49, 0x01, 0x00


	//----- nvinfo : EIATTR_INT_WARP_WIDE_INSTR_OFFSETS
	.align		4
.L_48:
        /*1220*/ 	.byte	0x04, 0x31
        /*1222*/ 	.short	(.L_50 - .L_49)


	//   ....[0]....
.L_49:
        /*1224*/ 	.word	0x00000e00


	//   ....[1]....
        /*1228*/ 	.word	0x00000e20


	//   ....[2]....
        /*122c*/ 	.word	0x00008820


	//   ....[3]....
        /*1230*/ 	.word	0x0001fb70


	//   ....[4]....
        /*1234*/ 	.word	0x0001fbc0


	//----- nvinfo : EIATTR_COOP_GROUP_MASK_REGIDS
	.align		4
.L_50:
        /*1238*/ 	.byte	0x04, 0x29
        /*123a*/ 	.short	(.L_52 - .L_51)


	//   ....[0]....
.L_51:
        /*123c*/ 	.word	0xffffffff


	//   ....[1]....
        /*1240*/ 	.word	0xffffffff


	//   ....[2]....
        /*1244*/ 	.word	0xffffffff


	//   ....[3]....
        /*1248*/ 	.word	0xffffffff


	//----- nvinfo : EIATTR_COOP_GROUP_INSTR_OFFSETS
	.align		4
.L_52:
        /*124c*/ 	.byte	0x04, 0x28
        /*124e*/ 	.short	(.L_54 - .L_53)


	//   ....[0]....
.L_53:
        /*1250*/ 	.word	0x00000080


	//   ....[1]....
        /*1254*/ 	.word	0x00000340


	//   ....[2]....
        /*1258*/ 	.word	0x0001fa00


	//   ....[3]....
        /*125c*/ 	.word	0x0001fc70


	//----- nvinfo : EIATTR_VRC_CTA_INIT_COUNT
	.align		4
.L_54:
        /*1260*/ 	.byte	0x02, 0x4a
        /*1262*/ 	.byte	0x80
	.zero		1


	//----- nvinfo : EIATTR_MBARRIER_INSTR_OFFSETS
	.align		4
        /*1264*/ 	.byte	0x04, 0x39
        /*1266*/ 	.short	(.L_56 - .L_55)


	//   ....[0]....
.L_55:
        /*1268*/ 	.word	0x00000f80
        /*126c*/ 	.word	0x000000ff
        /*1270*/ 	.word	0x00000000
        /*1274*/ 	.short	0x0100
        /*1276*/ 	.byte	0x0b
	.zero		1


	//   ....[1]....
        /*1278*/ 	.word	0x00008880
        /*127c*/ 	.word	0x000000ff
        /*1280*/ 	.word	0x00014008
        /*1284*/ 	.short	0x0100
        /*1286*/ 	.byte	0x09
	.zero		1


	//   ....[2]....
        /*1288*/ 	.word	0x0000fe70
        /*128c*/ 	.word	0x000000ff
        /*1290*/ 	.word	0x00000000
        /*1294*/ 	.short	0x010a
        /*1296*/ 	.byte	0x0b
	.zero		1


	//   ....[3]....
        /*1298*/ 	.word	0x00014940
        /*129c*/ 	.word	0x000000ff
        /*12a0*/ 	.word	0x00000000
        /*12a4*/ 	.short	0x010a
        /*12a6*/ 	.byte	0x0b
	.zero		1


	//   ....[4]....
        /*12a8*/ 	.word	0x000149f0
        /*12ac*/ 	.word	0x000000ff
        /*12b0*/ 	.word	0x00014000
        /*12b4*/ 	.short	0x0108
        /*12b6*/ 	.byte	0x09
	.zero		1


	//   ....[5]....
        /*12b8*/ 	.word	0x00014a30
        /*12bc*/ 	.word	0x000000ff
        /*12c0*/ 	.word	0x00014008
        /*12c4*/ 	.short	0x0108
        /*12c6*/ 	.byte	0x09
	.zero		1


	//   ....[6]....
        /*12c8*/ 	.word	0x0001fc90
        /*12cc*/ 	.word	0x000000ff
        /*12d0*/ 	.word	0x00000000
        /*12d4*/ 	.short	0x010a
        /*12d6*/ 	.byte	0x0b
	.zero		1


	//   ....[7]....
        /*12d8*/ 	.word	0x0001fcc0
        /*12dc*/ 	.word	0x000000ff
        /*12e0*/ 	.word	0x00000000
        /*12e4*/ 	.short	0x010a
        /*12e6*/ 	.byte	0x0b
	.zero		1


	//----- nvinfo : EIATTR_NUM_MBARRIERS
	.align		4
.L_56:
        /*12e8*/ 	.byte	0x03, 0x38
        /*12ea*/ 	.short	0x0002


	//----- nvinfo : EIATTR_EXIT_INSTR_OFFSETS
	.align		4
        /*12ec*/ 	.byte	0x04, 0x1c
        /*12ee*/ 	.short	(.L_58 - .L_57)


	//   ....[0]....
.L_57:
        /*12f0*/ 	.word	0x0001fc80


	//----- nvinfo : EIATTR_REQNTID
	.align		4
.L_58:
        /*12f4*/ 	.byte	0x04, 0x10
        /*12f6*/ 	.short	(.L_60 - .L_59)
.L_59:
        /*12f8*/ 	.word	0x00000100
        /*12fc*/ 	.word	0x00000001
        /*1300*/ 	.word	0x00000001


	//----- nvinfo : EIATTR_CRS_STACK_SIZE
	.align		4
.L_60:
        /*1304*/ 	.byte	0x04, 0x1e
        /*1306*/ 	.short	(.L_62 - .L_61)
.L_61:
        /*1308*/ 	.word	0x00000000


	//----- nvinfo : EIATTR_CBANK_PARAM_SIZE
	.align		4
.L_62:
        /*130c*/ 	.byte	0x03, 0x19
        /*130e*/ 	.short	0x0050


	//----- nvinfo : EIATTR_PARAM_CBANK
	.align		4
        /*1310*/ 	.byte	0x04, 0x0a
        /*1312*/ 	.short	(.L_64 - .L_63)
	.align		4
.L_63:
        /*1314*/ 	.word	index@(.nv.constant0.matmul_kernel)
        /*1318*/ 	.short	0x0380
        /*131a*/ 	.short	0x0050


	//----- nvinfo : EIATTR_SW_WAR
	.align		4
.L_64:
        /*131c*/ 	.byte	0x04, 0x36
        /*131e*/ 	.short	(.L_66 - .L_65)
.L_65:
        /*1320*/ 	.word	0x00000008
.L_66:


//--------------------- .nv.compat                --------------------------
	.section	.nv.compat,"",@"SHT_CUDA_COMPAT_INFO"
	.align	4
        /*0000*/ 	.byte	0x02, 0x02, 0x02, 0x00, 0x02, 0x05, 0x05, 0x00, 0x02, 0x03, 0x00, 0x00, 0x02, 0x06, 0x01, 0x00


//--------------------- .nv.callgraph             --------------------------
	.section	.nv.callgraph,"",@"SHT_CUDA_CALLGRAPH"
	.align	4
	.sectionentsize	8
	.align		4
        /*0000*/ 	.word	0x00000000
	.align		4
        /*0004*/ 	.word	0xffffffff
	.align		4
        /*0008*/ 	.word	0x00000000
	.align		4
        /*000c*/ 	.word	0xfffffffe
	.align		4
        /*0010*/ 	.word	0x00000000
	.align		4
        /*0014*/ 	.word	0xfffffffd
	.align		4
        /*0018*/ 	.word	0x00000000
	.align		4
        /*001c*/ 	.word	0xfffffffc


//--------------------- .text.matmul_kernel       --------------------------
	.section	.text.matmul_kernel,"ax",@progbits
	.align	128
        .global         matmul_kernel
        .type           matmul_kernel,@function
        .size           matmul_kernel,(.L_x_20 - matmul_kernel)
        .other          matmul_kernel,@"STO_CUDA_ENTRY STV_DEFAULT"
matmul_kernel:
.text.matmul_kernel:
[----:B------:R-:W0:Y:S01]  /*0000*/  LDC R1, c[0x0][0x37c] ;  /* 0x0000df00ff017b82 */ /* 0x000e220000000800 */
[----:B------:R-:W1:Y:S01]  /*0010*/  S2R R0, SR_TID.X ;  /* 0x0000000000007919 */ /* 0x000e620000002100 */
[----:B0-----:R-:W-:Y:S01]  /*0020*/  VIADD R1, R1, 0xfffffd90 ;  /* 0xfffffd9001017836 */ /* 0x001fe20000000000 */
[----:B------:R-:W0:Y:S01]  /*0030*/  LDCU.64 UR20, c[0x0][0x358] ;  /* 0x00006b00ff1477ac */ /* 0x000e220008000a00 */
[----:B-1----:R-:W-:-:S13]  /*0040*/  ISETP.GE.U32.AND P0, PT, R0, 0x20, PT ;  /* 0x000000200000780c */ /* 0x002fda0003f06070 */
[----:B------:R-:W-:Y:S02]  /*0050*/  VOTEU.ANY UP0, P0 ;  /* 0x0000000000ff7886 */ /* 0x000fe40000000100 */
[----:B------:R-:W-:Y:S05]  /*0060*/  BRA.U UP0, `(.L_x_0) ;  /* 0x0000000100b87547 */ /* 0x000fea000b800000 */
[----:B------:R-:W1:Y:S01]  /*0070*/  S2UR UR6, SR_CgaCtaId ;  /* 0x00000000000679c3 */ /* 0x000e620000008800 */
[----:B------:R-:W-:Y:S01]  /*0080*/  NOP ;  /* 0x0000000000007918 */ /* 0x000fe20000000000 */
[----:B------:R-:W-:Y:S02]  /*0090*/  UMOV UR4, 0x40 ;  /* 0x0000004000047882 */ /* 0x000fe40000000000 */
[----:B-1----:R-:W-:-:S09]  /*00a0*/  ULEA UR4, UR6, UR4, 0x18 ;  /* 0x0000000406047291 */ /* 0x002fd2000f8ec0ff */
[----:B------:R-:W1:Y:S01]  /*00b0*/  LDS.U8 R0, [UR4] ;  /* 0x00000004ff007984 */ /* 0x000e620008000000 */
[----:B------:R-:W-:Y:S02]  /*00c0*/  UMOV UR4, 0x400 ;  /* 0x0000040000047882 */ /* 0x000fe40000000000 */
[----:B------:R-:W-:Y:S01]  /*00d0*/  ULEA UR4, UR6, UR4, 0x18 ;  /* 0x0000000406047291 */ /* 0x000fe2000f8ec0ff */
[----:B-1----:R-:W-:-:S13]  /*00e0*/  ISETP.NE.AND P0, PT, R0, RZ, PT ;  /* 0x000000ff0000720c */ /* 0x002fda0003f05270 */
[----:B------:R-:W-:Y:S05]  /*00f0*/  @P0 BRA `(.L_x_1) ;  /* 0x00000000007c0947 */ /* 0x000fea0003800000 */
[----:B------:R-:W-:-:S13]  /*0100*/  ELECT P0, URZ, PT ;  /* 0x0000000000ff782f */ /* 0x000fda0003800000 */
[----:B------:R-:W-:Y:S05]  /*0110*/  @!P0 BRA `(.L_x_2) ;  /* 0x0000000000848947 */ /* 0x000fea0003800000 */
[----:B------:R-:W-:Y:S01]  /*0120*/  UMOV UR5, 0x10 ;  /* 0x0000001000057882 */ /* 0x000fe20000000000 */
[----:B------:R-:W-:Y:S02]  /*0130*/  IMAD.MOV.U32 R4, RZ, RZ, 0x1 ;  /* 0x00000001ff047424 */ /* 0x000fe400078e00ff */
[----:B------:R-:W-:Y:S02]  /*0140*/  IMAD.MOV.U32 R5, RZ, RZ, 0xffff ;  /* 0x0000ffffff057424 */ /* 0x000fe400078e00ff */
[----:B------:R-:W-:Y:S04]  /*0150*/  DEPBAR.LE SB1, 0x36 ;  /* 0x00009d800000791a */ /* 0x000fe80000000000 */
[----:B------:R-:W1:Y:S02]  /*0160*/  UTCATOMSWS.FIND_AND_SET.ALIGN UP1, UR5, UR5 ;  /* 0x00000005000575e3 */ /* 0x000e640008020800 */
[----:B-1----:R-:W-:-:S04]  /*0170*/  PLOP3.LUT P0, PT, PT, PT, UP1, 0x80, 0x8 ;  /* 0x000000000008781c */ /* 0x002fc80003f0f018 */
[----:B------:R-:W-:-:S04]  /*0180*/  SEL R0, RZ, 0xffffffff, !P0 ;  /* 0xffffffffff007807 */ /* 0x000fc80004000000 */
[----:B------:R-:W-:Y:S01]  /*0190*/  ISETP.NE.AND P0, PT, R0, RZ, PT ;  /* 0x000000ff0000720c */ /* 0x000fe20003f05270 */
[----:B------:R-:W-:-:S12]  /*01a0*/  IMAD.U32 R0, RZ, RZ, UR5 ;  /* 0x00000005ff007e24 */ /* 0x000fd8000f8e00ff */
[----:B------:R-:W-:Y:S05]  /*01b0*/  @P0 BRA `(.L_x_3) ;  /* 0x0000000000240947 */ /* 0x000fea0003800000 */
.L_x_4:
[----:B------:R-:W-:Y:S05]  /*01c0*/  NANOSLEEP 0x64 ;  /* 0x000000640000795d */ /* 0x000fea0003800000 */
[----:B------:R-:W-:-:S05]  /*01d0*/  UMOV UR5, 0x10 ;  /* 0x0000001000057882 */ /* 0x000fca0000000000 */
[----:B------:R-:W-:Y:S04]  /*01e0*/  DEPBAR.LE SB1, 0x36 ;  /* 0x00009d800000791a */ /* 0x000fe80000000000 */
[----:B------:R-:W1:Y:S02]  /*01f0*/  UTCATOMSWS.FIND_AND_SET.ALIGN UP1, UR5, UR5 ;  /* 0x00000005000575e3 */ /* 0x000e640008020800 */
[----:B-1----:R-:W-:-:S04]  /*0200*/  PLOP3.LUT P0, PT, PT, PT, UP1, 0x80, 0x8 ;  /* 0x000000000008781c */ /* 0x002fc80003f0f018 */
[----:B------:R-:W-:-:S04]  /*0210*/  SEL R0, RZ, 0xffffffff, !P0 ;  /* 0xffffffffff007807 */ /* 0x000fc80004000000 */
[----:B------:R-:W-:Y:S01]  /*0220*/  ISETP.NE.AND P0, PT, R0, RZ, PT ;  /* 0x000000ff0000720c */ /* 0x000fe20003f05270 */
[----:B------:R-:W-:-:S12]  /*0230*/  IMAD.U32 R0, RZ, RZ, UR5 ;  /* 0x00000005ff007e24 */ /* 0x000fd8000f8e00ff */
[----:B------:R-:W-:Y:S05]  /*0240*/  @!P0 BRA `(.L_x_4) ;  /* 0xfffffffc00dc8947 */ /* 0x000fea000383ffff */
.L_x_3:
[C---:B------:R-:W-:Y:S01]  /*0250*/  VIADD R3, R0.reuse, 0x10 ;  /* 0x0000001000037836 */ /* 0x040fe20000000000 */
[----:B------:R-:W-:Y:S01]  /*0260*/  UMOV UR5, 0x50 ;  /* 0x0000005000057882 */ /* 0x000fe20000000000 */
[----:B------:R-:W-:Y:S01]  /*0270*/  SHF.L.U32 R2, R5, R0, RZ ;  /* 0x0000000005027219 */ /* 0x000fe200000006ff */
[----:B------:R-:W-:Y:S01]  /*0280*/  ULEA UR5, UR6, UR5, 0x18 ;  /* 0x0000000506057291 */ /* 0x000fe2000f8ec0ff */
[----:B------:R-:W-:Y:S01]  /*0290*/  IMAD.SHL.U32 R0, R0, 0x20, RZ ;  /* 0x0000002000007824 */ /* 0x000fe200078e00ff */
[----:B------:R-:W-:-:S04]  /*02a0*/  SHF.L.U32 R3, R4, R3, RZ ;  /* 0x0000000304037219 */ /* 0x000fc800000006ff */
[----:B------:R-:W-:-:S05]  /*02b0*/  LOP3.LUT R2, R3, R2, RZ, 0xfc, !PT ;  /* 0x0000000203027212 */ /* 0x000fca00078efcff */
[----:B------:R1:W-:Y:S04]  /*02c0*/  ATOMS.OR RZ, [UR5], R2 ;  /* 0x00000002ffff798c */ /* 0x0003e8000b000005 */
[----:B------:R1:W-:Y:S01]  /*02d0*/  STS [UR4], R0 ;  /* 0x00000000ff007988 */ /* 0x0003e20008000804 */
[----:B------:R-:W-:Y:S05]  /*02e0*/  BRA `(.L_x_2) ;  /* 0x0000000000107947 */ /* 0x000fea0003800000 */
.L_x_1:
[----:B------:R-:W-:Y:S01]  /*02f0*/  IMAD.MOV.U32 R0, RZ, RZ, -0x1 ;  /* 0xffffffffff007424 */ /* 0x000fe200078e00ff */
[----:B------:R-:W-:-:S04]  /*0300*/  MOV R2, 0x330 ;  /* 0x0000033000027802 */ /* 0x000fc80000000f00 */
[----:B------:R1:W-:Y:S03]  /*0310*/  STS [UR4], R0 ;  /* 0x00000000ff007988 */ /* 0x0003e60008000804 */
[----:B01----:R-:W-:Y:S05]  /*0320*/  CALL.REL.NOINC `($__internal_1_$__cuda_sm10x_tcgen05_guardrail_trap_phase_invalid_during_alloc) ;  /* 0x000001f8007c7944 */ /* 0x003fea0003c00000 */
.L_x_2:
[----:B------:R-:W-:Y:S05]  /*0330*/  WARPSYNC.ALL ;  /* 0x0000000000007948 */ /* 0x000fea0003800000 */
[----:B------:R-:W-:Y:S01]  /*0340*/  NOP ;  /* 0x0000000000007918 */ /* 0x000fe20000000000 */
.L_x_0:
[----:B------:R-:W2:Y:S01]  /*0350*/  LDC.64 R96, c[0x0][0x398] ;  /* 0x0000e600ff607b82 */ /* 0x000ea20000000a00 */
[----:B------:R-:W3:Y:S01]  /*0360*/  S2R R5, SR_CTAID.X ;  /* 0x0000000000057919 */ /* 0x000ee20000002500 */
[----:B------:R-:W-:Y:S01]  /*0370*/  UMOV UR9, 0x400 ;  /* 0x0000040000097882 */ /* 0x000fe20000000000 */
[----:B------:R-:W-:Y:S01]  /*0380*/  PRMT R114, RZ, 0x7610, R114 ;  /* 0x00007610ff727816 */ /* 0x000fe20000000072 */
[----:B------:R-:W4:Y:S01]  /*0390*/  LDCU UR12, c[0x0][0x3a4] ;  /* 0x00007480ff0c77ac */ /* 0x000f220008000800 */
[----:B------:R-:W5:Y:S03]  /*03a0*/  S2R R249, SR_TID.X ;  /* 0x0000000000f97919 */ /* 0x000f660000002100 */
[----:B------:R-:W1:Y:S01]  /*03b0*/  S2UR UR6, SR_CgaCtaId ;  /* 0x00000000000679c3 */ /* 0x000e620000008800 */
[----:B------:R-:W0:Y:S07]  /*03c0*/  LDCU.128 UR16, c[0x0][0x380] ;  /* 0x00007000ff1077ac */ /* 0x000e2e0008000c00 */
[----:B------:R-:W0:Y:S01]  /*03d0*/  LDC.64 R122, c[0x0][0x3a8] ;  /* 0x0000ea00ff7a7b82 */ /* 0x000e220000000a00 */
[----:B-12---:R-:W-:Y:S01]  /*03e0*/  VIADD R0, R97, 0x1ff ;  /* 0x000001ff61007836 */ /* 0x006fe20000000000 */
[----:B------:R-:W-:-:S06]  /*03f0*/  IABS R101, R97 ;  /* 0x0000006100657213 */ /* 0x000fcc0000000000 */
[----:B------:R-:W1:Y:S01]  /*0400*/  LDC R124, c[0x0][0x3a0] ;  /* 0x0000e800ff7c7b82 */ /* 0x000e620000000800 */
[----:B------:R-:W-:Y:S01]  /*0410*/  SHF.R.S32.HI R3, RZ, 0x1f, R0 ;  /* 0x0000001fff037819 */ /* 0x000fe20000011400 */
[----:B------:R-:W-:-:S03]  /*0420*/  ULEA UR9, UR6, UR9, 0x18 ;  /* 0x0000000906097291 */ /* 0x000fc6000f8ec0ff */
[----:B------:R-:W-:Y:S02]  /*0430*/  LEA.HI R3, R3, R0, RZ, 0x9 ;  /* 0x0000000003037211 */ /* 0x000fe400078f48ff */
[----:B---3--:R-:W-:Y:S01]  /*0440*/  IABS R8, R5 ;  /* 0x0000000500087213 */ /* 0x008fe20000000000 */
[----:B------:R-:W-:Y:S01]  /*0450*/  UIADD3 UR11, UPT, UPT, UR9, 0x14000, URZ ;  /* 0x00014000090b7890 */ /* 0x000fe2000fffe0ff */
[----:B------:R-:W-:Y:S02]  /*0460*/  SHF.R.S32.HI R3, RZ, 0x9, R3 ;  /* 0x00000009ff037819 */ /* 0x000fe40000011403 */
[----:B-----5:R-:W-:-:S03]  /*0470*/  SHF.R.U32.HI R140, RZ, 0x7, R249 ;  /* 0x00000007ff8c7819 */ /* 0x020fc600000116f9 */
[----:B------:R-:W-:Y:S01]  /*0480*/  IMAD.SHL.U32 R4, R3, 0x8, RZ ;  /* 0x0000000803047824 */ /* 0x000fe200078e00ff */
[----:B------:R-:W-:-:S04]  /*0490*/  SGXT.U32 R140, R140, 0x1 ;  /* 0x000000018c8c781a */ /* 0x000fc80000000000 */
[-C--:B------:R-:W-:Y:S02]  /*04a0*/  IABS R7, R4.reuse ;  /* 0x0000000400077213 */ /* 0x080fe40000000000 */
[----:B------:R-:W-:Y:S02]  /*04b0*/  IABS R10, R4 ;  /* 0x00000004000a7213 */ /* 0x000fe40000000000 */
[----:B------:R-:W2:Y:S08]  /*04c0*/  I2F.RP R0, R7 ;  /* 0x0000000700007306 */ /* 0x000eb00000209400 */
[----:B--2---:R-:W2:Y:S02]  /*04d0*/  MUFU.RCP R0, R0 ;  /* 0x0000000000007308 */ /* 0x004ea40000001000 */
[----:B--2---:R-:W-:-:S02]  /*04e0*/  VIADD R2, R0, 0xffffffe ;  /* 0x0ffffffe00027836 */ /* 0x004fc40000000000 */
[----:B------:R-:W-:-:S04]  /*04f0*/  IMAD.MOV R0, RZ, RZ, -R10 ;  /* 0x000000ffff007224 */ /* 0x000fc800078e0a0a */
[----:B------:R2:W3:Y:S01]  /*0500*/  F2I.FTZ.U32.TRUNC.NTZ R3, R2 ;  /* 0x0000000200037305 */ /* 0x0004e2000021f000 */
[----:B-1----:R-:W-:Y:S02]  /*0510*/  VIADD R10, R124, 0x3f ;  /* 0x0000003f7c0a7836 */ /* 0x002fe40000000000 */
[----:B--2---:R-:W-:Y:S02]  /*0520*/  IMAD.MOV.U32 R2, RZ, RZ, RZ ;  /* 0x000000ffff027224 */ /* 0x004fe400078e00ff */
[----:B---3--:R-:W-:-:S04]  /*0530*/  IMAD.MOV R6, RZ, RZ, -R3 ;  /* 0x000000ffff067224 */ /* 0x008fc800078e0a03 */
[----:B------:R-:W-:Y:S02]  /*0540*/  IMAD R9, R6, R7, RZ ;  /* 0x0000000706097224 */ /* 0x000fe400078e02ff */
[----:B------:R-:W-:Y:S02]  /*0550*/  IMAD.MOV.U32 R6, RZ, RZ, R8 ;  /* 0x000000ffff067224 */ /* 0x000fe400078e0008 */
[----:B------:R-:W-:-:S06]  /*0560*/  IMAD.HI.U32 R3, R3, R9, R2 ;  /* 0x0000000903037227 */ /* 0x000fcc00078e0002 */
[----:B------:R-:W-:-:S04]  /*0570*/  IMAD.HI.U32 R3, R3, R6, RZ ;  /* 0x0000000603037227 */ /* 0x000fc800078e00ff */
[----:B------:R-:W-:Y:S01]  /*0580*/  IMAD R0, R3, R0, R6 ;  /* 0x0000000003007224 */ /* 0x000fe200078e0206 */
[----:B------:R-:W-:Y:S04]  /*0590*/  BAR.SYNC.DEFER_BLOCKING 0x0 ;  /* 0x0000000000007b1d */ /* 0x000fe80000010000 */
[----:B------:R-:W-:-:S13]  /*05a0*/  ISETP.GT.U32.AND P1, PT, R7, R0, PT ;  /* 0x000000000700720c */ /* 0x000fda0003f24070 */
[----:B------:R-:W-:Y:S02]  /*05b0*/  @!P1 IMAD.IADD R0, R0, 0x1, -R7 ;  /* 0x0000000100009824 */ /* 0x000fe400078e0a07 */
[----:B------:R-:W-:Y:S01]  /*05c0*/  @!P1 VIADD R3, R3, 0x1 ;  /* 0x0000000103039836 */ /* 0x000fe20000000000 */
[----:B------:R-:W-:Y:S02]  /*05d0*/  ISETP.NE.AND P1, PT, R4, RZ, PT ;  /* 0x000000ff0400720c */ /* 0x000fe40003f25270 */
[----:B------:R-:W-:Y:S02]  /*05e0*/  ISETP.GE.U32.AND P0, PT, R0, R7, PT ;  /* 0x000000070000720c */ /* 0x000fe40003f06070 */
[----:B------:R-:W-:-:S04]  /*05f0*/  LOP3.LUT R0, R5, R4, RZ, 0x3c, !PT ;  /* 0x0000000405007212 */ /* 0x000fc800078e3cff */
[----:B------:R-:W-:Y:S01]  /*0600*/  ISETP.GE.AND P2, PT, R0, RZ, PT ;  /* 0x000000ff0000720c */ /* 0x000fe20003f46270 */
[----:B------:R-:W-:-:S06]  /*0610*/  VIADD R0, R96, 0x7f ;  /* 0x0000007f60007836 */ /* 0x000fcc0000000000 */
[----:B------:R-:W-:-:S04]  /*0620*/  @P0 VIADD R3, R3, 0x1 ;  /* 0x0000000103030836 */ /* 0x000fc80000000000 */
[----:B------:R-:W-:Y:S01]  /*0630*/  IMAD.MOV.U32 R2, RZ, RZ, R3 ;  /* 0x000000ffff027224 */ /* 0x000fe200078e0003 */
[----:B------:R-:W-:-:S03]  /*0640*/  SHF.R.S32.HI R3, RZ, 0x1f, R0 ;  /* 0x0000001fff037819 */ /* 0x000fc60000011400 */
[----:B------:R-:W-:Y:S01]  /*0650*/  @!P2 IMAD.MOV R2, RZ, RZ, -R2 ;  /* 0x000000ffff02a224 */ /* 0x000fe200078e0a02 */
[----:B------:R-:W-:Y:S02]  /*0660*/  @!P1 LOP3.LUT R2, RZ, R4, RZ, 0x33, !PT ;  /* 0x00000004ff029212 */ /* 0x000fe400078e33ff */
[----:B------:R-:W-:-:S03]  /*0670*/  LEA.HI R3, R3, R0, RZ, 0x7 ;  /* 0x0000000003037211 */ /* 0x000fc600078f38ff */
[----:B------:R-:W-:Y:S02]  /*0680*/  IMAD.SHL.U32 R6, R2, 0x8, RZ ;  /* 0x0000000802067824 */ /* 0x000fe400078e00ff */
[----:B------:R-:W-:-:S03]  /*0690*/  IMAD.MOV R2, RZ, RZ, -R2 ;  /* 0x000000ffff027224 */ /* 0x000fc600078e0a02 */
[----:B------:R-:W-:Y:S01]  /*06a0*/  LEA.HI.SX32 R3, R3, -R6, 0x19 ;  /* 0x8000000603037211 */ /* 0x000fe200078fcaff */
[----:B------:R-:W-:-:S03]  /*06b0*/  IMAD R8, R4, R2, R5 ;  /* 0x0000000204087224 */ /* 0x000fc600078e0205 */
[----:B------:R-:W-:-:S04]  /*06c0*/  VIMNMX R11, PT, PT, R3, 0x8, PT ;  /* 0x00000008030b7848 */ /* 0x000fc80003fe0100 */
[-C--:B------:R-:W-:Y:S02]  /*06d0*/  IABS R7, R11.reuse ;  /* 0x0000000b00077213 */ /* 0x080fe40000000000 */
[----:B------:R-:W-:Y:S02]  /*06e0*/  IABS R4, R11 ;  /* 0x0000000b00047213 */ /* 0x000fe40000000000 */
[----:B------:R-:W1:Y:S08]  /*06f0*/  I2F.RP R0, R7 ;  /* 0x0000000700007306 */ /* 0x000e700000209400 */
[----:B-1----:R-:W1:Y:S02]  /*0700*/  MUFU.RCP R0, R0 ;  /* 0x0000000000007308 */ /* 0x002e640000001000 */
[----:B-1----:R-:W-:-:S02]  /*0710*/  VIADD R3, R0, 0xffffffe ;  /* 0x0ffffffe00037836 */ /* 0x002fc40000000000 */
[----:B------:R-:W-:-:S04]  /*0720*/  IMAD.MOV R0, RZ, RZ, -R4 ;  /* 0x000000ffff007224 */ /* 0x000fc800078e0a04 */
[----:B------:R-:W1:Y:S02]  /*0730*/  F2I.FTZ.U32.TRUNC.NTZ R3, R3 ;  /* 0x0000000300037305 */ /* 0x000e64000021f000 */
[----:B-1----:R-:W-:-:S04]  /*0740*/  IMAD.MOV R9, RZ, RZ, -R3 ;  /* 0x000000ffff097224 */ /* 0x002fc800078e0a03 */
[----:B------:R-:W-:Y:S01]  /*0750*/  IMAD.MOV.U32 R2, RZ, RZ, R9 ;  /* 0x000000ffff027224 */ /* 0x000fe200078e0009 */
[----:B------:R-:W-:-:S03]  /*0760*/  IABS R9, R8 ;  /* 0x0000000800097213 */ /* 0x000fc60000000000 */
[----:B------:R-:W-:Y:S02]  /*0770*/  IMAD R5, R2, R7, RZ ;  /* 0x0000000702057224 */ /* 0x000fe400078e02ff */
[----:B------:R-:W-:-:S04]  /*0780*/  IMAD.MOV.U32 R2, RZ, RZ, RZ ;  /* 0x000000ffff027224 */ /* 0x000fc800078e00ff */
[----:B------:R-:W-:Y:S01]  /*0790*/  IMAD.HI.U32 R2, R3, R5, R2 ;  /* 0x0000000503027227 */ /* 0x000fe200078e0002 */
[----:B------:R-:W-:Y:S02]  /*07a0*/  IABS R3, R96 ;  /* 0x0000006000037213 */ /* 0x000fe40000000000 */
[----:B------:R-:W-:-:S03]  /*07b0*/  LOP3.LUT R5, R249, 0x7f, RZ, 0xc0, !PT ;  /* 0x0000007ff9057812 */ /* 0x000fc600078ec0ff */
[----:B------:R-:W-:-:S04]  /*07c0*/  IMAD.HI.U32 R2, R2, R9, RZ ;  /* 0x0000000902027227 */ /* 0x000fc800078e00ff */
[----:B------:R-:W-:Y:S02]  /*07d0*/  IMAD R0, R2, R0, R9 ;  /* 0x0000000002007224 */ /* 0x000fe400078e0209 */
[----:B------:R-:W-:-:S03]  /*07e0*/  IMAD.MOV.U32 R9, RZ, RZ, R3 ;  /* 0x000000ffff097224 */ /* 0x000fc600078e0003 */
[----:B------:R-:W-:Y:S01]  /*07f0*/  ISETP.GT.U32.AND P1, PT, R7, R0, PT ;  /* 0x000000000700720c */ /* 0x000fe20003f24070 */
[----:B------:R-:W1:-:S12]  /*0800*/  I2F.RP R4, R9 ;  /* 0x0000000900047306 */ /* 0x000e580000209400 */
[----:B------:R-:W-:Y:S02]  /*0810*/  @!P1 IMAD.IADD R0, R0, 0x1, -R7 ;  /* 0x0000000100009824 */ /* 0x000fe400078e0a07 */
[----:B------:R-:W-:Y:S01]  /*0820*/  @!P1 VIADD R2, R2, 0x1 ;  /* 0x0000000102029836 */ /* 0x000fe20000000000 */
[----:B-1----:R-:W1:Y:S01]  /*0830*/  MUFU.RCP R4, R4 ;  /* 0x0000000400047308 */ /* 0x002e620000001000 */
[----:B------:R-:W-:Y:S02]  /*0840*/  ISETP.NE.AND P1, PT, R11, RZ, PT ;  /* 0x000000ff0b00720c */ /* 0x000fe40003f25270 */
[----:B------:R-:W-:Y:S02]  /*0850*/  ISETP.GE.U32.AND P0, PT, R0, R7, PT ;  /* 0x000000070000720c */ /* 0x000fe40003f06070 */
[----:B------:R-:W-:-:S04]  /*0860*/  LOP3.LUT R0, R8, R11, RZ, 0x3c, !PT ;  /* 0x0000000b08007212 */ /* 0x000fc800078e3cff */
[----:B------:R-:W-:-:S07]  /*0870*/  ISETP.GE.AND P2, PT, R0, RZ, PT ;  /* 0x000000ff0000720c */ /* 0x000fce0003f46270 */
[----:B------:R-:W-:-:S04]  /*0880*/  @P0 VIADD R2, R2, 0x1 ;  /* 0x0000000102020836 */ /* 0x000fc80000000000 */
[----:B------:R-:W-:Y:S02]  /*0890*/  IMAD.MOV.U32 R7, RZ, RZ, R2 ;  /* 0x000000ffff077224 */ /* 0x000fe400078e0002 */
[----:B-1----:R-:W-:Y:S02]  /*08a0*/  VIADD R2, R4, 0xffffffe ;  /* 0x0ffffffe04027836 */ /* 0x002fe40000000000 */
[----:B------:R-:W-:Y:S01]  /*08b0*/  @!P2 IMAD.MOV R7, RZ, RZ, -R7 ;  /* 0x000000ffff07a224 */ /* 0x000fe200078e0a07 */
[----:B------:R-:W-:Y:S01]  /*08c0*/  @!P1 LOP3.LUT R7, RZ, R11, RZ, 0x33, !PT ;  /* 0x0000000bff079212 */ /* 0x000fe200078e33ff */
[----:B------:R-:W1:Y:S01]  /*08d0*/  F2I.FTZ.U32.TRUNC.NTZ R3, R2 ;  /* 0x0000000200037305 */ /* 0x000e62000021f000 */
[----:B------:R-:W-:-:S03]  /*08e0*/  LOP3.LUT P2, RZ, R249, 0xff, RZ, 0xc0, !PT ;  /* 0x000000fff9ff7812 */ /* 0x000fc6000784c0ff */
[----:B------:R-:W-:Y:S02]  /*08f0*/  IMAD.MOV R0, RZ, RZ, -R7 ;  /* 0x000000ffff007224 */ /* 0x000fe400078e0a07 */
[----:B------:R-:W-:Y:S02]  /*0900*/  IMAD.SHL.U32 R50, R7, 0x200, RZ ;  /* 0x0000020007327824 */ /* 0x000fe400078e00ff */
[----:B------:R-:W2:Y:S01]  /*0910*/  I2F.RP R4, R101 ;  /* 0x0000006500047306 */ /* 0x000ea20000209400 */
[----:B------:R-:W-:Y:S01]  /*0920*/  IMAD R0, R11, R0, R8 ;  /* 0x000000000b007224 */ /* 0x000fe200078e0208 */
[----:B------:R-:W-:Y:S02]  /*0930*/  LOP3.LUT R8, R140, 0x8, RZ, 0xfc, !PT ;  /* 0x000000088c087812 */ /* 0x000fe400078efcff */
[----:B------:R-:W-:Y:S01]  /*0940*/  LEA.HI R98, R249, R50, RZ, 0x1a ;  /* 0x00000032f9627211 */ /* 0x000fe200078fd0ff */
[----:B------:R-:W-:Y:S02]  /*0950*/  IMAD.IADD R0, R6, 0x1, R0 ;  /* 0x0000000106007824 */ /* 0x000fe400078e0200 */
[----:B-1----:R-:W-:Y:S01]  /*0960*/  IMAD.MOV R2, RZ, RZ, -R3 ;  /* 0x000000ffff027224 */ /* 0x002fe200078e0a03 */
[----:B------:R-:W1:Y:S01]  /*0970*/  LDS R6, [UR9] ;  /* 0x00000009ff067984 */ /* 0x000e620008000800 */
[----:B------:R-:W-:-:S02]  /*0980*/  IMAD R12, R0, 0x80, R5 ;  /* 0x00000080000c7824 */ /* 0x000fc400078e0205 */
[----:B------:R-:W-:Y:S02]  /*0990*/  IMAD R5, R2, R9, RZ ;  /* 0x0000000902057224 */ /* 0x000fe400078e02ff */
[----:B------:R-:W-:Y:S01]  /*09a0*/  IMAD.MOV.U32 R2, RZ, RZ, RZ ;  /* 0x000000ffff027224 */ /* 0x000fe200078e00ff */
[----:B------:R-:W-:Y:S01]  /*09b0*/  IABS R0, R12 ;  /* 0x0000000c00007213 */ /* 0x000fe20000000000 */
[----:B--2---:R-:W2:Y:S01]  /*09c0*/  MUFU.RCP R4, R4 ;  /* 0x0000000400047308 */ /* 0x004ea20000001000 */
[----:B------:R3:W-:Y:S01]  /*09d0*/  STL [R1+0x1e0], R12 ;  /* 0x0001e00c01007387 */ /* 0x0007e20000100800 */
[----:B------:R-:W-:Y:S01]  /*09e0*/  IMAD.HI.U32 R2, R3, R5, R2 ;  /* 0x0000000503027227 */ /* 0x000fe200078e0002 */
[----:B------:R-:W-:Y:S03]  /*09f0*/  BAR.SYNC.DEFER_BLOCKING 0x0 ;  /* 0x0000000000007b1d */ /* 0x000fe60000010000 */
[----:B0-----:R-:W-:Y:S01]  /*0a00*/  IMAD R5, R140, R122, RZ ;  /* 0x0000007a8c057224 */ /* 0x001fe200078e02ff */
[----:B------:R-:W-:Y:S01]  /*0a10*/  ISETP.GE.AND P1, PT, R12, RZ, PT ;  /* 0x000000ff0c00720c */ /* 0x000fe20003f26270 */
[----:B------:R-:W-:-:S04]  /*0a20*/  IMAD.HI.U32 R2, R2, R0, RZ ;  /* 0x0000000002027227 */ /* 0x000fc800078e00ff */
[----:B------:R-:W-:Y:S01]  /*0a30*/  IMAD.MOV R3, RZ, RZ, -R2 ;  /* 0x000000ffff037224 */ /* 0x000fe200078e0a02 */
[----:B------:R3:W-:Y:S01]  /*0a40*/  STL [R1+0x1dc], R50 ;  /* 0x0001dc3201007387 */ /* 0x0007e20000100800 */
[----:B------:R-:W-:Y:S02]  /*0a50*/  IMAD R19, R122, 0x2, R5 ;  /* 0x000000027a137824 */ /* 0x000fe400078e0205 */
[C---:B------:R-:W-:Y:S02]  /*0a60*/  IMAD R0, R9.reuse, R3, R0 ;  /* 0x0000000309007224 */ /* 0x040fe400078e0200 */
[----:B--2---:R-:W-:Y:S02]  /*0a70*/  VIADD R2, R4, 0xffffffe ;  /* 0x0ffffffe04027836 */ /* 0x004fe40000000000 */
[C---:B------:R-:W-:Y:S01]  /*0a80*/  IMAD R35, R122.reuse, 0x2, R19 ;  /* 0x000000027a237824 */ /* 0x040fe200078e0213 */
[----:B------:R-:W-:Y:S01]  /*0a90*/  ISETP.GT.U32.AND P0, PT, R9, R0, PT ;  /* 0x000000000900720c */ /* 0x000fe20003f04070 */
[----:B------:R0:W2:Y:S02]  /*0aa0*/  F2I.FTZ.U32.TRUNC.NTZ R3, R2 ;  /* 0x0000000200037305 */ /* 0x0000a4000021f000 */
[----:B------:R-:W-:-:S04]  /*0ab0*/  IMAD R55, R122, 0x2, R35 ;  /* 0x000000027a377824 */ /* 0x000fc800078e0223 */
[C---:B------:R-:W-:Y:S02]  /*0ac0*/  IMAD R7, R122.reuse, 0x2, R55 ;  /* 0x000000027a077824 */ /* 0x040fe400078e0237 */
[----:B0-----:R-:W-:Y:S02]  /*0ad0*/  IMAD.MOV.U32 R2, RZ, RZ, RZ ;  /* 0x000000ffff027224 */ /* 0x001fe400078e00ff */
[----:B------:R-:W-:Y:S01]  /*0ae0*/  IMAD R21, R122, 0x2, R7 ;  /* 0x000000027a157824 */ /* 0x000fe200078e0207 */
[----:B-1----:R-:W-:Y:S01]  /*0af0*/  R2UR UR8, R6 ;  /* 0x00000000060872ca */ /* 0x002fe200000e0000 */
[----:B------:R-:W-:Y:S02]  /*0b00*/  @!P0 IMAD.IADD R0, R0, 0x1, -R9 ;  /* 0x0000000100008824 */ /* 0x000fe400078e0a09 */
[----:B--2---:R-:W-:Y:S02]  /*0b10*/  IMAD.MOV R4, RZ, RZ, -R3 ;  /* 0x000000ffff047224 */ /* 0x004fe400078e0a03 */
[----:B------:R-:W-:Y:S01]  /*0b20*/  IMAD R37, R122, 0x2, R21 ;  /* 0x000000027a257824 */ /* 0x000fe200078e0215 */
[----:B------:R-:W-:Y:S01]  /*0b30*/  ISETP.GT.U32.AND P0, PT, R9, R0, PT ;  /* 0x000000000900720c */ /* 0x000fe20003f04070 */
[----:B------:R-:W-:-:S02]  /*0b40*/  IMAD R95, R4, R101, RZ ;  /* 0x00000065045f7224 */ /* 0x000fc400078e02ff */
[----:B------:R-:W-:Y:S02]  /*0b50*/  IMAD R57, R122, 0x2, R37 ;  /* 0x000000027a397824 */ /* 0x000fe400078e0225 */
[----:B------:R-:W-:Y:S01]  /*0b60*/  IMAD.HI.U32 R95, R3, R95, R2 ;  /* 0x0000005f035f7227 */ /* 0x000fe200078e0002 */
[----:B------:R-:W-:-:S03]  /*0b70*/  SHF.R.U32.HI R3, RZ, 0x5, R249 ;  /* 0x00000005ff037819 */ /* 0x000fc600000116f9 */
[----:B------:R-:W-:Y:S01]  /*0b80*/  VIADD R4, R98, 0x1fc ;  /* 0x000001fc62047836 */ /* 0x000fe20000000000 */
[----:B------:R-:W-:Y:S01]  /*0b90*/  R2UR UR7, R3 ;  /* 0x00000000030772ca */ /* 0x000fe200000e0000 */
[----:B------:R-:W-:Y:S02]  /*0ba0*/  IMAD R11, R122, 0x2, R57 ;  /* 0x000000027a0b7824 */ /* 0x000fe400078e0239 */
[----:B------:R-:W-:Y:S01]  /*0bb0*/  @!P0 IMAD.IADD R0, R0, 0x1, -R9 ;  /* 0x0000000100008824 */ /* 0x000fe200078e0a09 */
[----:B------:R-:W-:Y:S01]  /*0bc0*/  ISETP.NE.AND P0, PT, R96, RZ, PT ;  /* 0x000000ff6000720c */ /* 0x000fe20003f05270 */
[----:B------:R-:W-:Y:S01]  /*0bd0*/  IMAD R29, R122, 0x2, R11 ;  /* 0x000000027a1d7824 */ /* 0x000fe200078e020b */
[----:B------:R-:W-:Y:S01]  /*0be0*/  IABS R60, R4 ;  /* 0x00000004003c7213 */ /* 0x000fe20000000000 */
[----:B------:R-:W-:Y:S01]  /*0bf0*/  IMAD.MOV.U32 R92, RZ, RZ, R0 ;  /* 0x000000ffff5c7224 */ /* 0x000fe200078e0000 */
[----:B------:R-:W-:Y:S01]  /*0c00*/  LOP3.LUT R0, R140, 0x10, RZ, 0xfc, !PT ;  /* 0x000000108c007812 */ /* 0x000fe200078efcff */
[----:B------:R-:W-:Y:S01]  /*0c10*/  IMAD R45, R122, 0x2, R29 ;  /* 0x000000027a2d7824 */ /* 0x000fe200078e021d */
[----:B------:R-:W-:Y:S01]  /*0c20*/  ISETP.GE.AND P4, PT, R4, RZ, PT ;  /* 0x000000ff0400720c */ /* 0x000fe20003f86270 */
[----:B------:R-:W-:-:S02]  /*0c30*/  IMAD.HI.U32 R2, R95, R60, RZ ;  /* 0x0000003c5f027227 */ /* 0x000fc400078e00ff */
[----:B------:R-:W-:Y:S02]  /*0c40*/  USHF.L.U32 UR5, UR7, 0x6, URZ ;  /* 0x0000000607057899 */ /* 0x000fe400080006ff */
[----:B------:R-:W-:Y:S01]  /*0c50*/  @!P1 IMAD.MOV R92, RZ, RZ, -R92 ;  /* 0x000000ffff5c9224 */ /* 0x000fe200078e0a5c */
[----:B------:R-:W-:Y:S01]  /*0c60*/  USHF.L.U32 UR4, UR7, 0x15, URZ ;  /* 0x0000001507047899 */ /* 0x000fe200080006ff */
[----:B------:R-:W-:Y:S01]  /*0c70*/  @!P0 LOP3.LUT R92, RZ, R96, RZ, 0x33, !PT ;  /* 0x00000060ff5c8212 */ /* 0x000fe200078e33ff */
[----:B------:R-:W-:Y:S01]  /*0c80*/  IMAD.MOV R2, RZ, RZ, -R2 ;  /* 0x000000ffff027224 */ /* 0x000fe200078e0a02 */
[----:B------:R-:W-:Y:S01]  /*0c90*/  ISETP.GT.AND P0, PT, R10, 0x3f, PT ;  /* 0x0000003f0a00780c */ /* 0x000fe20003f04270 */
[----:B------:R-:W-:Y:S01]  /*0ca0*/  ULOP3.LUT UR5, UR5, 0x100, URZ, 0xc0, !UPT ;  /* 0x0000010005057892 */ /* 0x000fe2000f8ec0ff */
[----:B------:R-:W-:Y:S01]  /*0cb0*/  IMAD R63, R122, 0x2, R45 ;  /* 0x000000027a3f7824 */ /* 0x000fe200078e022d */
[----:B------:R-:W-:Y:S01]  /*0cc0*/  ULOP3.LUT UR4, UR4, 0x600000, URZ, 0xc0, !UPT ;  /* 0x0060000004047892 */ /* 0x000fe2000f8ec0ff */
[----:B------:R-:W-:Y:S01]  /*0cd0*/  IMAD R60, R101, R2, R60 ;  /* 0x00000002653c7224 */ /* 0x000fe200078e023c */
[-C--:B------:R-:W-:Y:S01]  /*0ce0*/  ISETP.LT.AND P1, PT, R140, R124.reuse, P0 ;  /* 0x0000007c8c00720c */ /* 0x080fe20000721270 */
[----:B------:R-:W-:Y:S01]  /*0cf0*/  IMAD R13, R122, 0x2, R63 ;  /* 0x000000027a0d7824 */ /* 0x000fe200078e023f */
[-C--:B------:R-:W-:Y:S01]  /*0d00*/  ISETP.LT.AND P3, PT, R8, R124.reuse, P0 ;  /* 0x0000007c0800720c */ /* 0x080fe20000761270 */
[----:B------:R-:W-:Y:S01]  /*0d10*/  UIADD3 UR10, UPT, UPT, UR5, UR4, UR8 ;  /* 0x00000004050a7290 */ /* 0x000fe2000fffe008 */
[----:B------:R-:W-:-:S02]  /*0d20*/  ISETP.LT.AND P5, PT, R0, R124, P0 ;  /* 0x0000007c0000720c */ /* 0x000fc400007a1270 */
[----:B------:R-:W-:Y:S01]  /*0d30*/  UMOV UR5, 0x1 ;  /* 0x0000000100057882 */ /* 0x000fe20000000000 */
[----:B---34-:R-:W-:Y:S10]  /*0d40*/  BRA.U UP0, `(.L_x_5) ;  /* 0x0000000100187547 */ /* 0x018ff4000b800000 */
[----:B------:R-:W-:Y:S01]  /*0d50*/  ELECT P6, URZ, PT ;  /* 0x0000000000ff782f */ /* 0x000fe200038c0000 */
[----:B------:R-:W-:Y:S01]  /*0d60*/  IMAD.MOV.U32 R0, RZ, RZ, 0x1 ;  /* 0x00000001ff007424 */ /* 0x000fe200078e00ff */
[----:B------:R-:W-:Y:S01]  /*0d70*/  UMOV UR4, 0x40 ;  /* 0x0000004000047882 */ /* 0x000fe20000000000 */
[----:B------:R-:W-:Y:S01]  /*0d80*/  UVIRTCOUNT.DEALLOC.SMPOOL 0x80 ;  /* 0x000000800000784c */ /* 0x000fe20000000000 */
[----:B------:R-:W-:-:S09]  /*0d90*/  ULEA UR4, UR6, UR4, 0x18 ;  /* 0x0000000406047291 */ /* 0x000fd2000f8ec0ff */
[----:B------:R0:W-:Y:S03]  /*0da0*/  @P6 STS.U8 [UR4], R0 ;  /* 0x00000000ff006988 */ /* 0x0001e60008000004 */
.L_x_5:
[----:B------:R-:W-:Y:S01]  /*0db0*/  STTM.x64 tmem[UR10], RZ ;  /* 0x000000ff000079ed */ /* 0x000fe2000834000a */
[----:B------:R-:W-:Y:S01]  /*0dc0*/  STTM.x64 tmem[UR10+0x40], RZ ;  /* 0x000040ff000079ed */ /* 0x000fe2000834000a */
[----:B------:R-:W-:Y:S01]  /*0dd0*/  STTM.x64 tmem[UR10+0x80], RZ ;  /* 0x000080ff000079ed */ /* 0x000fe2000834000a */
[----:B------:R-:W-:Y:S01]  /*0de0*/  STTM.x64 tmem[UR10+0xc0], RZ ;  /* 0x0000c0ff000079ed */ /* 0x000fe2000834000a */
[----:B------:R-:W1:Y:S02]  /*0df0*/  FENCE.VIEW.ASYNC.T ;  /* 0x00000000000073c6 */ /* 0x000e640000000200 */
[----:B-1----:R-:W-:Y:S01]  /*0e00*/  VOTEU.ALL UP1, P2 ;  /* 0x0000000000ff7886 */ /* 0x002fe20001020000 */
[----:B------:R-:W-:Y:S01]  /*0e10*/  IMAD R92, R92, UR12, RZ ;  /* 0x0000000c5c5c7c24 */ /* 0x000fe2000f8e02ff */
[----:B------:R-:W-:Y:S01]  /*0e20*/  VOTEU.ALL UP2, P2 ;  /* 0x0000000000ff7886 */ /* 0x000fe20001040000 */
[----:B------:R-:W-:Y:S01]  /*0e30*/  IMAD R31, R122, 0x2, R13 ;  /* 0x000000027a1f7824 */ /* 0x000fe200078e020d */
[----:B------:R-:W-:Y:S01]  /*0e40*/  PRMT R118, RZ, 0x7610, R118 ;  /* 0x00007610ff767816 */ /* 0x000fe20000000076 */
[----:B------:R-:W1:Y:S01]  /*0e50*/  LDCU UR6, c[0x0][0x3b0] ;  /* 0x00007600ff0677ac */ /* 0x000e620008000800 */
[----:B------:R-:W-:-:S04]  /*0e60*/  @!UP1 UIADD3 UR12, UPT, UPT, -UR5, 0x100000, URZ ;  /* 0x00100000050c9890 */ /* 0x000fc8000fffe1ff */
[----:B------:R-:W-:Y:S02]  /*0e70*/  @!UP1 USHF.L.U32 UR13, UR12, 0xb, URZ ;  /* 0x0000000b0c0d9899 */ /* 0x000fe400080006ff */
[----:B------:R-:W-:Y:S01]  /*0e80*/  @!UP1 USHF.L.U32 UR12, UR12, 0x1, URZ ;  /* 0x000000010c0c9899 */ /* 0x000fe200080006ff */
[----:B------:R-:W-:Y:S01]  /*0e90*/  BAR.SYNC.DEFER_BLOCKING 0x0 ;  /* 0x0000000000007b1d */ /* 0x000fe20000010000 */
[----:B------:R-:W-:Y:S01]  /*0ea0*/  IADD3 R91, P6, PT, R92, UR16, RZ ;  /* 0x000000105c5b7c10 */ /* 0x000fe2000ffde0ff */
[----:B------:R-:W-:-:S03]  /*0eb0*/  IMAD R47, R122, 0x2, R31 ;  /* 0x000000027a2f7824 */ /* 0x000fc600078e021f */
[----:B------:R-:W-:Y:S01]  /*0ec0*/  LEA.HI.X.SX32 R92, R92, UR17, 0x1, P6 ;  /* 0x000000115c5c7c11 */ /* 0x000fe2000b0f0eff */
[----:B------:R-:W-:Y:S01]  /*0ed0*/  IMAD R61, R122, 0x2, R47 ;  /* 0x000000027a3d7824 */ /* 0x000fe200078e022f */
[----:B0-----:R-:W-:-:S03]  /*0ee0*/  IADD3 R0, P6, PT, R5, R91, RZ ;  /* 0x0000005b05007210 */ /* 0x001fc60007fde0ff */
[C---:B------:R-:W-:Y:S01]  /*0ef0*/  IMAD R15, R122.reuse, 0x2, R61 ;  /* 0x000000027a0f7824 */ /* 0x040fe200078e023d */
[-C--:B------:R-:W-:Y:S01]  /*0f00*/  LEA.HI.X.SX32 R2, R5, R92.reuse, 0x1, P6 ;  /* 0x0000005c05027211 */ /* 0x080fe200030f0eff */
[----:B------:R-:W-:Y:S01]  /*0f10*/  @P1 IMAD.MOV.U32 R8, RZ, RZ, R0 ;  /* 0x000000ffff081224 */ /* 0x000fe200078e0000 */
[C---:B------:R-:W-:Y:S01]  /*0f20*/  IADD3 R3, P6, PT, R7.reuse, R91, RZ ;  /* 0x0000005b07037210 */ /* 0x040fe20007fde0ff */
[----:B------:R-:W-:Y:S01]  /*0f30*/  IMAD R33, R122, 0x2, R15 ;  /* 0x000000027a217824 */ /* 0x000fe200078e020f */
[----:B------:R-:W-:Y:S01]  /*0f40*/  LOP3.LUT R14, R140, 0x18, RZ, 0xfc, !PT ;  /* 0x000000188c0e7812 */ /* 0x000fe200078efcff */
[----:B------:R-:W-:Y:S01]  /*0f50*/  @P1 IMAD.MOV.U32 R9, RZ, RZ, R2 ;  /* 0x000000ffff091224 */ /* 0x000fe200078e0002 */
[----:B------:R-:W-:Y:S01]  /*0f60*/  PRMT R116, RZ, 0x7610, R116 ;  /* 0x00007610ff747816 */ /* 0x000fe20000000074 */
[----:B------:R-:W0:Y:S02]  /*0f70*/  FENCE.VIEW.ASYNC.S ;  /* 0x00000000000073c6 */ /* 0x000e240000000000 */
[----:B0-----:R0:W2:Y:S02]  /*0f80*/  @!UP2 SYNCS.EXCH.64 URZ, [UR11], UR12 ;  /* 0x0000000c0bffa5b2 */ /* 0x0010a40008000100 */
[----:B--2---:R-:W-:Y:S01]  /*0f90*/  BAR.SYNC.DEFER_BLOCKING 0x0 ;  /* 0x0000000000007b1d */ /* 0x004fe20000010000 */
[----:B------:R-:W-:Y:S01]  /*0fa0*/  IMAD R49, R122, 0x2, R33 ;  /* 0x000000027a317824 */ /* 0x000fe200078e0221 */
[----:B------:R-:W-:-:S03]  /*0fb0*/  LEA.HI.X.SX32 R5, R7, R92, 0x1, P6 ;  /* 0x0000005c07057211 */ /* 0x000fc600030f0eff */
[----:B------:R-:W-:Y:S01]  /*0fc0*/  IMAD R59, R122, 0x2, R49 ;  /* 0x000000027a3b7824 */ /* 0x000fe200078e0231 */
[----:B------:R-:W-:Y:S02]  /*0fd0*/  LOP3.LUT R12, R140, 0x20, RZ, 0xfc, !PT ;  /* 0x000000208c0c7812 */ /* 0x000fe400078efcff */
[----:B------:R-:W-:Y:S01]  /*0fe0*/  PRMT R120, RZ, 0x7610, R120 ;  /* 0x00007610ff787816 */ /* 0x000fe20000000078 */
[----:B------:R-:W-:Y:S01]  /*0ff0*/  IMAD R17, R122, 0x2, R59 ;  /* 0x000000027a117824 */ /* 0x000fe200078e023b */
[----:B------:R-:W-:Y:S01]  /*1000*/  LOP3.LUT R16, R140, 0x30, RZ, 0xfc, !PT ;  /* 0x000000308c107812 */ /* 0x000fe200078efcff */
[----:B------:R-:W-:Y:S04]  /*1010*/  STL [R1+0x1e8], R0 ;  /* 0x0001e80001007387 */ /* 0x000fe80000100800 */
[----:B------:R2:W3:Y:S01]  /*1020*/  @P1 LDG.E.U8 R114, desc[UR20][R8.64] ;  /* 0x0000001408721981 */ /* 0x0004e2000c1e1100 */
[C---:B------:R-:W-:Y:S01]  /*1030*/  IADD3 R4, P1, PT, R11.reuse, R91, RZ ;  /* 0x0000005b0b047210 */ /* 0x040fe20007f3e0ff */
[----:B------:R-:W-:Y:S01]  /*1040*/  IMAD R39, R122, 0x2, R17 ;  /* 0x000000027a277824 */ /* 0x000fe200078e0211 */
[----:B------:R-:W-:Y:S01]  /*1050*/  PRMT R127, RZ, 0x7610, R127 ;  /* 0x00007610ff7f7816 */ /* 0x000fe2000000007f */
[----:B------:R-:W-:Y:S01]  /*1060*/  STL [R1+0x1e4], R2 ;  /* 0x0001e40201007387 */ /* 0x000fe20000100800 */
[----:B------:R-:W-:Y:S01]  /*1070*/  LEA.HI.X.SX32 R6, R11, R92, 0x1, P1 ;  /* 0x0000005c0b067211 */ /* 0x000fe200008f0eff */
[----:B------:R-:W-:-:S04]  /*1080*/  @P5 IMAD.MOV.U32 R10, RZ, RZ, R4 ;  /* 0x000000ffff0a5224 */ /* 0x000fc800078e0004 */
[----:B------:R-:W-:Y:S02]  /*1090*/  @P5 IMAD.MOV.U32 R11, RZ, RZ, R6 ;  /* 0x000000ffff0b5224 */ /* 0x000fe400078e0006 */
[----:B--2---:R-:W-:-:S03]  /*10a0*/  @P3 IMAD.MOV.U32 R8, RZ, RZ, R3 ;  /* 0x000000ffff083224 */ /* 0x004fc600078e0003 */
[----:B------:R2:W4:Y:S01]  /*10b0*/  @P5 LDG.E.U8 R118, desc[UR20][R10.64] ;  /* 0x000000140a765981 */ /* 0x000522000c1e1100 */
[----:B------:R-:W-:Y:S01]  /*10c0*/  ISETP.LT.AND P5, PT, R14, R124, P0 ;  /* 0x0000007c0e00720c */ /* 0x000fe200007a1270 */
[----:B------:R-:W-:Y:S01]  /*10d0*/  @P3 IMAD.MOV.U32 R9, RZ, RZ, R5 ;  /* 0x000000ffff093224 */ /* 0x000fe200078e0005 */
[----:B------:R-:W-:Y:S01]  /*10e0*/  IADD3 R7, P1, PT, R13, R91, RZ ;  /* 0x0000005b0d077210 */ /* 0x000fe20007f3e0ff */
[----:B------:R-:W-:-:S03]  /*10f0*/  IMAD R51, R122, 0x2, R39 ;  /* 0x000000027a337824 */ /* 0x000fc600078e0227 */
[----:B------:R0:W3:Y:S01]  /*1100*/  @P3 LDG.E.U8 R116, desc[UR20][R8.64] ;  /* 0x0000001408743981 */ /* 0x0000e2000c1e1100 */
[----:B------:R-:W-:Y:S02]  /*1110*/  ISETP.LT.AND P3, PT, R12, R124, P0 ;  /* 0x0000007c0c00720c */ /* 0x000fe40000761270 */
[----:B--2---:R-:W-:Y:S01]  /*1120*/  LOP3.LUT R10, R140, 0x28, RZ, 0xfc, !PT ;  /* 0x000000288c0a7812 */ /* 0x004fe200078efcff */
[----:B------:R-:W-:Y:S01]  /*1130*/  IMAD R94, R122, 0x2, R51 ;  /* 0x000000027a5e7824 */ /* 0x000fe200078e0233 */
[----:B0-----:R-:W-:Y:S02]  /*1140*/  IADD3 R8, P6, PT, R15, R91, RZ ;  /* 0x0000005b0f087210 */ /* 0x001fe40007fde0ff */
[----:B------:R-:W-:Y:S02]  /*1150*/  LEA.HI.X.SX32 R9, R13, R92, 0x1, P1 ;  /* 0x0000005c0d097211 */ /* 0x000fe400008f0eff */
[----:B------:R-:W-:Y:S01]  /*1160*/  ISETP.LT.AND P1, PT, R10, R124, P0 ;  /* 0x0000007c0a00720c */ /* 0x000fe20000721270 */
[----:B------:R-:W-:Y:S01]  /*1170*/  @P5 IMAD.MOV.U32 R14, RZ, RZ, R7 ;  /* 0x000000ffff0e5224 */ /* 0x000fe200078e0007 */
[----:B------:R-:W-:Y:S01]  /*1180*/  LEA.HI.X.SX32 R10, R15, R92, 0x1, P6 ;  /* 0x0000005c0f0a7211 */ /* 0x000fe200030f0eff */
[----:B------:R-:W-:-:S02]  /*1190*/  @P5 IMAD.MOV.U32 R15, RZ, RZ, R9 ;  /* 0x000000ffff0f5224 */ /* 0x000fc400078e0009 */
[----:B------:R-:W-:-:S03]  /*11a0*/  IMAD R23, R122, 0x2, R94 ;  /* 0x000000027a177824 */ /* 0x000fc600078e025e */
[----:B------:R0:W2:Y:S01]  /*11b0*/  @P5 LDG.E.U8 R120, desc[UR20][R14.64] ;  /* 0x000000140e785981 */ /* 0x0000a2000c1e1100 */
[----:B------:R-:W-:Y:S01]  /*11c0*/  IMAD R41, R122, 0x2, R23 ;  /* 0x000000027a297824 */ /* 0x000fe200078e0217 */
[CC--:B------:R-:W-:Y:S02]  /*11d0*/  IADD3 R11, P5, PT, R17.reuse, R91.reuse, RZ ;  /* 0x0000005b110b7210 */ /* 0x0c0fe40007fbe0ff */
[----:B------:R-:W-:Y:S01]  /*11e0*/  LOP3.LUT R13, R140, 0x38, RZ, 0xfc, !PT ;  /* 0x000000388c0d7812 */ /* 0x000fe200078efcff */
[----:B------:R-:W-:Y:S01]  /*11f0*/  IMAD R53, R122, 0x2, R41 ;  /* 0x000000027a357824 */ /* 0x000fe200078e0229 */
[----:B------:R-:W-:Y:S02]  /*1200*/  LEA.HI.X.SX32 R12, R17, R92, 0x1, P5 ;  /* 0x0000005c110c7211 */ /* 0x000fe400028f0eff */
[-C--:B------:R-:W-:Y:S01]  /*1210*/  ISETP.LT.AND P6, PT, R16, R124.reuse, P0 ;  /* 0x0000007c1000720c */ /* 0x080fe200007c1270 */
[----:B0-----:R-:W-:Y:S02]  /*1220*/  @P3 IMAD.MOV.U32 R14, RZ, RZ, R8 ;  /* 0x000000ffff0e3224 */ /* 0x001fe400078e0008 */
[----:B------:R-:W-:Y:S01]  /*1230*/  @P3 IMAD.MOV.U32 R15, RZ, RZ, R10 ;  /* 0x000000ffff0f3224 */ /* 0x000fe200078e000a */
[----:B------:R-:W-:Y:S01]  /*1240*/  PRMT R131, RZ, 0x7610, R131 ;  /* 0x00007610ff837816 */ /* 0x000fe20000000083 */
[C---:B------:R-:W-:Y:S01]  /*1250*/  IMAD R90, R122.reuse, 0x2, R53 ;  /* 0x000000027a5a7824 */ /* 0x040fe200078e0235 */
[----:B------:R-:W-:Y:S01]  /*1260*/  ISETP.LT.AND P5, PT, R13, R124, P0 ;  /* 0x0000007c0d00720c */ /* 0x000fe200007a1270 */
[----:B------:R-:W-:Y:S01]  /*1270*/  @P1 IMAD.MOV.U32 R16, RZ, RZ, R11 ;  /* 0x000000ffff101224 */ /* 0x000fe200078e000b */
[----:B------:R0:W2:Y:S01]  /*1280*/  @P3 LDG.E.U8 R127, desc[UR20][R14.64] ;  /* 0x000000140e7f3981 */ /* 0x0000a2000c1e1100 */
[----:B------:R-:W-:Y:S01]  /*1290*/  @P1 IMAD.MOV.U32 R17, RZ, RZ, R12 ;  /* 0x000000ffff111224 */ /* 0x000fe200078e000c */
[----:B------:R-:W-:Y:S01]  /*12a0*/  IADD3 R13, P3, PT, R23, R91, RZ ;  /* 0x0000005b170d7210 */ /* 0x000fe20007f7e0ff */
[----:B------:R-:W-:-:S03]  /*12b0*/  IMAD R43, R122, 0x2, R90 ;  /* 0x000000027a2b7824 */ /* 0x000fc600078e025a */
[----:B------:R1:W2:Y:S01]  /*12c0*/  @P1 LDG.E.U8 R131, desc[UR20][R16.64] ;  /* 0x0000001410831981 */ /* 0x0002a2000c1e1100 */
[----:B0-----:R-:W-:Y:S02]  /*12d0*/  LEA.HI.X.SX32 R15, R23, R92, 0x1, P3 ;  /* 0x0000005c170f7211 */ /* 0x001fe400018f0eff */
[----:B------:R-:W-:Y:S01]  /*12e0*/  IADD3 R14, P1, PT, R43, R91, RZ ;  /* 0x0000005b2b0e7210 */ /* 0x000fe20007f3e0ff */
[----:B------:R-:W-:Y:S01]  /*12f0*/  @P6 IMAD.MOV.U32 R22, RZ, RZ, R13 ;  /* 0x000000ffff166224 */ /* 0x000fe200078e000d */
[----:B------:R-:W-:Y:S02]  /*1300*/  PRMT R135, RZ, 0x7610, R135 ;  /* 0x00007610ff877816 */ /* 0x000fe40000000087 */
[C---:B-1----:R-:W-:Y:S01]  /*1310*/  LOP3.LUT R16, R140.reuse, 0x2, RZ, 0xfc, !PT ;  /* 0x000000028c107812 */ /* 0x042fe200078efcff */
[----:B------:R-:W-:Y:S01]  /*1320*/  @P6 IMAD.MOV.U32 R23, RZ, RZ, R15 ;  /* 0x000000ffff176224 */ /* 0x000fe200078e000f */
[----:B------:R-:W-:Y:S02]  /*1330*/  LOP3.LUT R17, R140, 0xa, RZ, 0xfc, !PT ;  /* 0x0000000a8c117812 */ /* 0x000fe400078efcff */
[----:B------:R-:W-:-:S02]  /*1340*/  ISETP.LT.AND P3, PT, R16, R124, P0 ;  /* 0x0000007c1000720c */ /* 0x000fc40000761270 */
[----:B------:R-:W-:Y:S01]  /*1350*/  LEA.HI.X.SX32 R16, R43, R92, 0x1, P1 ;  /* 0x0000005c2b107211 */ /* 0x000fe200008f0eff */
[----:B------:R0:W2:Y:S01]  /*1360*/  @P6 LDG.E.U8 R135, desc[UR20][R22.64] ;  /* 0x0000001416876981 */ /* 0x0000a2000c1e1100 */
[----:B------:R-:W-:Y:S02]  /*1370*/  ISETP.LT.AND P1, PT, R17, R124, P0 ;  /* 0x0000007c1100720c */ /* 0x000fe40000721270 */
[----:B------:R-:W-:Y:S02]  /*1380*/  PRMT R137, RZ, 0x7610, R137 ;  /* 0x00007610ff897816 */ /* 0x000fe40000000089 */
[C---:B------:R-:W-:Y:S01]  /*1390*/  IADD3 R17, P6, PT, R19.reuse, R91, RZ ;  /* 0x0000005b13117210 */ /* 0x040fe20007fde0ff */
[----:B0-----:R-:W-:Y:S02]  /*13a0*/  @P5 IMAD.MOV.U32 R22, RZ, RZ, R14 ;  /* 0x000000ffff165224 */ /* 0x001fe400078e000e */
[----:B------:R-:W-:Y:S01]  /*13b0*/  @P5 IMAD.MOV.U32 R23, RZ, RZ, R16 ;  /* 0x000000ffff175224 */ /* 0x000fe200078e0010 */
[----:B------:R-:W-:Y:S01]  /*13c0*/  LEA.HI.X.SX32 R19, R19, R92, 0x1, P6 ;  /* 0x0000005c13137211 */ /* 0x000fe200030f0eff */
[----:B------:R-:W-:Y:S01]  /*13d0*/  @P3 IMAD.MOV.U32 R24, RZ, RZ, R17 ;  /* 0x000000ffff183224 */ /* 0x000fe200078e0011 */
[----:B------:R-:W-:-:S02]  /*13e0*/  PRMT R139, RZ, 0x7610, R139 ;  /* 0x00007610ff8b7816 */ /* 0x000fc4000000008b */
[----:B------:R-:W2:Y:S01]  /*13f0*/  @P5 LDG.E.U8 R137, desc[UR20][R22.64] ;  /* 0x0000001416895981 */ /* 0x000ea2000c1e1100 */
[C---:B------:R-:W-:Y:S01]  /*1400*/  IADD3 R18, P5, PT, R21.reuse, R91, RZ ;  /* 0x0000005b15127210 */ /* 0x040fe20007fbe0ff */
[----:B------:R-:W-:Y:S01]  /*1410*/  @P3 IMAD.MOV.U32 R25, RZ, RZ, R19 ;  /* 0x000000ffff193224 */ /* 0x000fe200078e0013 */
[----:B------:R-:W-:Y:S02]  /*1420*/  LOP3.LUT R26, R140, 0x12, RZ, 0xfc, !PT ;  /* 0x000000128c1a7812 */ /* 0x000fe400078efcff */
[----:B------:R-:W-:Y:S02]  /*1430*/  LEA.HI.X.SX32 R20, R21, R92, 0x1, P5 ;  /* 0x0000005c15147211 */ /* 0x000fe400028f0eff */
[----:B------:R0:W2:Y:S01]  /*1440*/  @P3 LDG.E.U8 R139, desc[UR20][R24.64] ;  /* 0x00000014188b3981 */ /* 0x0000a2000c1e1100 */
[----:B------:R-:W-:Y:S02]  /*1450*/  PRMT R142, RZ, 0x7610, R142 ;  /* 0x00007610ff8e7816 */ /* 0x000fe4000000008e */
[----:B------:R-:W-:Y:S01]  /*1460*/  ISETP.LT.AND P3, PT, R26, R124, P0 ;  /* 0x0000007c1a00720c */ /* 0x000fe20000761270 */
[----:B------:R-:W-:-:S02]  /*1470*/  @P1 IMAD.MOV.U32 R26, RZ, RZ, R18 ;  /* 0x000000ffff1a1224 */ /* 0x000fc400078e0012 */
[----:B------:R-:W-:Y:S01]  /*1480*/  @P1 IMAD.MOV.U32 R27, RZ, RZ, R20 ;  /* 0x000000ffff1b1224 */ /* 0x000fe200078e0014 */
[----:B------:R-:W-:Y:S02]  /*1490*/  LOP3.LUT R28, R140, 0x1a, RZ, 0xfc, !PT ;  /* 0x0000001a8c1c7812 */ /* 0x000fe400078efcff */
[-C--:B------:R-:W-:Y:S02]  /*14a0*/  IADD3 R21, P5, PT, R29, R91.reuse, RZ ;  /* 0x0000005b1d157210 */ /* 0x080fe40007fbe0ff */
[----:B------:R-:W2:Y:S01]  /*14b0*/  @P1 LDG.E.U8 R142, desc[UR20][R26.64] ;  /* 0x000000141a8e1981 */ /* 0x000ea2000c1e1100 */
[----:B------:R-:W-:Y:S02]  /*14c0*/  ISETP.LT.AND P1, PT, R28, R124, P0 ;  /* 0x0000007c1c00720c */ /* 0x000fe40000721270 */
[----:B0-----:R-:W-:Y:S02]  /*14d0*/  LOP3.LUT R24, R140, 0x22, RZ, 0xfc, !PT ;  /* 0x000000228c187812 */ /* 0x001fe400078efcff */
[----:B------:R-:W-:-:S02]  /*14e0*/  IADD3 R22, P6, PT, R31, R91, RZ ;  /* 0x0000005b1f167210 */ /* 0x000fc40007fde0ff */
[----:B------:R-:W-:Y:S02]  /*14f0*/  LEA.HI.X.SX32 R23, R29, R92, 0x1, P5 ;  /* 0x0000005c1d177211 */ /* 0x000fe400028f0eff */
[----:B------:R-:W-:Y:S01]  /*1500*/  ISETP.LT.AND P5, PT, R24, R124, P0 ;  /* 0x0000007c1800720c */ /* 0x000fe200007a1270 */
[----:B------:R-:W-:Y:S01]  /*1510*/  @P3 IMAD.MOV.U32 R30, RZ, RZ, R21 ;  /* 0x000000ffff1e3224 */ /* 0x000fe200078e0015 */
[----:B------:R-:W-:Y:S02]  /*1520*/  PRMT R147, RZ, 0x7610, R147 ;  /* 0x00007610ff937816 */ /* 0x000fe40000000093 */
[----:B------:R-:W-:Y:S01]  /*1530*/  LEA.HI.X.SX32 R24, R31, R92, 0x1, P6 ;  /* 0x0000005c1f187211 */ /* 0x000fe200030f0eff */
[----:B------:R-:W-:Y:S01]  /*1540*/  @P3 IMAD.MOV.U32 R31, RZ, RZ, R23 ;  /* 0x000000ffff1f3224 */ /* 0x000fe200078e0017 */
[----:B------:R-:W-:Y:S02]  /*1550*/  LOP3.LUT R25, R140, 0x2a, RZ, 0xfc, !PT ;  /* 0x0000002a8c197812 */ /* 0x000fe400078efcff */
[----:B------:R-:W-:-:S02]  /*1560*/  PRMT R148, RZ, 0x7610, R148 ;  /* 0x00007610ff947816 */ /* 0x000fc40000000094 */
[----:B------:R0:W2:Y:S01]  /*1570*/  @P3 LDG.E.U8 R147, desc[UR20][R30.64] ;  /* 0x000000141e933981 */ /* 0x0000a2000c1e1100 */
[----:B------:R-:W-:Y:S02]  /*1580*/  ISETP.LT.AND P3, PT, R25, R124, P0 ;  /* 0x0000007c1900720c */ /* 0x000fe40000761270 */
[C---:B------:R-:W-:Y:S01]  /*1590*/  IADD3 R25, P6, PT, R33.reuse, R91, RZ ;  /* 0x0000005b21197210 */ /* 0x040fe20007fde0ff */
[----:B0-----:R-:W-:Y:S02]  /*15a0*/  @P1 IMAD.MOV.U32 R30, RZ, RZ, R22 ;  /* 0x000000ffff1e1224 */ /* 0x001fe400078e0016 */
[----:B------:R-:W-:Y:S01]  /*15b0*/  @P1 IMAD.MOV.U32 R31, RZ, RZ, R24 ;  /* 0x000000ffff1f1224 */ /* 0x000fe200078e0018 */
[----:B------:R-:W-:-:S04]  /*15c0*/  LEA.HI.X.SX32 R27, R33, R92, 0x1, P6 ;  /* 0x0000005c211b7211 */ /* 0x000fc800030f0eff */
[----:B------:R-:W2:Y:S01]  /*15d0*/  @P1 LDG.E.U8 R148, desc[UR20][R30.64] ;  /* 0x000000141e941981 */ /* 0x000ea2000c1e1100 */
[C---:B------:R-:W-:Y:S01]  /*15e0*/  IADD3 R26, P1, PT, R39.reuse, R91, RZ ;  /* 0x0000005b271a7210 */ /* 0x040fe20007f3e0ff */
[----:B------:R-:W-:Y:S01]  /*15f0*/  @P5 IMAD.MOV.U32 R32, RZ, RZ, R25 ;  /* 0x000000ffff205224 */ /* 0x000fe200078e0019 */
[----:B------:R-:W-:Y:S01]  /*1600*/  PRMT R149, RZ, 0x7610, R149 ;  /* 0x00007610ff957816 */ /* 0x000fe20000000095 */
[----:B------:R-:W-:Y:S01]  /*1610*/  @P5 IMAD.MOV.U32 R33, RZ, RZ, R27 ;  /* 0x000000ffff215224 */ /* 0x000fe200078e001b */
[----:B------:R-:W-:Y:S02]  /*1620*/  LEA.HI.X.SX32 R28, R39, R92, 0x1, P1 ;  /* 0x0000005c271c7211 */ /* 0x000fe400008f0eff */
[C---:B------:R-:W-:Y:S02]  /*1630*/  LOP3.LUT R34, R140.reuse, 0x32, RZ, 0xfc, !PT ;  /* 0x000000328c227812 */ /* 0x040fe400078efcff */
[----:B------:R-:W-:Y:S01]  /*1640*/  PRMT R150, RZ, 0x7610, R150 ;  /* 0x00007610ff967816 */ /* 0x000fe20000000096 */
[----:B------:R0:W2:Y:S01]  /*1650*/  @P5 LDG.E.U8 R149, desc[UR20][R32.64] ;  /* 0x0000001420955981 */ /* 0x0000a2000c1e1100 */
[----:B------:R-:W-:-:S02]  /*1660*/  LOP3.LUT R29, R140, 0x3a, RZ, 0xfc, !PT ;  /* 0x0000003a8c1d7812 */ /* 0x000fc400078efcff */
[-C--:B------:R-:W-:Y:S02]  /*1670*/  ISETP.LT.AND P1, PT, R34, R124.reuse, P0 ;  /* 0x0000007c2200720c */ /* 0x080fe40000721270 */
[----:B------:R-:W-:Y:S01]  /*1680*/  ISETP.LT.AND P5, PT, R29, R124, P0 ;  /* 0x0000007c1d00720c */ /* 0x000fe200007a1270 */
[----:B0-----:R-:W-:Y:S02]  /*1690*/  @P3 IMAD.MOV.U32 R32, RZ, RZ, R26 ;  /* 0x000000ffff203224 */ /* 0x001fe400078e001a */
[----:B------:R-:W-:-:S05]  /*16a0*/  @P3 IMAD.MOV.U32 R33, RZ, RZ, R28 ;  /* 0x000000ffff213224 */ /* 0x000fca00078e001c */
[----:B------:R0:W2:Y:S01]  /*16b0*/  @P3 LDG.E.U8 R150, desc[UR20][R32.64] ;  /* 0x0000001420963981 */ /* 0x0000a2000c1e1100 */
[----:B------:R-:W-:Y:S01]  /*16c0*/  IADD3 R29, P3, PT, R41, R91, RZ ;  /* 0x0000005b291d7210 */ /* 0x000fe20007f7e0ff */
[----:B------:R-:W-:-:S03]  /*16d0*/  IMAD R93, R122, 0x2, R43 ;  /* 0x000000027a5d7824 */ /* 0x000fc600078e022b */
[----:B------:R-:W-:Y:S01]  /*16e0*/  LEA.HI.X.SX32 R31, R41, R92, 0x1, P3 ;  /* 0x0000005c291f7211 */ /* 0x000fe200018f0eff */
[----:B------:R-:W-:Y:S01]  /*16f0*/  @P1 IMAD.MOV.U32 R38, RZ, RZ, R29 ;  /* 0x000000ffff261224 */ /* 0x000fe200078e001d */
[----:B------:R-:W-:Y:S02]  /*1700*/  PRMT R153, RZ, 0x7610, R153 ;  /* 0x00007610ff997816 */ /* 0x000fe40000000099 */
[----:B------:R-:W-:Y:S02]  /*1710*/  IADD3 R30, P6, PT, R93, R91, RZ ;  /* 0x0000005b5d1e7210 */ /* 0x000fe40007fde0ff */
[C---:B0-----:R-:W-:Y:S01]  /*1720*/  LOP3.LUT R32, R140.reuse, 0x4, RZ, 0xfc, !PT ;  /* 0x000000048c207812 */ /* 0x041fe200078efcff */
        /* <DEDUP_REMOVED lines=23> */
[----:B------:R-:W-:-:S04]  /*18a0*/  LOP3.LUT R44, R140, 0x1c, RZ, 0xfc, !PT ;  /* 0x0000001c8c2c7812 */ /* 0x000fc800078efcff */
[----:B------:R-:W2:Y:S01]  /*18b0*/  @P1 LDG.E.U8 R174, desc[UR20][R42.64] ;  /* 0x000000142aae1981 */ /* 0x000ea2000c1e1100 */
[-C--:B------:R-:W-:Y:S02]  /*18c0*/  IADD3 R37, P1, PT, R45, R91.reuse, RZ ;  /* 0x0000005b2d257210 */ /* 0x080fe40007f3e0ff */
[----:B------:R-:W-:Y:S02]  /*18d0*/  ISETP.LT.AND P5, PT, R44, R124, P0 ;  /* 0x0000007c2c00720c */ /* 0x000fe400007a1270 */
[----:B0-----:R-:W-:Y:S02]  /*18e0*/  LOP3.LUT R40, R140, 0x24, RZ, 0xfc, !PT ;  /* 0x000000248c287812 */ /* 0x001fe400078efcff */
[----:B------:R-:W-:Y:S02]  /*18f0*/  IADD3 R38, P6, PT, R47, R91, RZ ;  /* 0x0000005b2f267210 */ /* 0x000fe40007fde0ff */
[----:B------:R-:W-:Y:S02]  /*1900*/  LEA.HI.X.SX32 R39, R45, R92, 0x1, P1 ;  /* 0x0000005c2d277211 */ /* 0x000fe400008f0eff */
[----:B------:R-:W-:Y:S01]  /*1910*/  ISETP.LT.AND P1, PT, R40, R124, P0 ;  /* 0x0000007c2800720c */ /* 0x000fe20000721270 */
[----:B------:R-:W-:Y:S01]  /*1920*/  @P3 IMAD.MOV.U32 R46, RZ, RZ, R37 ;  /* 0x000000ffff2e3224 */ /* 0x000fe200078e0025 */
[----:B------:R-:W-:-:S02]  /*1930*/  PRMT R175, RZ, 0x7610, R175 ;  /* 0x00007610ffaf7816 */ /* 0x000fc400000000af */
[----:B------:R-:W-:Y:S01]  /*1940*/  LEA.HI.X.SX32 R40, R47, R92, 0x1, P6 ;  /* 0x0000005c2f287211 */ /* 0x000fe200030f0eff */
[----:B------:R-:W-:Y:S01]  /*1950*/  @P3 IMAD.MOV.U32 R47, RZ, RZ, R39 ;  /* 0x000000ffff2f3224 */ /* 0x000fe200078e0027 */
[----:B------:R-:W-:Y:S02]  /*1960*/  LOP3.LUT R41, R140, 0x2c, RZ, 0xfc, !PT ;  /* 0x0000002c8c297812 */ /* 0x000fe400078efcff */
[----:B------:R-:W-:Y:S02]  /*1970*/  PRMT R176, RZ, 0x7610, R176 ;  /* 0x00007610ffb07816 */ /* 0x000fe400000000b0 */
[----:B------:R0:W2:Y:S01]  /*1980*/  @P3 LDG.E.U8 R175, desc[UR20][R46.64] ;  /* 0x000000142eaf3981 */ /* 0x0000a2000c1e1100 */
[----:B------:R-:W-:Y:S02]  /*1990*/  ISETP.LT.AND P3, PT, R41, R124, P0 ;  /* 0x0000007c2900720c */ /* 0x000fe40000761270 */
[----:B------:R-:W-:Y:S01]  /*19a0*/  IADD3 R41, P6, PT, R49, R91, RZ ;  /* 0x0000005b31297210 */ /* 0x000fe20007fde0ff */
[----:B0-----:R-:W-:-:S02]  /*19b0*/  @P5 IMAD.MOV.U32 R46, RZ, RZ, R38 ;  /* 0x000000ffff2e5224 */ /* 0x001fc400078e0026 */
[----:B------:R-:W-:Y:S01]  /*19c0*/  @P5 IMAD.MOV.U32 R47, RZ, RZ, R40 ;  /* 0x000000ffff2f5224 */ /* 0x000fe200078e0028 */
[----:B------:R-:W-:-:S04]  /*19d0*/  LEA.HI.X.SX32 R43, R49, R92, 0x1, P6 ;  /* 0x0000005c312b7211 */ /* 0x000fc800030f0eff */
[----:B------:R0:W2:Y:S01]  /*19e0*/  @P5 LDG.E.U8 R176, desc[UR20][R46.64] ;  /* 0x000000142eb05981 */ /* 0x0000a2000c1e1100 */
[C---:B------:R-:W-:Y:S02]  /*19f0*/  IADD3 R42, P5, PT, R51.reuse, R91, RZ ;  /* 0x0000005b332a7210 */ /* 0x040fe40007fbe0ff */
[----:B------:R-:W-:Y:S02]  /*1a00*/  PRMT R177, RZ, 0x7610, R177 ;  /* 0x00007610ffb17816 */ /* 0x000fe400000000b1 */
[----:B------:R-:W-:Y:S02]  /*1a10*/  LEA.HI.X.SX32 R44, R51, R92, 0x1, P5 ;  /* 0x0000005c332c7211 */ /* 0x000fe400028f0eff */
[----:B------:R-:W-:Y:S01]  /*1a20*/  LOP3.LUT R45, R140, 0x34, RZ, 0xfc, !PT ;  /* 0x000000348c2d7812 */ /* 0x000fe200078efcff */
[----:B0-----:R-:W-:Y:S02]  /*1a30*/  @P1 IMAD.MOV.U32 R46, RZ, RZ, R41 ;  /* 0x000000ffff2e1224 */ /* 0x001fe400078e0029 */
[----:B------:R-:W-:Y:S01]  /*1a40*/  @P1 IMAD.MOV.U32 R47, RZ, RZ, R43 ;  /* 0x000000ffff2f1224 */ /* 0x000fe200078e002b */
[----:B------:R-:W-:Y:S01]  /*1a50*/  PRMT R178, RZ, 0x7610, R178 ;  /* 0x00007610ffb27816 */ /* 0x000fe200000000b2 */
[----:B------:R-:W-:-:S02]  /*1a60*/  @P3 IMAD.MOV.U32 R48, RZ, RZ, R42 ;  /* 0x000000ffff303224 */ /* 0x000fc400078e002a */
[----:B------:R-:W-:Y:S01]  /*1a70*/  @P3 IMAD.MOV.U32 R49, RZ, RZ, R44 ;  /* 0x000000ffff313224 */ /* 0x000fe200078e002c */
[----:B------:R0:W2:Y:S01]  /*1a80*/  @P1 LDG.E.U8 R177, desc[UR20][R46.64] ;  /* 0x000000142eb11981 */ /* 0x0000a2000c1e1100 */
[----:B------:R-:W-:Y:S02]  /*1a90*/  ISETP.LT.AND P1, PT, R45, R124, P0 ;  /* 0x0000007c2d00720c */ /* 0x000fe40000721270 */
[----:B------:R-:W-:Y:S01]  /*1aa0*/  SHF.R.U32.HI R96, RZ, 0x6, R249 ;  /* 0x00000006ff607819 */ /* 0x000fe200000116f9 */
[----:B------:R1:W2:Y:S01]  /*1ab0*/  @P3 LDG.E.U8 R178, desc[UR20][R48.64] ;  /* 0x0000001430b23981 */ /* 0x0002a2000c1e1100 */
[----:B------:R-:W-:Y:S02]  /*1ac0*/  IADD3 R45, P3, PT, R53, R91, RZ ;  /* 0x0000005b352d7210 */ /* 0x000fe40007f7e0ff */
[----:B------:R-:W-:Y:S02]  /*1ad0*/  SGXT.U32 R96, R96, 0x2 ;  /* 0x000000026060781a */ /* 0x000fe40000000000 */
[----:B0-----:R-:W-:-:S04]  /*1ae0*/  LOP3.LUT R46, R140, 0x3c, RZ, 0xfc, !PT ;  /* 0x0000003c8c2e7812 */ /* 0x001fc800078efcff */
[----:B------:R-:W-:Y:S02]  /*1af0*/  ISETP.LT.AND P5, PT, R46, R124, P0 ;  /* 0x0000007c2e00720c */ /* 0x000fe400007a1270 */
[----:B------:R-:W-:Y:S02]  /*1b00*/  LEA.HI.X.SX32 R46, R53, R92, 0x1, P3 ;  /* 0x0000005c352e7211 */ /* 0x000fe400018f0eff */
[----:B------:R-:W-:Y:S01]  /*1b10*/  LOP3.LUT R96, R50, R96, RZ, 0xfc, !PT ;  /* 0x0000006032607212 */ /* 0x000fe200078efcff */
[----:B------:R-:W-:Y:S01]  /*1b20*/  @P1 IMAD.MOV.U32 R50, RZ, RZ, R45 ;  /* 0x000000ffff321224 */ /* 0x000fe200078e002d */
[----:B------:R-:W-:Y:S01]  /*1b30*/  PRMT R181, RZ, 0x7610, R181 ;  /* 0x00007610ffb57816 */ /* 0x000fe200000000b5 */
[----:B------:R-:W-:Y:S01]  /*1b40*/  @P1 IMAD.MOV.U32 R51, RZ, RZ, R46 ;  /* 0x000000ffff331224 */ /* 0x000fe200078e002e */
[----:B------:R-:W-:Y:S01]  /*1b50*/  LOP3.LUT R47, R96, 0x8, RZ, 0xfc, !PT ;  /* 0x00000008602f7812 */ /* 0x000fe200078efcff */
[----:B------:R-:W-:-:S03]  /*1b60*/  IMAD R93, R122, 0x2, R93 ;  /* 0x000000027a5d7824 */ /* 0x000fc600078e025d */
[----:B------:R-:W-:Y:S01]  /*1b70*/  ISETP.GE.AND P3, PT, R47, RZ, PT ;  /* 0x000000ff2f00720c */ /* 0x000fe20003f66270 */
[----:B------:R0:W2:Y:S01]  /*1b80*/  @P1 LDG.E.U8 R181, desc[UR20][R50.64] ;  /* 0x0000001432b51981 */ /* 0x0000a2000c1e1100 */
[----:B------:R-:W-:Y:S02]  /*1b90*/  IABS R62, R47 ;  /* 0x0000002f003e7213 */ /* 0x000fe40000000000 */
[C---:B------:R-:W-:Y:S02]  /*1ba0*/  IADD3 R47, P1, PT, R93.reuse, R91, RZ ;  /* 0x0000005b5d2f7210 */ /* 0x040fe40007f3e0ff */
[----:B------:R-:W-:Y:S02]  /*1bb0*/  LOP3.LUT R52, R140, 0x6, RZ, 0xfc, !PT ;  /* 0x000000068c347812 */ /* 0x000fe400078efcff */
[----:B-1----:R-:W-:Y:S02]  /*1bc0*/  LEA.HI.X.SX32 R48, R93, R92, 0x1, P1 ;  /* 0x0000005c5d307211 */ /* 0x002fe400008f0eff */
[----:B------:R-:W-:-:S02]  /*1bd0*/  IABS R58, R96 ;  /* 0x00000060003a7213 */ /* 0x000fc40000000000 */
[----:B------:R-:W-:Y:S01]  /*1be0*/  PRMT R182, RZ, 0x7610, R182 ;  /* 0x00007610ffb67816 */ /* 0x000fe200000000b6 */
[----:B------:R-:W-:Y:S01]  /*1bf0*/  @P5 IMAD.MOV.U32 R53, RZ, RZ, R48 ;  /* 0x000000ffff355224 */ /* 0x000fe200078e0030 */
[----:B------:R-:W-:Y:S01]  /*1c00*/  ISETP.LT.AND P1, PT, R52, R124, P0 ;  /* 0x0000007c3400720c */ /* 0x000fe20000721270 */
[----:B------:R-:W-:Y:S02]  /*1c10*/  @P5 IMAD.MOV.U32 R52, RZ, RZ, R47 ;  /* 0x000000ffff345224 */ /* 0x000fe400078e002f */
[----:B------:R-:W-:-:S03]  /*1c20*/  IMAD.HI.U32 R49, R95, R58, RZ ;  /* 0x0000003a5f317227 */ /* 0x000fc600078e00ff */
[----:B------:R1:W2:Y:S01]  /*1c30*/  @P5 LDG.E.U8 R182, desc[UR20][R52.64] ;  /* 0x0000001434b65981 */ /* 0x0002a2000c1e1100 */
[----:B------:R-:W-:Y:S01]  /*1c40*/  IMAD.MOV R56, RZ, RZ, -R49 ;  /* 0x000000ffff387224 */ /* 0x000fe200078e0a31 */
[----:B------:R-:W-:Y:S01]  /*1c50*/  IADD3 R49, P5, PT, R55, R91, RZ ;  /* 0x0000005b37317210 */ /* 0x000fe20007fbe0ff */
[----:B------:R-:W-:-:S03]  /*1c60*/  IMAD.HI.U32 R54, R95, R62, RZ ;  /* 0x0000003e5f367227 */ /* 0x000fc600078e00ff */
[----:B0-----:R-:W-:Y:S01]  /*1c70*/  LEA.HI.X.SX32 R50, R55, R92, 0x1, P5 ;  /* 0x0000005c37327211 */ /* 0x001fe200028f0eff */
[----:B------:R-:W-:Y:S01]  /*1c80*/  IMAD.MOV R54, RZ, RZ, -R54 ;  /* 0x000000ffff367224 */ /* 0x000fe200078e0a36 */
[----:B------:R-:W-:Y:S02]  /*1c90*/  LOP3.LUT R51, R140, 0xe, RZ, 0xfc, !PT ;  /* 0x0000000e8c337812 */ /* 0x000fe400078efcff */
[----:B------:R-:W-:Y:S01]  /*1ca0*/  PRMT R185, RZ, 0x7610, R185 ;  /* 0x00007610ffb97816 */ /* 0x000fe200000000b9 */
[----:B------:R-:W-:Y:S02]  /*1cb0*/  IMAD R62, R101, R54, R62 ;  /* 0x00000036653e7224 */ /* 0x000fe400078e023e */
[----:B------:R-:W-:Y:S02]  /*1cc0*/  @P1 IMAD.MOV.U32 R54, RZ, RZ, R49 ;  /* 0x000000ffff361224 */ /* 0x000fe400078e0031 */
[----:B------:R-:W-:Y:S01]  /*1cd0*/  @P1 IMAD.MOV.U32 R55, RZ, RZ, R50 ;  /* 0x000000ffff371224 */ /* 0x000fe200078e0032 */
[----:B------:R-:W-:-:S02]  /*1ce0*/  ISETP.LT.AND P5, PT, R51, R124, P0 ;  /* 0x0000007c3300720c */ /* 0x000fc400007a1270 */
[----:B------:R-:W-:Y:S02]  /*1cf0*/  ISETP.GT.U32.AND P6, PT, R101, R60, PT ;  /* 0x0000003c6500720c */ /* 0x000fe40003fc4070 */
[----:B------:R0:W2:Y:S01]  /*1d00*/  @P1 LDG.E.U8 R185, desc[UR20][R54.64] ;  /* 0x0000001436b91981 */ /* 0x0000a2000c1e1100 */
[C---:B------:R-:W-:Y:S02]  /*1d10*/  IADD3 R51, P1, PT, R57.reuse, R91, RZ ;  /* 0x0000005b39337210 */ /* 0x040fe40007f3e0ff */
[----:B------:R-:W-:Y:S02]  /*1d20*/  LOP3.LUT R65, R96, 0x10, RZ, 0xfc, !PT ;  /* 0x0000001060417812 */ /* 0x000fe400078efcff */
[----:B-1----:R-:W-:Y:S02]  /*1d30*/  LEA.HI.X.SX32 R52, R57, R92, 0x1, P1 ;  /* 0x0000005c39347211 */ /* 0x002fe400008f0eff */
[----:B------:R-:W-:Y:S01]  /*1d40*/  IABS R64, R65 ;  /* 0x0000004100407213 */ /* 0x000fe20000000000 */
[----:B------:R-:W-:Y:S01]  /*1d50*/  IMAD R58, R101, R56, R58 ;  /* 0x00000038653a7224 */ /* 0x000fe200078e023a */
[----:B------:R-:W-:-:S02]  /*1d60*/  PRMT R186, RZ, 0x7610, R186 ;  /* 0x00007610ffba7816 */ /* 0x000fc400000000ba */
[----:B0-----:R-:W-:Y:S01]  /*1d70*/  LOP3.LUT R54, R140, 0x16, RZ, 0xfc, !PT ;  /* 0x000000168c367812 */ /* 0x001fe200078efcff */
[----:B------:R-:W-:Y:S02]  /*1d80*/  @P5 IMAD.MOV.U32 R56, RZ, RZ, R51 ;  /* 0x000000ffff385224 */ /* 0x000fe400078e0033 */
[----:B------:R-:W-:Y:S01]  /*1d90*/  @P5 IMAD.MOV.U32 R57, RZ, RZ, R52 ;  /* 0x000000ffff395224 */ /* 0x000fe200078e0034 */
[----:B------:R-:W-:Y:S01]  /*1da0*/  ISETP.LT.AND P1, PT, R54, R124, P0 ;  /* 0x0000007c3600720c */ /* 0x000fe20000721270 */
[----:B------:R-:W-:-:S03]  /*1db0*/  IMAD.HI.U32 R53, R95, R64, RZ ;  /* 0x000000405f357227 */ /* 0x000fc600078e00ff */
[----:B------:R0:W2:Y:S01]  /*1dc0*/  @P5 LDG.E.U8 R186, desc[UR20][R56.64] ;  /* 0x0000001438ba5981 */ /* 0x0000a2000c1e1100 */
[----:B------:R-:W-:Y:S01]  /*1dd0*/  @!P6 IMAD.IADD R60, R60, 0x1, -R101 ;  /* 0x000000013c3ce824 */ /* 0x000fe200078e0a65 */
[----:B------:R-:W-:Y:S01]  /*1de0*/  ISETP.GT.U32.AND P6, PT, R101, R58, PT ;  /* 0x0000003a6500720c */ /* 0x000fe20003fc4070 */
[----:B------:R-:W-:Y:S01]  /*1df0*/  IMAD.MOV R54, RZ, RZ, -R53 ;  /* 0x000000ffff367224 */ /* 0x000fe200078e0a35 */
[----:B------:R-:W-:Y:S02]  /*1e00*/  IADD3 R53, P5, PT, R63, R91, RZ ;  /* 0x0000005b3f357210 */ /* 0x000fe40007fbe0ff */
[----:B------:R-:W-:Y:S01]  /*1e10*/  LOP3.LUT R81, R249, 0x3f, RZ, 0xc0, !PT ;  /* 0x0000003ff9517812 */ /* 0x000fe200078ec0ff */
[----:B------:R-:W-:Y:S01]  /*1e20*/  IMAD R64, R101, R54, R64 ;  /* 0x0000003665407224 */ /* 0x000fe200078e0240 */
[----:B------:R-:W-:Y:S02]  /*1e30*/  LEA.HI.X.SX32 R54, R63, R92, 0x1, P5 ;  /* 0x0000005c3f367211 */ /* 0x000fe400028f0eff */
[----:B------:R-:W-:Y:S01]  /*1e40*/  PRMT R189, RZ, 0x7610, R189 ;  /* 0x00007610ffbd7816 */ /* 0x000fe200000000bd */
[----:B------:R-:W-:-:S02]  /*1e50*/  IMAD R121, R81, R123, RZ ;  /* 0x0000007b51797224 */ /* 0x000fc400078e02ff */
[----:B0-----:R-:W-:Y:S02]  /*1e60*/  @P1 IMAD.MOV.U32 R56, RZ, RZ, R53 ;  /* 0x000000ffff381224 */ /* 0x001fe400078e0035 */
[----:B------:R-:W-:Y:S01]  /*1e70*/  @P1 IMAD.MOV.U32 R57, RZ, RZ, R54 ;  /* 0x000000ffff391224 */ /* 0x000fe200078e0036 */
[----:B------:R-:W-:Y:S01]  /*1e80*/  LOP3.LUT R67, R96, 0x18, RZ, 0xfc, !PT ;  /* 0x0000001860437812 */ /* 0x000fe200078efcff */
[----:B------:R-:W-:Y:S01]  /*1e90*/  @!P6 IMAD.IADD R58, R58, 0x1, -R101 ;  /* 0x000000013a3ae824 */ /* 0x000fe200078e0a65 */
[----:B------:R-:W-:Y:S02]  /*1ea0*/  IADD3 R126, P6, PT, R121, UR18, RZ ;  /* 0x00000012797e7c10 */ /* 0x000fe4000ffde0ff */
[----:B------:R0:W2:Y:S01]  /*1eb0*/  @P1 LDG.E.U8 R189, desc[UR20][R56.64] ;  /* 0x0000001438bd1981 */ /* 0x0000a2000c1e1100 */
[----:B------:R-:W-:Y:S02]  /*1ec0*/  IABS R130, R67 ;  /* 0x0000004300827213 */ /* 0x000fe40000000000 */
[----:B------:R-:W-:-:S02]  /*1ed0*/  ISETP.GT.U32.AND P1, PT, R101, R58, PT ;  /* 0x0000003a6500720c */ /* 0x000fc40003f24070 */
[----:B------:R-:W-:Y:S01]  /*1ee0*/  LEA.HI.X.SX32 R121, R121, UR19, 0x1, P6 ;  /* 0x0000001379797c11 */ /* 0x000fe2000b0f0eff */
[----:B------:R-:W-:Y:S01]  /*1ef0*/  IMAD.HI.U32 R55, R95, R130, RZ ;  /* 0x000000825f377227 */ /* 0x000fe200078e00ff */
[----:B------:R-:W-:-:S03]  /*1f00*/  ISETP.GE.AND P6, PT, R96, RZ, PT ;  /* 0x000000ff6000720c */ /* 0x000fc60003fc6270 */
[----:B------:R-:W-:Y:S01]  /*1f10*/  IMAD.MOV R55, RZ, RZ, -R55 ;  /* 0x000000ffff377224 */ /* 0x000fe200078e0a37 */
[----:B------:R-:W-:-:S03]  /*1f20*/  ISETP.GT.U32.AND P5, PT, R101, R60, PT ;  /* 0x0000003c6500720c */ /* 0x000fc60003fa4070 */
[C---:B------:R-:W-:Y:S02]  /*1f30*/  IMAD R130, R101.reuse, R55, R130 ;  /* 0x0000003765827224 */ /* 0x040fe400078e0282 */
[----:B------:R-:W-:Y:S01]  /*1f40*/  @!P1 IMAD.IADD R58, R58, 0x1, -R101 ;  /* 0x000000013a3a9824 */ /* 0x000fe200078e0a65 */
[----:B------:R-:W-:-:S03]  /*1f50*/  ISETP.GT.U32.AND P1, PT, R101, R64, PT ;  /* 0x000000406500720c */ /* 0x000fc60003f24070 */
[----:B------:R-:W-:Y:S01]  /*1f60*/  @!P6 IMAD.MOV R58, RZ, RZ, -R58 ;  /* 0x000000ffff3ae224 */ /* 0x000fe200078e0a3a */
[C---:B------:R-:W-:Y:S02]  /*1f70*/  ISETP.GT.U32.AND P6, PT, R101.reuse, R130, PT ;  /* 0x000000826500720c */ /* 0x040fe40003fc4070 */
[C---:B------:R-:W-:Y:S02]  /*1f80*/  LOP3.LUT R63, R96.reuse, 0x20, RZ, 0xfc, !PT ;  /* 0x00000020603f7812 */ /* 0x040fe400078efcff */
[----:B------:R-:W-:Y:S02]  /*1f90*/  LOP3.LUT R69, R96, 0x28, RZ, 0xfc, !PT ;  /* 0x0000002860457812 */ /* 0x000fe400078efcff */
[----:B------:R-:W-:Y:S01]  /*1fa0*/  IABS R68, R63 ;  /* 0x0000003f00447213 */ /* 0x000fe20000000000 */
[--C-:B------:R-:W-:Y:S01]  /*1fb0*/  @!P5 IMAD.IADD R60, R60, 0x1, -R101.reuse ;  /* 0x000000013c3cd824 */ /* 0x100fe200078e0a65 */
[----:B------:R-:W-:Y:S01]  /*1fc0*/  IABS R66, R69 ;  /* 0x0000004500427213 */ /* 0x000fe20000000000 */
[----:B------:R-:W-:Y:S01]  /*1fd0*/  @!P1 IMAD.IADD R64, R64, 0x1, -R101 ;  /* 0x0000000140409824 */ /* 0x000fe200078e0a65 */
[----:B------:R-:W-:Y:S01]  /*1fe0*/  ISETP.GT.U32.AND P5, PT, R101, R62, PT ;  /* 0x0000003e6500720c */ /* 0x000fe20003fa4070 */
[----:B------:R-:W-:Y:S01]  /*1ff0*/  IMAD.HI.U32 R55, R95, R68, RZ ;  /* 0x000000445f377227 */ /* 0x000fe200078e00ff */
[----:B------:R-:W-:-:S02]  /*2000*/  LOP3.LUT R71, R96, 0x30, RZ, 0xfc, !PT ;  /* 0x0000003060477812 */ /* 0x000fc400078efcff */
[----:B------:R-:W-:Y:S01]  /*2010*/  ISETP.GT.U32.AND P1, PT, R101, R64, PT ;  /* 0x000000406500720c */ /* 0x000fe20003f24070 */
[----:B------:R-:W-:Y:S01]  /*2020*/  @!P6 IMAD.IADD R130, R130, 0x1, -R101 ;  /* 0x000000018282e824 */ /* 0x000fe200078e0a65 */
[----:B------:R-:W-:Y:S01]  /*2030*/  IABS R72, R71 ;  /* 0x0000004700487213 */ /* 0x000fe20000000000 */
[----:B------:R-:W-:Y:S02]  /*2040*/  IMAD.MOV R55, RZ, RZ, -R55 ;  /* 0x000000ffff377224 */ /* 0x000fe400078e0a37 */
[----:B0-----:R-:W-:Y:S01]  /*2050*/  IMAD.HI.U32 R56, R95, R66, RZ ;  /* 0x000000425f387227 */ /* 0x001fe200078e00ff */
[----:B------:R-:W-:-:S03]  /*2060*/  ISETP.GT.U32.AND P6, PT, R101, R130, PT ;  /* 0x000000826500720c */ /* 0x000fc60003fc4070 */
[----:B------:R-:W-:Y:S02]  /*2070*/  IMAD R68, R101, R55, R68 ;  /* 0x0000003765447224 */ /* 0x000fe400078e0244 */
[----:B------:R-:W-:Y:S02]  /*2080*/  IMAD.MOV R57, RZ, RZ, -R56 ;  /* 0x000000ffff397224 */ /* 0x000fe400078e0a38 */
[----:B------:R-:W-:-:S04]  /*2090*/  IMAD.HI.U32 R55, R95, R72, RZ ;  /* 0x000000485f377227 */ /* 0x000fc800078e00ff */
[----:B------:R-:W-:Y:S02]  /*20a0*/  IMAD.MOV.U32 R56, RZ, RZ, R60 ;  /* 0x000000ffff387224 */ /* 0x000fe400078e003c */
[----:B------:R-:W-:Y:S02]  /*20b0*/  @!P5 IMAD.IADD R62, R62, 0x1, -R101 ;  /* 0x000000013e3ed824 */ /* 0x000fe400078e0a65 */
[C---:B------:R-:W-:Y:S02]  /*20c0*/  IMAD R66, R101.reuse, R57, R66 ;  /* 0x0000003965427224 */ /* 0x040fe400078e0242 */
[----:B------:R-:W-:Y:S02]  /*20d0*/  IMAD.MOV R55, RZ, RZ, -R55 ;  /* 0x000000ffff377224 */ /* 0x000fe400078e0a37 */
[----:B------:R-:W-:Y:S01]  /*20e0*/  @!P4 IMAD.MOV R56, RZ, RZ, -R56 ;  /* 0x000000ffff38c224 */ /* 0x000fe200078e0a38 */
[C---:B------:R-:W-:Y:S01]  /*20f0*/  ISETP.GT.U32.AND P4, PT, R101.reuse, R62, PT ;  /* 0x0000003e6500720c */ /* 0x040fe20003f84070 */
[----:B------:R-:W-:-:S02]  /*2100*/  IMAD R72, R101, R55, R72 ;  /* 0x0000003765487224 */ /* 0x000fc400078e0248 */
[--C-:B------:R-:W-:Y:S01]  /*2110*/  @!P1 IMAD.IADD R64, R64, 0x1, -R101.reuse ;  /* 0x0000000140409824 */ /* 0x100fe200078e0a65 */
[----:B------:R-:W-:Y:S01]  /*2120*/  ISETP.GT.U32.AND P1, PT, R101, R66, PT ;  /* 0x000000426500720c */ /* 0x000fe20003f24070 */
[--C-:B------:R-:W-:Y:S01]  /*2130*/  @!P6 IMAD.IADD R130, R130, 0x1, -R101.reuse ;  /* 0x000000018282e824 */ /* 0x100fe200078e0a65 */
[----:B------:R-:W-:Y:S02]  /*2140*/  ISETP.GE.AND P5, PT, R65, RZ, PT ;  /* 0x000000ff4100720c */ /* 0x000fe40003fa6270 */
[C---:B------:R-:W-:Y:S02]  /*2150*/  ISETP.GT.U32.AND P6, PT, R101.reuse, R72, PT ;  /* 0x000000486500720c */ /* 0x040fe40003fc4070 */
[C---:B------:R-:W-:Y:S02]  /*2160*/  LOP3.LUT R65, R96.reuse, 0x38, RZ, 0xfc, !PT ;  /* 0x0000003860417812 */ /* 0x040fe400078efcff */
[----:B------:R-:W-:Y:S02]  /*2170*/  LOP3.LUT R75, R96, 0x48, RZ, 0xfc, !PT ;  /* 0x00000048604b7812 */ /* 0x000fe400078efcff */
[----:B------:R-:W-:Y:S01]  /*2180*/  IABS R70, R65 ;  /* 0x0000004100467213 */ /* 0x000fe20000000000 */
[--C-:B------:R-:W-:Y:S01]  /*2190*/  @!P4 IMAD.IADD R62, R62, 0x1, -R101.reuse ;  /* 0x000000013e3ec824 */ /* 0x100fe200078e0a65 */
[----:B------:R-:W-:Y:S01]  /*21a0*/  ISETP.GT.U32.AND P4, PT, R101, R68, PT ;  /* 0x000000446500720c */ /* 0x000fe20003f84070 */
[----:B------:R-:W-:Y:S01]  /*21b0*/  @!P1 IMAD.IADD R66, R66, 0x1, -R101 ;  /* 0x0000000142429824 */ /* 0x000fe200078e0a65 */
[----:B------:R-:W-:Y:S01]  /*21c0*/  IABS R74, R75 ;  /* 0x0000004b004a7213 */ /* 0x000fe20000000000 */
[----:B------:R-:W-:-:S04]  /*21d0*/  IMAD.HI.U32 R55, R95, R70, RZ ;  /* 0x000000465f377227 */ /* 0x000fc800078e00ff */
[----:B------:R-:W-:Y:S02]  /*21e0*/  IMAD.MOV.U32 R60, RZ, RZ, R62 ;  /* 0x000000ffff3c7224 */ /* 0x000fe400078e003e */
[----:B------:R-:W-:Y:S01]  /*21f0*/  @!P6 IMAD.IADD R72, R72, 0x1, -R101 ;  /* 0x000000014848e824 */ /* 0x000fe200078e0a65 */
[----:B------:R-:W-:Y:S01]  /*2200*/  ISETP.GT.U32.AND P6, PT, R101, R66, PT ;  /* 0x000000426500720c */ /* 0x000fe20003fc4070 */
[----:B------:R-:W-:Y:S02]  /*2210*/  IMAD.MOV R62, RZ, RZ, -R55 ;  /* 0x000000ffff3e7224 */ /* 0x000fe400078e0a37 */
[----:B------:R-:W-:-:S04]  /*2220*/  IMAD.HI.U32 R55, R95, R74, RZ ;  /* 0x0000004a5f377227 */ /* 0x000fc800078e00ff */
[----:B------:R-:W-:Y:S01]  /*2230*/  IMAD.MOV R55, RZ, RZ, -R55 ;  /* 0x000000ffff377224 */ /* 0x000fe200078e0a37 */
[----:B------:R-:W-:Y:S01]  /*2240*/  LOP3.LUT R73, R96, 0x40, RZ, 0xfc, !PT ;  /* 0x0000004060497812 */ /* 0x000fe200078efcff */
[--C-:B------:R-:W-:Y:S02]  /*2250*/  @!P4 IMAD.IADD R68, R68, 0x1, -R101.reuse ;  /* 0x000000014444c824 */ /* 0x100fe400078e0a65 */
[----:B------:R-:W-:Y:S02]  /*2260*/  IMAD R74, R101, R55, R74 ;  /* 0x00000037654a7224 */ /* 0x000fe400078e024a */
[----:B------:R-:W-:Y:S01]  /*2270*/  @!P3 IMAD.MOV R60, RZ, RZ, -R60 ;  /* 0x000000ffff3cb224 */ /* 0x000fe200078e0a3c */
[----:B------:R-:W-:Y:S01]  /*2280*/  ISETP.GE.AND P3, PT, R67, RZ, PT ;  /* 0x000000ff4300720c */ /* 0x000fe20003f66270 */
[----:B------:R-:W-:Y:S01]  /*2290*/  @!P5 IMAD.MOV R64, RZ, RZ, -R64 ;  /* 0x000000ffff40d224 */ /* 0x000fe200078e0a40 */
[----:B------:R-:W-:Y:S01]  /*22a0*/  IABS R76, R73 ;  /* 0x00000049004c7213 */ /* 0x000fe20000000000 */
[----:B------:R-:W-:Y:S01]  /*22b0*/  @!P6 IMAD.IADD R66, R66, 0x1, -R101 ;  /* 0x000000014242e824 */ /* 0x000fe200078e0a65 */
[----:B------:R-:W-:-:S02]  /*22c0*/  ISETP.GT.U32.AND P4, PT, R101, R68, PT ;  /* 0x000000446500720c */ /* 0x000fc40003f84070 */
[C---:B------:R-:W-:Y:S02]  /*22d0*/  ISETP.GT.U32.AND P5, PT, R101.reuse, R72, PT ;  /* 0x000000486500720c */ /* 0x040fe40003fa4070 */
[C---:B------:R-:W-:Y:S01]  /*22e0*/  ISETP.GT.U32.AND P6, PT, R101.reuse, R74, PT ;  /* 0x0000004a6500720c */ /* 0x040fe20003fc4070 */
[----:B------:R-:W-:Y:S01]  /*22f0*/  IMAD R70, R101, R62, R70 ;  /* 0x0000003e65467224 */ /* 0x000fe200078e0246 */
[----:B------:R-:W-:Y:S01]  /*2300*/  ISETP.GE.AND P1, PT, R63, RZ, PT ;  /* 0x000000ff3f00720c */ /* 0x000fe20003f26270 */
[----:B------:R-:W-:Y:S01]  /*2310*/  IMAD.HI.U32 R57, R95, R76, RZ ;  /* 0x0000004c5f397227 */ /* 0x000fe200078e00ff */
[C---:B------:R-:W-:Y:S02]  /*2320*/  LOP3.LUT R62, R96.reuse, 0x50, RZ, 0xfc, !PT ;  /* 0x00000050603e7812 */ /* 0x040fe400078efcff */
[----:B------:R-:W-:Y:S01]  /*2330*/  LOP3.LUT R63, R96, 0x58, RZ, 0xfc, !PT ;  /* 0x00000058603f7812 */ /* 0x000fe200078efcff */
[----:B------:R-:W-:Y:S01]  /*2340*/  IMAD.MOV R57, RZ, RZ, -R57 ;  /* 0x000000ffff397224 */ /* 0x000fe200078e0a39 */
[----:B------:R-:W-:Y:S01]  /*2350*/  IABS R80, R62 ;  /* 0x0000003e00507213 */ /* 0x000fe20000000000 */
[----:B------:R-:W-:Y:S01]  /*2360*/  @!P3 IMAD.MOV R130, RZ, RZ, -R130 ;  /* 0x000000ffff82b224 */ /* 0x000fe200078e0a82 */
[C---:B------:R-:W-:Y:S01]  /*2370*/  ISETP.GT.U32.AND P3, PT, R101.reuse, R70, PT ;  /* 0x000000466500720c */ /* 0x040fe20003f64070 */
[----:B------:R-:W-:Y:S01]  /*2380*/  @!P4 IMAD.IADD R68, R68, 0x1, -R101 ;  /* 0x000000014444c824 */ /* 0x000fe200078e0a65 */
[----:B------:R-:W-:Y:S01]  /*2390*/  IABS R78, R63 ;  /* 0x0000003f004e7213 */ /* 0x000fe20000000000 */
[----:B------:R-:W-:-:S02]  /*23a0*/  IMAD R76, R101, R57, R76 ;  /* 0x00000039654c7224 */ /* 0x000fc400078e024c */
[--C-:B------:R-:W-:Y:S01]  /*23b0*/  @!P5 IMAD.IADD R72, R72, 0x1, -R101.reuse ;  /* 0x000000014848d824 */ /* 0x100fe200078e0a65 */
[----:B------:R-:W-:Y:S01]  /*23c0*/  ISETP.GE.AND P5, PT, R71, RZ, PT ;  /* 0x000000ff4700720c */ /* 0x000fe20003fa6270 */
[----:B------:R-:W-:Y:S02]  /*23d0*/  @!P6 IMAD.IADD R74, R74, 0x1, -R101 ;  /* 0x000000014a4ae824 */ /* 0x000fe400078e0a65 */
[----:B------:R-:W-:-:S03]  /*23e0*/  IMAD.HI.U32 R55, R95, R80, RZ ;  /* 0x000000505f377227 */ /* 0x000fc600078e00ff */
[C---:B------:R-:W-:Y:S01]  /*23f0*/  ISETP.GT.U32.AND P6, PT, R101.reuse, R74, PT ;  /* 0x0000004a6500720c */ /* 0x040fe20003fc4070 */
[----:B------:R-:W-:Y:S01]  /*2400*/  @!P1 IMAD.MOV R68, RZ, RZ, -R68 ;  /* 0x000000ffff449224 */ /* 0x000fe200078e0a44 */
[----:B------:R-:W-:Y:S01]  /*2410*/  ISETP.GT.U32.AND P1, PT, R101, R76, PT ;  /* 0x0000004c6500720c */ /* 0x000fe20003f24070 */
[----:B------:R-:W-:Y:S02]  /*2420*/  IMAD.MOV R57, RZ, RZ, -R55 ;  /* 0x000000ffff397224 */ /* 0x000fe400078e0a37 */
[----:B------:R-:W-:-:S04]  /*2430*/  IMAD.HI.U32 R55, R95, R78, RZ ;  /* 0x0000004e5f377227 */ /* 0x000fc800078e00ff */
[----:B------:R-:W-:Y:S02]  /*2440*/  IMAD R80, R101, R57, R80 ;  /* 0x0000003965507224 */ /* 0x000fe400078e0250 */
[----:B------:R-:W-:Y:S02]  /*2450*/  IMAD.MOV R55, RZ, RZ, -R55 ;  /* 0x000000ffff377224 */ /* 0x000fe400078e0a37 */
[--C-:B------:R-:W-:Y:S01]  /*2460*/  @!P3 IMAD.IADD R70, R70, 0x1, -R101.reuse ;  /* 0x000000014646b824 */ /* 0x100fe200078e0a65 */
[----:B------:R-:W-:Y:S01]  /*2470*/  ISETP.GE.AND P3, PT, R65, RZ, PT ;  /* 0x000000ff4100720c */ /* 0x000fe20003f66270 */
[----:B------:R-:W-:Y:S01]  /*2480*/  @!P5 IMAD.MOV R72, RZ, RZ, -R72 ;  /* 0x000000ffff48d224 */ /* 0x000fe200078e0a48 */
[----:B------:R-:W-:Y:S01]  /*2490*/  ISETP.GE.AND P4, PT, R69, RZ, PT ;  /* 0x000000ff4500720c */ /* 0x000fe20003f86270 */
[C---:B------:R-:W-:Y:S01]  /*24a0*/  IMAD R78, R101.reuse, R55, R78 ;  /* 0x00000037654e7224 */ /* 0x040fe200078e024e */
[----:B------:R-:W-:Y:S02]  /*24b0*/  LOP3.LUT R65, R96, 0x60, RZ, 0xfc, !PT ;  /* 0x0000006060417812 */ /* 0x000fe400078efcff */
[C---:B------:R-:W-:Y:S01]  /*24c0*/  ISETP.GT.U32.AND P5, PT, R101.reuse, R80, PT ;  /* 0x000000506500720c */ /* 0x040fe20003fa4070 */
[--C-:B------:R-:W-:Y:S01]  /*24d0*/  @!P1 IMAD.IADD R76, R76, 0x1, -R101.reuse ;  /* 0x000000014c4c9824 */ /* 0x100fe200078e0a65 */
[----:B------:R-:W-:Y:S01]  /*24e0*/  ISETP.GT.U32.AND P1, PT, R101, R70, PT ;  /* 0x000000466500720c */ /* 0x000fe20003f24070 */
[----:B------:R-:W-:Y:S01]  /*24f0*/  @!P6 IMAD.IADD R74, R74, 0x1, -R101 ;  /* 0x000000014a4ae824 */ /* 0x000fe200078e0a65 */
[----:B------:R-:W-:-:S02]  /*2500*/  IABS R84, R65 ;  /* 0x0000004100547213 */ /* 0x000fc40000000000 */
[----:B------:R-:W-:Y:S02]  /*2510*/  ISETP.GT.U32.AND P6, PT, R101, R78, PT ;  /* 0x0000004e6500720c */ /* 0x000fe40003fc4070 */
[C---:B------:R-:W-:Y:S01]  /*2520*/  LOP3.LUT R67, R96.reuse, 0x68, RZ, 0xfc, !PT ;  /* 0x0000006860437812 */ /* 0x040fe200078efcff */
[----:B------:R-:W-:Y:S01]  /*2530*/  IMAD.HI.U32 R55, R95, R84, RZ ;  /* 0x000000545f377227 */ /* 0x000fe200078e00ff */
[----:B------:R-:W-:Y:S02]  /*2540*/  LOP3.LUT R69, R96, 0x70, RZ, 0xfc, !PT ;  /* 0x0000007060457812 */ /* 0x000fe400078efcff */
[----:B------:R-:W-:Y:S01]  /*2550*/  IABS R82, R67 ;  /* 0x0000004300527213 */ /* 0x000fe20000000000 */
[----:B------:R-:W-:Y:S01]  /*2560*/  @!P4 IMAD.MOV R66, RZ, RZ, -R66 ;  /* 0x000000ffff42c224 */ /* 0x000fe200078e0a42 */
[----:B------:R-:W-:Y:S01]  /*2570*/  ISETP.GT.U32.AND P4, PT, R101, R76, PT ;  /* 0x0000004c6500720c */ /* 0x000fe20003f84070 */
[----:B------:R-:W-:Y:S02]  /*2580*/  IMAD.MOV R55, RZ, RZ, -R55 ;  /* 0x000000ffff377224 */ /* 0x000fe400078e0a37 */
[--C-:B------:R-:W-:Y:S01]  /*2590*/  @!P5 IMAD.IADD R80, R80, 0x1, -R101.reuse ;  /* 0x000000015050d824 */ /* 0x100fe200078e0a65 */
[----:B------:R-:W-:Y:S01]  /*25a0*/  IABS R88, R69 ;  /* 0x0000004500587213 */ /* 0x000fe20000000000 */
[----:B------:R-:W-:Y:S01]  /*25b0*/  @!P1 IMAD.IADD R70, R70, 0x1, -R101 ;  /* 0x0000000146469824 */ /* 0x000fe200078e0a65 */
[----:B------:R-:W-:Y:S01]  /*25c0*/  ISETP.GE.AND P1, PT, R73, RZ, PT ;  /* 0x000000ff4900720c */ /* 0x000fe20003f26270 */
[----:B------:R-:W-:-:S02]  /*25d0*/  IMAD R84, R101, R55, R84 ;  /* 0x0000003765547224 */ /* 0x000fc400078e0254 */
[----:B------:R-:W-:Y:S01]  /*25e0*/  @!P6 IMAD.IADD R78, R78, 0x1, -R101 ;  /* 0x000000014e4ee824 */ /* 0x000fe200078e0a65 */
[----:B------:R-:W-:Y:S01]  /*25f0*/  ISETP.GT.U32.AND P6, PT, R101, R80, PT ;  /* 0x000000506500720c */ /* 0x000fe20003fc4070 */
[----:B------:R-:W-:Y:S01]  /*2600*/  IMAD.HI.U32 R55, R95, R82, RZ ;  /* 0x000000525f377227 */ /* 0x000fe200078e00ff */
[----:B------:R-:W-:-:S03]  /*2610*/  ISETP.GE.AND P5, PT, R62, RZ, PT ;  /* 0x000000ff3e00720c */ /* 0x000fc60003fa6270 */
[----:B------:R-:W-:Y:S02]  /*2620*/  IMAD.MOV R57, RZ, RZ, -R55 ;  /* 0x000000ffff397224 */ /* 0x000fe400078e0a37 */
[----:B------:R-:W-:-:S04]  /*2630*/  IMAD.HI.U32 R55, R95, R88, RZ ;  /* 0x000000585f377227 */ /* 0x000fc800078e00ff */
[----:B------:R-:W-:Y:S02]  /*2640*/  @!P4 IMAD.IADD R76, R76, 0x1, -R101 ;  /* 0x000000014c4cc824 */ /* 0x000fe400078e0a65 */
[----:B------:R-:W-:Y:S02]  /*2650*/  IMAD.MOV R55, RZ, RZ, -R55 ;  /* 0x000000ffff377224 */ /* 0x000fe400078e0a37 */
[----:B------:R-:W-:Y:S01]  /*2660*/  @!P1 IMAD.MOV R76, RZ, RZ, -R76 ;  /* 0x000000ffff4c9224 */ /* 0x000fe200078e0a4c */
[C---:B------:R-:W-:Y:S01]  /*2670*/  ISETP.GT.U32.AND P1, PT, R101.reuse, R84, PT ;  /* 0x000000546500720c */ /* 0x040fe20003f24070 */
[----:B------:R-:W-:Y:S02]  /*2680*/  @!P6 IMAD.IADD R80, R80, 0x1, -R101 ;  /* 0x000000015050e824 */ /* 0x000fe400078e0a65 */
[----:B------:R-:W-:Y:S02]  /*2690*/  IMAD R88, R101, R55, R88 ;  /* 0x0000003765587224 */ /* 0x000fe400078e0258 */
[----:B------:R-:W-:Y:S01]  /*26a0*/  @!P5 IMAD.MOV R80, RZ, RZ, -R80 ;  /* 0x000000ffff50d224 */ /* 0x000fe200078e0a50 */
[----:B------:R-:W-:-:S02]  /*26b0*/  LOP3.LUT R71, R96, 0x78, RZ, 0xfc, !PT ;  /* 0x0000007860477812 */ /* 0x000fc400078efcff */
[C---:B------:R-:W-:Y:S02]  /*26c0*/  ISETP.GT.U32.AND P5, PT, R101.reuse, R88, PT ;  /* 0x000000586500720c */ /* 0x040fe40003fa4070 */
[----:B------:R-:W-:Y:S01]  /*26d0*/  IABS R86, R71 ;  /* 0x0000004700567213 */ /* 0x000fe20000000000 */
[----:B------:R-:W-:Y:S01]  /*26e0*/  IMAD R82, R101, R57, R82 ;  /* 0x0000003965527224 */ /* 0x000fe200078e0252 */
[----:B------:R-:W-:Y:S01]  /*26f0*/  LOP3.LUT R57, R96, 0x80, RZ, 0xfc, !PT ;  /* 0x0000008060397812 */ /* 0x000fe200078efcff */
[----:B------:R-:W-:Y:S02]  /*2700*/  @!P1 IMAD.IADD R84, R84, 0x1, -R101 ;  /* 0x0000000154549824 */ /* 0x000fe400078e0a65 */
[----:B------:R-:W-:Y:S01]  /*2710*/  IMAD.HI.U32 R55, R95, R86, RZ ;  /* 0x000000565f377227 */ /* 0x000fe200078e00ff */
[----:B------:R-:W-:-:S03]  /*2720*/  IABS R62, R57 ;  /* 0x00000039003e7213 */ /* 0x000fc60000000000 */
[----:B------:R-:W-:Y:S01]  /*2730*/  @!P3 IMAD.MOV R70, RZ, RZ, -R70 ;  /* 0x000000ffff46b224 */ /* 0x000fe200078e0a46 */
[C---:B------:R-:W-:Y:S01]  /*2740*/  ISETP.GT.U32.AND P3, PT, R101.reuse, R78, PT ;  /* 0x0000004e6500720c */ /* 0x040fe20003f64070 */
[----:B------:R-:W-:Y:S01]  /*2750*/  @!P5 IMAD.IADD R88, R88, 0x1, -R101 ;  /* 0x000000015858d824 */ /* 0x000fe200078e0a65 */
[----:B------:R-:W-:Y:S01]  /*2760*/  ISETP.GT.U32.AND P1, PT, R101, R84, PT ;  /* 0x000000546500720c */ /* 0x000fe20003f24070 */
[----:B------:R-:W-:Y:S01]  /*2770*/  IMAD.MOV R55, RZ, RZ, -R55 ;  /* 0x000000ffff377224 */ /* 0x000fe200078e0a37 */
[----:B------:R-:W-:Y:S02]  /*2780*/  ISETP.GE.AND P4, PT, R75, RZ, PT ;  /* 0x000000ff4b00720c */ /* 0x000fe40003f86270 */
[C---:B------:R-:W-:Y:S01]  /*2790*/  ISETP.GT.U32.AND P5, PT, R101.reuse, R88, PT ;  /* 0x000000586500720c */ /* 0x040fe20003fa4070 */
[----:B------:R-:W-:Y:S02]  /*27a0*/  IMAD R86, R101, R55, R86 ;  /* 0x0000003765567224 */ /* 0x000fe400078e0256 */
[----:B------:R-:W-:-:S04]  /*27b0*/  IMAD.HI.U32 R55, R95, R62, RZ ;  /* 0x0000003e5f377227 */ /* 0x000fc800078e00ff */
[----:B------:R-:W-:Y:S02]  /*27c0*/  IMAD.MOV R129, RZ, RZ, -R55 ;  /* 0x000000ffff817224 */ /* 0x000fe400078e0a37 */
[--C-:B------:R-:W-:Y:S01]  /*27d0*/  @!P3 IMAD.IADD R78, R78, 0x1, -R101.reuse ;  /* 0x000000014e4eb824 */ /* 0x100fe200078e0a65 */
[C---:B------:R-:W-:Y:S01]  /*27e0*/  ISETP.GT.U32.AND P3, PT, R101.reuse, R82, PT ;  /* 0x000000526500720c */ /* 0x040fe20003f64070 */
[--C-:B------:R-:W-:Y:S01]  /*27f0*/  @!P1 IMAD.IADD R84, R84, 0x1, -R101.reuse ;  /* 0x0000000154549824 */ /* 0x100fe200078e0a65 */
[C---:B------:R-:W-:Y:S01]  /*2800*/  ISETP.GT.U32.AND P1, PT, R101.reuse, R86, PT ;  /* 0x000000566500720c */ /* 0x040fe20003f24070 */
[----:B------:R-:W-:Y:S01]  /*2810*/  IMAD R129, R101, R129, R62 ;  /* 0x0000008165817224 */ /* 0x000fe200078e023e */
[----:B------:R-:W-:Y:S01]  /*2820*/  ISETP.GE.AND P6, PT, R65, RZ, PT ;  /* 0x000000ff4100720c */ /* 0x000fe20003fc6270 */
[----:B------:R-:W-:Y:S01]  /*2830*/  @!P4 IMAD.MOV R74, RZ, RZ, -R74 ;  /* 0x000000ffff4ac224 */ /* 0x000fe200078e0a4a */
[----:B------:R-:W-:Y:S01]  /*2840*/  ISETP.GE.AND P4, PT, R63, RZ, PT ;  /* 0x000000ff3f00720c */ /* 0x000fe20003f86270 */
[----:B------:R-:W-:Y:S01]  /*2850*/  @!P5 IMAD.IADD R88, R88, 0x1, -R101 ;  /* 0x000000015858d824 */ /* 0x000fe200078e0a65 */
[----:B------:R-:W-:-:S02]  /*2860*/  ISETP.GT.U32.AND P5, PT, R101, R129, PT ;  /* 0x000000816500720c */ /* 0x000fc40003fa4070 */
[----:B------:R-:W-:-:S04]  /*2870*/  LOP3.LUT R63, R96, 0x88, RZ, 0xfc, !PT ;  /* 0x00000088603f7812 */ /* 0x000fc800078efcff */
[----:B------:R-:W-:Y:S01]  /*2880*/  IABS R100, R63 ;  /* 0x0000003f00647213 */ /* 0x000fe20000000000 */
[--C-:B------:R-:W-:Y:S01]  /*2890*/  @!P3 IMAD.IADD R82, R82, 0x1, -R101.reuse ;  /* 0x000000015252b824 */ /* 0x100fe200078e0a65 */
[----:B------:R-:W-:Y:S01]  /*28a0*/  LOP3.LUT R65, R96, 0x90, RZ, 0xfc, !PT ;  /* 0x0000009060417812 */ /* 0x000fe200078efcff */
[--C-:B------:R-:W-:Y:S02]  /*28b0*/  @!P1 IMAD.IADD R86, R86, 0x1, -R101.reuse ;  /* 0x0000000156569824 */ /* 0x100fe400078e0a65 */
[----:B------:R-:W-:Y:S01]  /*28c0*/  IMAD.HI.U32 R55, R95, R100, RZ ;  /* 0x000000645f377227 */ /* 0x000fe200078e00ff */
[C---:B------:R-:W-:Y:S02]  /*28d0*/  ISETP.GT.U32.AND P3, PT, R101.reuse, R82, PT ;  /* 0x000000526500720c */ /* 0x040fe40003f64070 */
[----:B------:R-:W-:Y:S01]  /*28e0*/  ISETP.GT.U32.AND P1, PT, R101, R86, PT ;  /* 0x000000566500720c */ /* 0x000fe20003f24070 */
[----:B------:R-:W-:Y:S01]  /*28f0*/  @!P6 IMAD.MOV R84, RZ, RZ, -R84 ;  /* 0x000000ffff54e224 */ /* 0x000fe200078e0a54 */
[----:B------:R-:W-:Y:S01]  /*2900*/  ISETP.GE.AND P6, PT, R69, RZ, PT ;  /* 0x000000ff4500720c */ /* 0x000fe20003fc6270 */
[----:B------:R-:W-:Y:S01]  /*2910*/  @!P5 IMAD.IADD R129, R129, 0x1, -R101 ;  /* 0x000000018181d824 */ /* 0x000fe200078e0a65 */
[----:B------:R-:W-:Y:S01]  /*2920*/  IABS R62, R65 ;  /* 0x00000041003e7213 */ /* 0x000fe20000000000 */
[----:B------:R-:W-:-:S02]  /*2930*/  IMAD.MOV R55, RZ, RZ, -R55 ;  /* 0x000000ffff377224 */ /* 0x000fc400078e0a37 */
[----:B------:R-:W-:Y:S01]  /*2940*/  @!P4 IMAD.MOV R78, RZ, RZ, -R78 ;  /* 0x000000ffff4ec224 */ /* 0x000fe200078e0a4e */
[----:B------:R-:W-:Y:S01]  /*2950*/  ISETP.GE.AND P4, PT, R67, RZ, PT ;  /* 0x000000ff4300720c */ /* 0x000fe20003f86270 */
[C---:B------:R-:W-:Y:S01]  /*2960*/  IMAD R133, R101.reuse, R55, R100 ;  /* 0x0000003765857224 */ /* 0x040fe200078e0264 */
[----:B------:R-:W-:Y:S01]  /*2970*/  ISETP.GT.U32.AND P5, PT, R101, R129, PT ;  /* 0x000000816500720c */ /* 0x000fe20003fa4070 */
[----:B------:R-:W-:-:S04]  /*2980*/  IMAD.HI.U32 R55, R95, R62, RZ ;  /* 0x0000003e5f377227 */ /* 0x000fc800078e00ff */
[----:B------:R-:W-:Y:S02]  /*2990*/  IMAD.MOV R171, RZ, RZ, -R55 ;  /* 0x000000ffffab7224 */ /* 0x000fe400078e0a37 */
[--C-:B------:R-:W-:Y:S01]  /*29a0*/  @!P3 IMAD.IADD R82, R82, 0x1, -R101.reuse ;  /* 0x000000015252b824 */ /* 0x100fe200078e0a65 */
[----:B------:R-:W-:Y:S01]  /*29b0*/  ISETP.GE.AND P3, PT, R71, RZ, PT ;  /* 0x000000ff4700720c */ /* 0x000fe20003f66270 */
[----:B------:R-:W-:Y:S01]  /*29c0*/  @!P6 IMAD.MOV R88, RZ, RZ, -R88 ;  /* 0x000000ffff58e224 */ /* 0x000fe200078e0a58 */
[----:B------:R-:W-:Y:S01]  /*29d0*/  LOP3.LUT R67, R96, 0x98, RZ, 0xfc, !PT ;  /* 0x0000009860437812 */ /* 0x000fe200078efcff */
[--C-:B------:R-:W-:Y:S01]  /*29e0*/  @!P1 IMAD.IADD R86, R86, 0x1, -R101.reuse ;  /* 0x0000000156569824 */ /* 0x100fe200078e0a65 */
[----:B------:R-:W-:Y:S01]  /*29f0*/  ISETP.GE.AND P6, PT, R63, RZ, PT ;  /* 0x000000ff3f00720c */ /* 0x000fe20003fc6270 */
[C---:B------:R-:W-:Y:S01]  /*2a00*/  IMAD R171, R101.reuse, R171, R62 ;  /* 0x000000ab65ab7224 */ /* 0x040fe200078e023e */
[----:B------:R-:W-:Y:S02]  /*2a10*/  ISETP.GT.U32.AND P1, PT, R101, R133, PT ;  /* 0x000000856500720c */ /* 0x000fe40003f24070 */
[----:B------:R-:W-:Y:S01]  /*2a20*/  LOP3.LUT R63, R96, 0xa0, RZ, 0xfc, !PT ;  /* 0x000000a0603f7812 */ /* 0x000fe200078efcff */
[----:B------:R-:W-:Y:S01]  /*2a30*/  @!P4 IMAD.MOV R82, RZ, RZ, -R82 ;  /* 0x000000ffff52c224 */ /* 0x000fe200078e0a52 */
[----:B------:R-:W-:Y:S01]  /*2a40*/  ISETP.GE.AND P4, PT, R57, RZ, PT ;  /* 0x000000ff3900720c */ /* 0x000fe20003f86270 */
[----:B------:R-:W-:Y:S01]  /*2a50*/  @!P5 IMAD.IADD R129, R129, 0x1, -R101 ;  /* 0x000000018181d824 */ /* 0x000fe200078e0a65 */
[----:B------:R-:W-:-:S02]  /*2a60*/  IABS R170, R67 ;  /* 0x0000004300aa7213 */ /* 0x000fc40000000000 */
[----:B------:R-:W-:Y:S02]  /*2a70*/  ISETP.GT.U32.AND P5, PT, R101, R171, PT ;  /* 0x000000ab6500720c */ /* 0x000fe40003fa4070 */
[----:B------:R-:W-:Y:S01]  /*2a80*/  IABS R57, R63 ;  /* 0x0000003f00397213 */ /* 0x000fe20000000000 */
[----:B------:R-:W-:-:S04]  /*2a90*/  IMAD.HI.U32 R55, R95, R170, RZ ;  /* 0x000000aa5f377227 */ /* 0x000fc800078e00ff */
[----:B------:R-:W-:Y:S02]  /*2aa0*/  IMAD.MOV.U32 R62, RZ, RZ, R57 ;  /* 0x000000ffff3e7224 */ /* 0x000fe400078e0039 */
[----:B------:R-:W-:Y:S01]  /*2ab0*/  @!P3 IMAD.MOV R86, RZ, RZ, -R86 ;  /* 0x000000ffff56b224 */ /* 0x000fe200078e0a56 */
[----:B------:R-:W-:Y:S01]  /*2ac0*/  ISETP.GE.AND P3, PT, R65, RZ, PT ;  /* 0x000000ff4100720c */ /* 0x000fe20003f66270 */
[----:B------:R-:W-:Y:S01]  /*2ad0*/  @!P1 IMAD.IADD R133, R133, 0x1, -R101 ;  /* 0x0000000185859824 */ /* 0x000fe200078e0a65 */
[----:B------:R-:W-:Y:S01]  /*2ae0*/  LOP3.LUT R65, R96, 0xa8, RZ, 0xfc, !PT ;  /* 0x000000a860417812 */ /* 0x000fe200078efcff */
[----:B------:R-:W-:Y:S02]  /*2af0*/  IMAD.MOV R57, RZ, RZ, -R55 ;  /* 0x000000ffff397224 */ /* 0x000fe400078e0a37 */
[----:B------:R-:W-:Y:S01]  /*2b00*/  IMAD.HI.U32 R55, R95, R62, RZ ;  /* 0x0000003e5f377227 */ /* 0x000fe200078e00ff */
[----:B------:R-:W-:Y:S02]  /*2b10*/  ISETP.GT.U32.AND P1, PT, R101, R133, PT ;  /* 0x000000856500720c */ /* 0x000fe40003f24070 */
[----:B------:R-:W-:Y:S01]  /*2b20*/  IABS R168, R65 ;  /* 0x0000004100a87213 */ /* 0x000fe20000000000 */
[----:B------:R-:W-:-:S02]  /*2b30*/  @!P5 IMAD.IADD R171, R171, 0x1, -R101 ;  /* 0x00000001ababd824 */ /* 0x000fc400078e0a65 */
[----:B------:R-:W-:Y:S02]  /*2b40*/  IMAD.MOV R55, RZ, RZ, -R55 ;  /* 0x000000ffff377224 */ /* 0x000fe400078e0a37 */
[C---:B------:R-:W-:Y:S01]  /*2b50*/  IMAD R170, R101.reuse, R57, R170 ;  /* 0x0000003965aa7224 */ /* 0x040fe200078e02aa */
[C---:B------:R-:W-:Y:S01]  /*2b60*/  ISETP.GT.U32.AND P5, PT, R101.reuse, R171, PT ;  /* 0x000000ab6500720c */ /* 0x040fe20003fa4070 */
[----:B------:R-:W-:Y:S02]  /*2b70*/  IMAD R169, R101, R55, R62 ;  /* 0x0000003765a97224 */ /* 0x000fe400078e023e */
[----:B------:R-:W-:-:S04]  /*2b80*/  IMAD.HI.U32 R55, R95, R168, RZ ;  /* 0x000000a85f377227 */ /* 0x000fc800078e00ff */
[----:B------:R-:W-:Y:S01]  /*2b90*/  @!P4 IMAD.MOV R129, RZ, RZ, -R129 ;  /* 0x000000ffff81c224 */ /* 0x000fe200078e0a81 */
[----:B------:R-:W-:Y:S01]  /*2ba0*/  ISETP.GT.U32.AND P4, PT, R101, R170, PT ;  /* 0x000000aa6500720c */ /* 0x000fe20003f84070 */
[----:B------:R-:W-:Y:S01]  /*2bb0*/  IMAD.MOV R57, RZ, RZ, -R55 ;  /* 0x000000ffff397224 */ /* 0x000fe200078e0a37 */
[----:B------:R-:W-:Y:S01]  /*2bc0*/  LOP3.LUT R69, R96, 0xb0, RZ, 0xfc, !PT ;  /* 0x000000b060457812 */ /* 0x000fe200078efcff */
[----:B------:R-:W-:Y:S02]  /*2bd0*/  @!P1 IMAD.IADD R133, R133, 0x1, -R101 ;  /* 0x0000000185859824 */ /* 0x000fe400078e0a65 */
[C---:B------:R-:W-:Y:S01]  /*2be0*/  IMAD R168, R101.reuse, R57, R168 ;  /* 0x0000003965a87224 */ /* 0x040fe200078e02a8 */
[----:B------:R-:W-:Y:S01]  /*2bf0*/  IABS R62, R69 ;  /* 0x00000045003e7213 */ /* 0x000fe20000000000 */
[----:B------:R-:W-:Y:S01]  /*2c00*/  @!P6 IMAD.MOV R133, RZ, RZ, -R133 ;  /* 0x000000ffff85e224 */ /* 0x000fe200078e0a85 */
[----:B------:R-:W-:Y:S01]  /*2c10*/  ISETP.GT.U32.AND P6, PT, R101, R169, PT ;  /* 0x000000a96500720c */ /* 0x000fe20003fc4070 */
[----:B------:R-:W-:Y:S01]  /*2c20*/  @!P5 IMAD.IADD R171, R171, 0x1, -R101 ;  /* 0x00000001ababd824 */ /* 0x000fe200078e0a65 */
[----:B------:R-:W-:Y:S01]  /*2c30*/  ISETP.GT.U32.AND P5, PT, R101, R168, PT ;  /* 0x000000a86500720c */ /* 0x000fe20003fa4070 */
[----:B------:R-:W-:Y:S01]  /*2c40*/  IMAD.HI.U32 R55, R95, R62, RZ ;  /* 0x0000003e5f377227 */ /* 0x000fe200078e00ff */
[----:B------:R-:W-:-:S02]  /*2c50*/  ISETP.GE.AND P1, PT, R67, RZ, PT ;  /* 0x000000ff4300720c */ /* 0x000fc40003f26270 */
[----:B------:R-:W-:Y:S01]  /*2c60*/  LOP3.LUT R67, R96, 0xb8, RZ, 0xfc, !PT ;  /* 0x000000b860437812 */ /* 0x000fe200078efcff */
[----:B------:R-:W-:Y:S01]  /*2c70*/  @!P4 IMAD.IADD R170, R170, 0x1, -R101 ;  /* 0x00000001aaaac824 */ /* 0x000fe200078e0a65 */
[----:B------:R-:W-:Y:S01]  /*2c80*/  LOP3.LUT R71, R96, 0xc0, RZ, 0xfc, !PT ;  /* 0x000000c060477812 */ /* 0x000fe200078efcff */
[----:B------:R-:W-:Y:S01]  /*2c90*/  IMAD.MOV R55, RZ, RZ, -R55 ;  /* 0x000000ffff377224 */ /* 0x000fe200078e0a37 */
[----:B------:R-:W-:Y:S02]  /*2ca0*/  IABS R166, R67 ;  /* 0x0000004300a67213 */ /* 0x000fe40000000000 */
[C---:B------:R-:W-:Y:S02]  /*2cb0*/  ISETP.GT.U32.AND P4, PT, R101.reuse, R170, PT ;  /* 0x000000aa6500720c */ /* 0x040fe40003f84070 */
[----:B------:R-:W-:Y:S01]  /*2cc0*/  IABS R57, R71 ;  /* 0x0000004700397213 */ /* 0x000fe20000000000 */
[----:B------:R-:W-:Y:S02]  /*2cd0*/  IMAD R167, R101, R55, R62 ;  /* 0x0000003765a77224 */ /* 0x000fe400078e023e */
[----:B------:R-:W-:-:S02]  /*2ce0*/  @!P6 IMAD.IADD R169, R169, 0x1, -R101 ;  /* 0x00000001a9a9e824 */ /* 0x000fc400078e0a65 */
[----:B------:R-:W-:Y:S02]  /*2cf0*/  @!P5 IMAD.IADD R168, R168, 0x1, -R101 ;  /* 0x00000001a8a8d824 */ /* 0x000fe400078e0a65 */
[----:B------:R-:W-:Y:S01]  /*2d00*/  IMAD.HI.U32 R55, R95, R166, RZ ;  /* 0x000000a65f377227 */ /* 0x000fe200078e00ff */
[----:B------:R-:W-:-:S03]  /*2d10*/  ISETP.GT.U32.AND P6, PT, R101, R169, PT ;  /* 0x000000a96500720c */ /* 0x000fc60003fc4070 */
[----:B------:R-:W-:Y:S01]  /*2d20*/  IMAD.MOV.U32 R62, RZ, RZ, R57 ;  /* 0x000000ffff3e7224 */ /* 0x000fe200078e0039 */
[----:B------:R-:W-:Y:S01]  /*2d30*/  ISETP.GT.U32.AND P5, PT, R101, R168, PT ;  /* 0x000000a86500720c */ /* 0x000fe20003fa4070 */
[----:B------:R-:W-:Y:S02]  /*2d40*/  IMAD.MOV R57, RZ, RZ, -R55 ;  /* 0x000000ffff397224 */ /* 0x000fe400078e0a37 */
[----:B------:R-:W-:-:S04]  /*2d50*/  IMAD.HI.U32 R55, R95, R62, RZ ;  /* 0x0000003e5f377227 */ /* 0x000fc800078e00ff */
[----:B------:R-:W-:Y:S01]  /*2d60*/  @!P4 IMAD.IADD R170, R170, 0x1, -R101 ;  /* 0x00000001aaaac824 */ /* 0x000fe200078e0a65 */
[C---:B------:R-:W-:Y:S01]  /*2d70*/  ISETP.GT.U32.AND P4, PT, R101.reuse, R167, PT ;  /* 0x000000a76500720c */ /* 0x040fe20003f84070 */
[----:B------:R-:W-:Y:S02]  /*2d80*/  IMAD.MOV R55, RZ, RZ, -R55 ;  /* 0x000000ffff377224 */ /* 0x000fe400078e0a37 */
[C---:B------:R-:W-:Y:S02]  /*2d90*/  IMAD R166, R101.reuse, R57, R166 ;  /* 0x0000003965a67224 */ /* 0x040fe400078e02a6 */
[----:B------:R-:W-:Y:S02]  /*2da0*/  IMAD R165, R101, R55, R62 ;  /* 0x0000003765a57224 */ /* 0x000fe400078e023e */
[--C-:B------:R-:W-:Y:S01]  /*2db0*/  @!P6 IMAD.IADD R169, R169, 0x1, -R101.reuse ;  /* 0x00000001a9a9e824 */ /* 0x100fe200078e0a65 */
[C---:B------:R-:W-:Y:S01]  /*2dc0*/  ISETP.GT.U32.AND P6, PT, R101.reuse, R166, PT ;  /* 0x000000a66500720c */ /* 0x040fe20003fc4070 */
[----:B------:R-:W-:Y:S01]  /*2dd0*/  @!P5 IMAD.IADD R168, R168, 0x1, -R101 ;  /* 0x00000001a8a8d824 */ /* 0x000fe200078e0a65 */
[----:B------:R-:W-:-:S02]  /*2de0*/  ISETP.GT.U32.AND P5, PT, R101, R165, PT ;  /* 0x000000a56500720c */ /* 0x000fc40003fa4070 */
[----:B------:R-:W-:Y:S01]  /*2df0*/  LOP3.LUT R73, R96, 0xc8, RZ, 0xfc, !PT ;  /* 0x000000c860497812 */ /* 0x000fe200078efcff */
[----:B------:R-:W-:-:S03]  /*2e00*/  @!P4 IMAD.IADD R167, R167, 0x1, -R101 ;  /* 0x00000001a7a7c824 */ /* 0x000fc600078e0a65 */
[----:B------:R-:W-:Y:S02]  /*2e10*/  IABS R164, R73 ;  /* 0x0000004900a47213 */ /* 0x000fe40000000000 */
[----:B------:R-:W-:Y:S02]  /*2e20*/  ISETP.GT.U32.AND P4, PT, R101, R167, PT ;  /* 0x000000a76500720c */ /* 0x000fe40003f84070 */
[----:B------:R-:W-:Y:S01]  /*2e30*/  LOP3.LUT R57, R96, 0xd0, RZ, 0xfc, !PT ;  /* 0x000000d060397812 */ /* 0x000fe200078efcff */
[----:B------:R-:W-:-:S03]  /*2e40*/  IMAD.HI.U32 R55, R95, R164, RZ ;  /* 0x000000a45f377227 */ /* 0x000fc600078e00ff */
[----:B------:R-:W-:Y:S01]  /*2e50*/  IABS R62, R57 ;  /* 0x00000039003e7213 */ /* 0x000fe20000000000 */
[--C-:B------:R-:W-:Y:S01]  /*2e60*/  @!P6 IMAD.IADD R166, R166, 0x1, -R101.reuse ;  /* 0x00000001a6a6e824 */ /* 0x100fe200078e0a65 */
[----:B------:R-:W-:Y:S01]  /*2e70*/  ISETP.GE.AND P6, PT, R69, RZ, PT ;  /* 0x000000ff4500720c */ /* 0x000fe20003fc6270 */
[----:B------:R-:W-:Y:S02]  /*2e80*/  @!P5 IMAD.IADD R165, R165, 0x1, -R101 ;  /* 0x00000001a5a5d824 */ /* 0x000fe400078e0a65 */
[----:B------:R-:W-:Y:S02]  /*2e90*/  IMAD.MOV R55, RZ, RZ, -R55 ;  /* 0x000000ffff377224 */ /* 0x000fe400078e0a37 */
[----:B------:R-:W-:Y:S01]  /*2ea0*/  @!P3 IMAD.MOV R171, RZ, RZ, -R171 ;  /* 0x000000ffffabb224 */ /* 0x000fe200078e0aab */
[C---:B------:R-:W-:Y:S01]  /*2eb0*/  ISETP.GT.U32.AND P5, PT, R101.reuse, R165, PT ;  /* 0x000000a56500720c */ /* 0x040fe20003fa4070 */
[----:B------:R-:W-:Y:S01]  /*2ec0*/  IMAD R164, R101, R55, R164 ;  /* 0x0000003765a47224 */ /* 0x000fe200078e02a4 */
[----:B------:R-:W-:Y:S01]  /*2ed0*/  ISETP.GE.AND P3, PT, R63, RZ, PT ;  /* 0x000000ff3f00720c */ /* 0x000fe20003f66270 */
[----:B------:R-:W-:-:S04]  /*2ee0*/  IMAD.HI.U32 R55, R95, R62, RZ ;  /* 0x0000003e5f377227 */ /* 0x000fc800078e00ff */
[----:B------:R-:W-:Y:S02]  /*2ef0*/  @!P4 IMAD.IADD R167, R167, 0x1, -R101 ;  /* 0x00000001a7a7c824 */ /* 0x000fe400078e0a65 */
[----:B------:R-:W-:Y:S02]  /*2f00*/  IMAD.MOV R55, RZ, RZ, -R55 ;  /* 0x000000ffff377224 */ /* 0x000fe400078e0a37 */
[----:B------:R-:W-:Y:S01]  /*2f10*/  @!P6 IMAD.MOV R167, RZ, RZ, -R167 ;  /* 0x000000ffffa7e224 */ /* 0x000fe200078e0aa7 */
[C---:B------:R-:W-:Y:S01]  /*2f20*/  ISETP.GT.U32.AND P6, PT, R101.reuse, R164, PT ;  /* 0x000000a46500720c */ /* 0x040fe20003fc4070 */
[----:B------:R-:W-:Y:S02]  /*2f30*/  IMAD R163, R101, R55, R62 ;  /* 0x0000003765a37224 */ /* 0x000fe400078e023e */
[----:B------:R-:W-:Y:S02]  /*2f40*/  @!P5 IMAD.IADD R165, R165, 0x1, -R101 ;  /* 0x00000001a5a5d824 */ /* 0x000fe400078e0a65 */
[----:B------:R-:W-:Y:S01]  /*2f50*/  @!P3 IMAD.MOV R169, RZ, RZ, -R169 ;  /* 0x000000ffffa9b224 */ /* 0x000fe200078e0aa9 */
[----:B------:R-:W-:-:S02]  /*2f60*/  ISETP.GT.U32.AND P5, PT, R101, R163, PT ;  /* 0x000000a36500720c */ /* 0x000fc40003fa4070 */
[----:B------:R-:W-:Y:S02]  /*2f70*/  ISETP.GT.U32.AND P3, PT, R101, R166, PT ;  /* 0x000000a66500720c */ /* 0x000fe40003f64070 */
[C---:B------:R-:W-:Y:S01]  /*2f80*/  LOP3.LUT R63, R96.reuse, 0xd8, RZ, 0xfc, !PT ;  /* 0x000000d8603f7812 */ /* 0x040fe200078efcff */
[----:B------:R-:W-:Y:S01]  /*2f90*/  @!P1 IMAD.MOV R170, RZ, RZ, -R170 ;  /* 0x000000ffffaa9224 */ /* 0x000fe200078e0aaa */
[----:B------:R-:W-:Y:S02]  /*2fa0*/  ISETP.GE.AND P1, PT, R65, RZ, PT ;  /* 0x000000ff4100720c */ /* 0x000fe40003f26270 */
[----:B------:R-:W-:Y:S02]  /*2fb0*/  ISETP.GE.AND P4, PT, R67, RZ, PT ;  /* 0x000000ff4300720c */ /* 0x000fe40003f86270 */
[----:B------:R-:W-:Y:S02]  /*2fc0*/  LOP3.LUT R65, R96, 0xe0, RZ, 0xfc, !PT ;  /* 0x000000e060417812 */ /* 0x000fe400078efcff */
[----:B------:R-:W-:Y:S01]  /*2fd0*/  IABS R162, R63 ;  /* 0x0000003f00a27213 */ /* 0x000fe20000000000 */
[----:B------:R-:W-:Y:S01]  /*2fe0*/  @!P6 IMAD.IADD R164, R164, 0x1, -R101 ;  /* 0x00000001a4a4e824 */ /* 0x000fe200078e0a65 */
[----:B------:R-:W-:-:S02]  /*2ff0*/  IABS R62, R65 ;  /* 0x00000041003e7213 */ /* 0x000fc40000000000 */
[----:B------:R-:W-:Y:S01]  /*3000*/  LOP3.LUT R67, R96, 0xe8, RZ, 0xfc, !PT ;  /* 0x000000e860437812 */ /* 0x000fe200078efcff */
[----:B------:R-:W-:Y:S01]  /*3010*/  IMAD.HI.U32 R55, R95, R162, RZ ;  /* 0x000000a25f377227 */ /* 0x000fe200078e00ff */
[----:B------:R-:W-:-:S03]  /*3020*/  ISETP.GE.AND P6, PT, R57, RZ, PT ;  /* 0x000000ff3900720c */ /* 0x000fc60003fc6270 */
[--C-:B------:R-:W-:Y:S01]  /*3030*/  @!P5 IMAD.IADD R163, R163, 0x1, -R101.reuse ;  /* 0x00000001a3a3d824 */ /* 0x100fe200078e0a65 */
[----:B------:R-:W-:Y:S01]  /*3040*/  ISETP.GT.U32.AND P5, PT, R101, R164, PT ;  /* 0x000000a46500720c */ /* 0x000fe20003fa4070 */
[----:B------:R-:W-:Y:S01]  /*3050*/  @!P3 IMAD.IADD R166, R166, 0x1, -R101 ;  /* 0x00000001a6a6b824 */ /* 0x000fe200078e0a65 */
[----:B------:R-:W-:Y:S01]  /*3060*/  IABS R160, R67 ;  /* 0x0000004300a07213 */ /* 0x000fe20000000000 */
[----:B------:R-:W-:-:S04]  /*3070*/  IMAD.HI.U32 R57, R95, R62, RZ ;  /* 0x0000003e5f397227 */ /* 0x000fc800078e00ff */
[----:B------:R-:W-:Y:S01]  /*3080*/  IMAD.MOV R55, RZ, RZ, -R55 ;  /* 0x000000ffff377224 */ /* 0x000fe200078e0a37 */
[----:B------:R-:W-:Y:S01]  /*3090*/  ISETP.GE.AND P3, PT, R73, RZ, PT ;  /* 0x000000ff4900720c */ /* 0x000fe20003f66270 */
[----:B------:R-:W-:Y:S01]  /*30a0*/  @!P1 IMAD.MOV R168, RZ, RZ, -R168 ;  /* 0x000000ffffa89224 */ /* 0x000fe200078e0aa8 */
[----:B------:R-:W-:Y:S01]  /*30b0*/  ISETP.GE.AND P1, PT, R71, RZ, PT ;  /* 0x000000ff4700720c */ /* 0x000fe20003f26270 */
[----:B------:R-:W-:Y:S01]  /*30c0*/  @!P4 IMAD.MOV R166, RZ, RZ, -R166 ;  /* 0x000000ffffa6c224 */ /* 0x000fe200078e0aa6 */
[----:B------:R-:W-:Y:S01]  /*30d0*/  LOP3.LUT R69, R96, 0xf0, RZ, 0xfc, !PT ;  /* 0x000000f060457812 */ /* 0x000fe200078efcff */
[----:B------:R-:W-:Y:S01]  /*30e0*/  IMAD.MOV R161, RZ, RZ, -R57 ;  /* 0x000000ffffa17224 */ /* 0x000fe200078e0a39 */
[C---:B------:R-:W-:Y:S01]  /*30f0*/  ISETP.GT.U32.AND P4, PT, R101.reuse, R163, PT ;  /* 0x000000a36500720c */ /* 0x040fe20003f84070 */
[----:B------:R-:W-:Y:S02]  /*3100*/  IMAD R162, R101, R55, R162 ;  /* 0x0000003765a27224 */ /* 0x000fe400078e02a2 */
[----:B------:R-:W-:Y:S01]  /*3110*/  IMAD.HI.U32 R55, R95, R160, RZ ;  /* 0x000000a05f377227 */ /* 0x000fe200078e00ff */
[----:B------:R-:W-:-:S03]  /*3120*/  IABS R158, R69 ;  /* 0x00000045009e7213 */ /* 0x000fc60000000000 */
[C---:B------:R-:W-:Y:S02]  /*3130*/  IMAD R161, R101.reuse, R161, R62 ;  /* 0x000000a165a17224 */ /* 0x040fe400078e023e */
[----:B------:R-:W-:Y:S02]  /*3140*/  IMAD.MOV R55, RZ, RZ, -R55 ;  /* 0x000000ffff377224 */ /* 0x000fe400078e0a37 */
[----:B------:R-:W-:Y:S01]  /*3150*/  @!P5 IMAD.IADD R164, R164, 0x1, -R101 ;  /* 0x00000001a4a4d824 */ /* 0x000fe200078e0a65 */
[----:B------:R-:W-:Y:S01]  /*3160*/  ISETP.GT.U32.AND P5, PT, R101, R161, PT ;  /* 0x000000a16500720c */ /* 0x000fe20003fa4070 */
[----:B------:R-:W-:-:S04]  /*3170*/  IMAD.HI.U32 R57, R95, R158, RZ ;  /* 0x0000009e5f397227 */ /* 0x000fc800078e00ff */
[C---:B------:R-:W-:Y:S02]  /*3180*/  IMAD R160, R101.reuse, R55, R160 ;  /* 0x0000003765a07224 */ /* 0x040fe400078e02a0 */
[----:B------:R-:W-:Y:S01]  /*3190*/  @!P1 IMAD.MOV R165, RZ, RZ, -R165 ;  /* 0x000000ffffa59224 */ /* 0x000fe200078e0aa5 */
[----:B------:R-:W-:Y:S01]  /*31a0*/  ISETP.GT.U32.AND P1, PT, R101, R162, PT ;  /* 0x000000a26500720c */ /* 0x000fe20003f24070 */
[----:B------:R-:W-:Y:S02]  /*31b0*/  IMAD.MOV R57, RZ, RZ, -R57 ;  /* 0x000000ffff397224 */ /* 0x000fe400078e0a39 */
[----:B------:R-:W-:Y:S01]  /*31c0*/  @!P4 IMAD.IADD R163, R163, 0x1, -R101 ;  /* 0x00000001a3a3c824 */ /* 0x000fe200078e0a65 */
[----:B------:R-:W-:Y:S01]  /*31d0*/  ISETP.GE.AND P4, PT, R63, RZ, PT ;  /* 0x000000ff3f00720c */ /* 0x000fe20003f86270 */
[----:B------:R-:W-:Y:S01]  /*31e0*/  @!P3 IMAD.MOV R164, RZ, RZ, -R164 ;  /* 0x000000ffffa4b224 */ /* 0x000fe200078e0aa4 */
[C---:B------:R-:W-:Y:S02]  /*31f0*/  ISETP.GT.U32.AND P3, PT, R101.reuse, R160, PT ;  /* 0x000000a06500720c */ /* 0x040fe40003f64070 */
[----:B------:R-:W-:Y:S01]  /*3200*/  LOP3.LUT R63, R96, 0xf8, RZ, 0xfc, !PT ;  /* 0x000000f8603f7812 */ /* 0x000fe200078efcff */
[----:B------:R-:W-:-:S03]  /*3210*/  IMAD R158, R101, R57, R158 ;  /* 0x00000039659e7224 */ /* 0x000fc600078e029e */
[----:B------:R-:W-:Y:S01]  /*3220*/  IABS R62, R63 ;  /* 0x0000003f003e7213 */ /* 0x000fe20000000000 */
[----:B------:R-:W-:Y:S01]  /*3230*/  @!P6 IMAD.MOV R163, RZ, RZ, -R163 ;  /* 0x000000ffffa3e224 */ /* 0x000fe200078e0aa3 */
[----:B------:R-:W-:Y:S01]  /*3240*/  ISETP.GT.U32.AND P6, PT, R101, R158, PT ;  /* 0x0000009e6500720c */ /* 0x000fe20003fc4070 */
[--C-:B------:R-:W-:Y:S01]  /*3250*/  @!P5 IMAD.IADD R161, R161, 0x1, -R101.reuse ;  /* 0x00000001a1a1d824 */ /* 0x100fe200078e0a65 */
[C---:B------:R-:W-:Y:S01]  /*3260*/  LOP3.LUT R71, R96.reuse, 0x100, RZ, 0xfc, !PT ;  /* 0x0000010060477812 */ /* 0x040fe200078efcff */
[----:B------:R-:W-:Y:S01]  /*3270*/  IMAD.HI.U32 R55, R95, R62, RZ ;  /* 0x0000003e5f377227 */ /* 0x000fe200078e00ff */
[----:B------:R-:W-:Y:S02]  /*3280*/  LOP3.LUT R73, R96, 0x108, RZ, 0xfc, !PT ;  /* 0x0000010860497812 */ /* 0x000fe400078efcff */
[----:B------:R-:W-:Y:S01]  /*3290*/  ISETP.GT.U32.AND P5, PT, R101, R161, PT ;  /* 0x000000a16500720c */ /* 0x000fe20003fa4070 */
[--C-:B------:R-:W-:Y:S01]  /*32a0*/  @!P1 IMAD.IADD R162, R162, 0x1, -R101.reuse ;  /* 0x00000001a2a29824 */ /* 0x100fe200078e0a65 */
[----:B------:R-:W-:Y:S01]  /*32b0*/  IABS R156, R71 ;  /* 0x00000047009c7213 */ /* 0x000fe20000000000 */
[----:B------:R-:W-:-:S02]  /*32c0*/  @!P3 IMAD.IADD R160, R160, 0x1, -R101 ;  /* 0x00000001a0a0b824 */ /* 0x000fc400078e0a65 */
[----:B------:R-:W-:Y:S01]  /*32d0*/  IMAD.MOV R55, RZ, RZ, -R55 ;  /* 0x000000ffff377224 */ /* 0x000fe200078e0a37 */
[----:B------:R-:W-:Y:S02]  /*32e0*/  IABS R100, R73 ;  /* 0x0000004900647213 */ /* 0x000fe40000000000 */
[C---:B------:R-:W-:Y:S01]  /*32f0*/  ISETP.GT.U32.AND P1, PT, R101.reuse, R162, PT ;  /* 0x000000a26500720c */ /* 0x040fe20003f24070 */
[C---:B------:R-:W-:Y:S01]  /*3300*/  IMAD R157, R101.reuse, R55, R62 ;  /* 0x00000037659d7224 */ /* 0x040fe200078e023e */
[----:B------:R-:W-:Y:S01]  /*3310*/  ISETP.GT.U32.AND P3, PT, R101, R160, PT ;  /* 0x000000a06500720c */ /* 0x000fe20003f64070 */
[----:B------:R-:W-:-:S04]  /*3320*/  IMAD.HI.U32 R55, R95, R156, RZ ;  /* 0x0000009c5f377227 */ /* 0x000fc800078e00ff */
[----:B------:R-:W-:Y:S01]  /*3330*/  @!P6 IMAD.IADD R158, R158, 0x1, -R101 ;  /* 0x000000019e9ee824 */ /* 0x000fe200078e0a65 */
[----:B------:R-:W-:Y:S01]  /*3340*/  ISETP.GE.AND P6, PT, R67, RZ, PT ;  /* 0x000000ff4300720c */ /* 0x000fe20003fc6270 */
[----:B------:R-:W-:-:S04]  /*3350*/  IMAD.HI.U32 R57, R95, R100, RZ ;  /* 0x000000645f397227 */ /* 0x000fc800078e00ff */
[----:B------:R-:W-:Y:S02]  /*3360*/  IMAD.MOV R55, RZ, RZ, -R55 ;  /* 0x000000ffff377224 */ /* 0x000fe400078e0a37 */
[----:B------:R-:W-:Y:S01]  /*3370*/  @!P5 IMAD.IADD R161, R161, 0x1, -R101 ;  /* 0x00000001a1a1d824 */ /* 0x000fe200078e0a65 */
[C---:B------:R-:W-:Y:S01]  /*3380*/  ISETP.GT.U32.AND P5, PT, R101.reuse, R157, PT ;  /* 0x0000009d6500720c */ /* 0x040fe20003fa4070 */
[----:B------:R-:W-:Y:S02]  /*3390*/  IMAD.MOV R57, RZ, RZ, -R57 ;  /* 0x000000ffff397224 */ /* 0x000fe400078e0a39 */
[----:B------:R-:W-:Y:S02]  /*33a0*/  IMAD R156, R101, R55, R156 ;  /* 0x00000037659c7224 */ /* 0x000fe400078e029c */
[----:B------:R-:W-:Y:S01]  /*33b0*/  @!P1 IMAD.IADD R162, R162, 0x1, -R101 ;  /* 0x00000001a2a29824 */ /* 0x000fe200078e0a65 */
[----:B------:R-:W-:Y:S01]  /*33c0*/  ISETP.GE.AND P1, PT, R65, RZ, PT ;  /* 0x000000ff4100720c */ /* 0x000fe20003f26270 */
[----:B------:R-:W-:-:S02]  /*33d0*/  IMAD R155, R101, R57, R100 ;  /* 0x00000039659b7224 */ /* 0x000fc400078e0264 */
[--C-:B------:R-:W-:Y:S01]  /*33e0*/  @!P3 IMAD.IADD R160, R160, 0x1, -R101.reuse ;  /* 0x00000001a0a0b824 */ /* 0x100fe200078e0a65 */
[C---:B------:R-:W-:Y:S02]  /*33f0*/  ISETP.GT.U32.AND P3, PT, R101.reuse, R156, PT ;  /* 0x0000009c6500720c */ /* 0x040fe40003f64070 */
[C---:B------:R-:W-:Y:S01]  /*3400*/  LOP3.LUT R65, R96.reuse, 0x110, RZ, 0xfc, !PT ;  /* 0x0000011060417812 */ /* 0x040fe200078efcff */
[----:B------:R-:W-:Y:S01]  /*3410*/  @!P6 IMAD.MOV R160, RZ, RZ, -R160 ;  /* 0x000000ffffa0e224 */ /* 0x000fe200078e0aa0 */
[----:B------:R-:W-:Y:S02]  /*3420*/  ISETP.GT.U32.AND P6, PT, R101, R155, PT ;  /* 0x0000009b6500720c */ /* 0x000fe40003fc4070 */
[----:B------:R-:W-:Y:S01]  /*3430*/  IABS R154, R65 ;  /* 0x00000041009a7213 */ /* 0x000fe20000000000 */
[----:B------:R-:W-:Y:S01]  /*3440*/  @!P5 IMAD.IADD R157, R157, 0x1, -R101 ;  /* 0x000000019d9dd824 */ /* 0x000fe200078e0a65 */
[----:B------:R-:W-:Y:S01]  /*3450*/  LOP3.LUT R67, R96, 0x118, RZ, 0xfc, !PT ;  /* 0x0000011860437812 */ /* 0x000fe200078efcff */
[----:B------:R-:W-:-:S02]  /*3460*/  @!P4 IMAD.MOV R162, RZ, RZ, -R162 ;  /* 0x000000ffffa2c224 */ /* 0x000fc400078e0aa2 */
[----:B------:R-:W-:Y:S01]  /*3470*/  IMAD.HI.U32 R55, R95, R154, RZ ;  /* 0x0000009a5f377227 */ /* 0x000fe200078e00ff */
[C---:B------:R-:W-:Y:S02]  /*3480*/  ISETP.GT.U32.AND P4, PT, R101.reuse, R157, PT ;  /* 0x0000009d6500720c */ /* 0x040fe40003f84070 */
[----:B------:R-:W-:Y:S01]  /*3490*/  IABS R62, R67 ;  /* 0x00000043003e7213 */ /* 0x000fe20000000000 */
[----:B------:R-:W-:Y:S02]  /*34a0*/  @!P3 IMAD.IADD R156, R156, 0x1, -R101 ;  /* 0x000000019c9cb824 */ /* 0x000fe400078e0a65 */
[----:B------:R-:W-:Y:S01]  /*34b0*/  IMAD.MOV R55, RZ, RZ, -R55 ;  /* 0x000000ffff377224 */ /* 0x000fe200078e0a37 */
[----:B------:R-:W-:Y:S01]  /*34c0*/  ISETP.GT.U32.AND P5, PT, R101, R158, PT ;  /* 0x0000009e6500720c */ /* 0x000fe20003fa4070 */
[----:B------:R-:W-:Y:S01]  /*34d0*/  @!P6 IMAD.IADD R155, R155, 0x1, -R101 ;  /* 0x000000019b9be824 */ /* 0x000fe200078e0a65 */
[C---:B------:R-:W-:Y:S01]  /*34e0*/  ISETP.GT.U32.AND P6, PT, R101.reuse, R156, PT ;  /* 0x0000009c6500720c */ /* 0x040fe20003fc4070 */
[----:B------:R-:W-:-:S02]  /*34f0*/  IMAD R154, R101, R55, R154 ;  /* 0x00000037659a7224 */ /* 0x000fc400078e029a */
[----:B------:R-:W-:-:S04]  /*3500*/  IMAD.HI.U32 R55, R95, R62, RZ ;  /* 0x0000003e5f377227 */ /* 0x000fc800078e00ff */
[----:B------:R-:W-:Y:S02]  /*3510*/  IMAD.MOV R55, RZ, RZ, -R55 ;  /* 0x000000ffff377224 */ /* 0x000fe400078e0a37 */
[--C-:B------:R-:W-:Y:S01]  /*3520*/  @!P4 IMAD.IADD R157, R157, 0x1, -R101.reuse ;  /* 0x000000019d9dc824 */ /* 0x100fe200078e0a65 */
[C---:B------:R-:W-:Y:S01]  /*3530*/  ISETP.GT.U32.AND P4, PT, R101.reuse, R154, PT ;  /* 0x0000009a6500720c */ /* 0x040fe20003f84070 */
[----:B------:R-:W-:Y:S02]  /*3540*/  IMAD R151, R101, R55, R62 ;  /* 0x0000003765977224 */ /* 0x000fe400078e023e */
[--C-:B------:R-:W-:Y:S01]  /*3550*/  @!P5 IMAD.IADD R158, R158, 0x1, -R101.reuse ;  /* 0x000000019e9ed824 */ /* 0x100fe200078e0a65 */
[----:B------:R-:W-:Y:S01]  /*3560*/  ISETP.GE.AND P5, PT, R63, RZ, PT ;  /* 0x000000ff3f00720c */ /* 0x000fe20003fa6270 */
[----:B------:R-:W-:Y:S01]  /*3570*/  @!P6 IMAD.IADD R156, R156, 0x1, -R101 ;  /* 0x000000019c9ce824 */ /* 0x000fe200078e0a65 */
[----:B------:R-:W-:Y:S01]  /*3580*/  ISETP.GT.U32.AND P6, PT, R101, R151, PT ;  /* 0x000000976500720c */ /* 0x000fe20003fc4070 */
[----:B------:R-:W-:Y:S01]  /*3590*/  @!P1 IMAD.MOV R161, RZ, RZ, -R161 ;  /* 0x000000ffffa19224 */ /* 0x000fe200078e0aa1 */
[----:B------:R-:W-:-:S02]  /*35a0*/  LOP3.LUT R63, R96, 0x120, RZ, 0xfc, !PT ;  /* 0x00000120603f7812 */ /* 0x000fc400078efcff */
[----:B------:R-:W-:Y:S02]  /*35b0*/  ISETP.GE.AND P1, PT, R69, RZ, PT ;  /* 0x000000ff4500720c */ /* 0x000fe40003f26270 */
[----:B------:R-:W-:Y:S01]  /*35c0*/  IABS R146, R63 ;  /* 0x0000003f00927213 */ /* 0x000fe20000000000 */
[--C-:B------:R-:W-:Y:S01]  /*35d0*/  @!P4 IMAD.IADD R154, R154, 0x1, -R101.reuse ;  /* 0x000000019a9ac824 */ /* 0x100fe200078e0a65 */
[----:B------:R-:W-:Y:S02]  /*35e0*/  ISETP.GE.AND P3, PT, R71, RZ, PT ;  /* 0x000000ff4700720c */ /* 0x000fe40003f66270 */
[C---:B------:R-:W-:Y:S01]  /*35f0*/  LOP3.LUT R71, R96.reuse, 0x130, RZ, 0xfc, !PT ;  /* 0x0000013060477812 */ /* 0x040fe200078efcff */
[----:B------:R-:W-:Y:S01]  /*3600*/  IMAD.HI.U32 R55, R95, R146, RZ ;  /* 0x000000925f377227 */ /* 0x000fe200078e00ff */
[----:B------:R-:W-:Y:S02]  /*3610*/  LOP3.LUT R69, R96, 0x128, RZ, 0xfc, !PT ;  /* 0x0000012860457812 */ /* 0x000fe400078efcff */
[----:B------:R-:W-:Y:S01]  /*3620*/  ISETP.GT.U32.AND P4, PT, R101, R154, PT ;  /* 0x0000009a6500720c */ /* 0x000fe20003f84070 */
[----:B------:R-:W-:Y:S01]  /*3630*/  @!P6 IMAD.IADD R151, R151, 0x1, -R101 ;  /* 0x000000019797e824 */ /* 0x000fe200078e0a65 */
[----:B------:R-:W-:Y:S01]  /*3640*/  IABS R144, R71 ;  /* 0x0000004700907213 */ /* 0x000fe20000000000 */
[----:B------:R-:W-:Y:S01]  /*3650*/  IMAD.MOV R55, RZ, RZ, -R55 ;  /* 0x000000ffff377224 */ /* 0x000fe200078e0a37 */
[----:B------:R-:W-:Y:S01]  /*3660*/  IABS R57, R69 ;  /* 0x0000004500397213 */ /* 0x000fe20000000000 */
[----:B------:R-:W-:Y:S01]  /*3670*/  @!P1 IMAD.MOV R158, RZ, RZ, -R158 ;  /* 0x000000ffff9e9224 */ /* 0x000fe200078e0a9e */
[C---:B------:R-:W-:Y:S01]  /*3680*/  ISETP.GT.U32.AND P1, PT, R101.reuse, R155, PT ;  /* 0x0000009b6500720c */ /* 0x040fe20003f24070 */
[----:B------:R-:W-:Y:S01]  /*3690*/  @!P5 IMAD.MOV R157, RZ, RZ, -R157 ;  /* 0x000000ffff9dd224 */ /* 0x000fe200078e0a9d */
[C---:B------:R-:W-:Y:S01]  /*36a0*/  ISETP.GT.U32.AND P5, PT, R101.reuse, R151, PT ;  /* 0x000000976500720c */ /* 0x040fe20003fa4070 */
[----:B------:R-:W-:-:S02]  /*36b0*/  IMAD R146, R101, R55, R146 ;  /* 0x0000003765927224 */ /* 0x000fc400078e0292 */
[----:B------:R-:W-:-:S04]  /*36c0*/  IMAD.HI.U32 R55, R95, R144, RZ ;  /* 0x000000905f377227 */ /* 0x000fc800078e00ff */
[----:B------:R-:W-:Y:S02]  /*36d0*/  IMAD.MOV.U32 R62, RZ, RZ, R57 ;  /* 0x000000ffff3e7224 */ /* 0x000fe400078e0039 */
[----:B------:R-:W-:Y:S02]  /*36e0*/  IMAD.MOV R55, RZ, RZ, -R55 ;  /* 0x000000ffff377224 */ /* 0x000fe400078e0a37 */
[----:B------:R-:W-:-:S04]  /*36f0*/  IMAD.HI.U32 R57, R95, R62, RZ ;  /* 0x0000003e5f397227 */ /* 0x000fc800078e00ff */
[----:B------:R-:W-:Y:S01]  /*3700*/  @!P4 IMAD.IADD R154, R154, 0x1, -R101 ;  /* 0x000000019a9ac824 */ /* 0x000fe200078e0a65 */
[----:B------:R-:W-:Y:S01]  /*3710*/  ISETP.GE.AND P4, PT, R65, RZ, PT ;  /* 0x000000ff4100720c */ /* 0x000fe20003f86270 */
[----:B------:R-:W-:Y:S02]  /*3720*/  IMAD R144, R101, R55, R144 ;  /* 0x0000003765907224 */ /* 0x000fe400078e0290 */
[----:B------:R-:W-:Y:S02]  /*3730*/  IMAD.MOV R57, RZ, RZ, -R57 ;  /* 0x000000ffff397224 */ /* 0x000fe400078e0a39 */
[--C-:B------:R-:W-:Y:S01]  /*3740*/  @!P1 IMAD.IADD R155, R155, 0x1, -R101.reuse ;  /* 0x000000019b9b9824 */ /* 0x100fe200078e0a65 */
[----:B------:R-:W-:Y:S01]  /*3750*/  ISETP.GE.AND P1, PT, R73, RZ, PT ;  /* 0x000000ff4900720c */ /* 0x000fe20003f26270 */
[----:B------:R-:W-:Y:S01]  /*3760*/  @!P5 IMAD.IADD R151, R151, 0x1, -R101 ;  /* 0x000000019797d824 */ /* 0x000fe200078e0a65 */
[C---:B------:R-:W-:Y:S01]  /*3770*/  ISETP.GT.U32.AND P5, PT, R101.reuse, R144, PT ;  /* 0x000000906500720c */ /* 0x040fe20003fa4070 */
[C---:B------:R-:W-:Y:S01]  /*3780*/  IMAD R145, R101.reuse, R57, R62 ;  /* 0x0000003965917224 */ /* 0x040fe200078e023e */
[----:B------:R-:W-:Y:S01]  /*3790*/  ISETP.GT.U32.AND P6, PT, R101, R146, PT ;  /* 0x000000926500720c */ /* 0x000fe20003fc4070 */
[----:B------:R-:W-:Y:S01]  /*37a0*/  @!P3 IMAD.MOV R156, RZ, RZ, -R156 ;  /* 0x000000ffff9cb224 */ /* 0x000fe200078e0a9c */
[----:B------:R-:W-:-:S02]  /*37b0*/  LOP3.LUT R57, R96, 0x138, RZ, 0xfc, !PT ;  /* 0x0000013860397812 */ /* 0x000fc400078efcff */
[----:B------:R-:W-:Y:S01]  /*37c0*/  ISETP.GT.U32.AND P3, PT, R101, R145, PT ;  /* 0x000000916500720c */ /* 0x000fe20003f64070 */
[----:B------:R-:W-:Y:S01]  /*37d0*/  @!P4 IMAD.MOV R154, RZ, RZ, -R154 ;  /* 0x000000ffff9ac224 */ /* 0x000fe200078e0a9a */
[----:B------:R-:W-:Y:S02]  /*37e0*/  ISETP.GE.AND P4, PT, R63, RZ, PT ;  /* 0x000000ff3f00720c */ /* 0x000fe40003f86270 */
[----:B------:R-:W-:Y:S02]  /*37f0*/  IABS R62, R57 ;  /* 0x00000039003e7213 */ /* 0x000fe40000000000 */
[----:B------:R-:W-:Y:S01]  /*3800*/  LOP3.LUT R63, R96, 0x140, RZ, 0xfc, !PT ;  /* 0x00000140603f7812 */ /* 0x000fe200078efcff */
[----:B------:R-:W-:Y:S01]  /*3810*/  @!P1 IMAD.MOV R155, RZ, RZ, -R155 ;  /* 0x000000ffff9b9224 */ /* 0x000fe200078e0a9b */
[----:B------:R-:W-:Y:S01]  /*3820*/  ISETP.GE.AND P1, PT, R67, RZ, PT ;  /* 0x000000ff4300720c */ /* 0x000fe20003f26270 */
[----:B------:R-:W-:Y:S01]  /*3830*/  @!P5 IMAD.IADD R144, R144, 0x1, -R101 ;  /* 0x000000019090d824 */ /* 0x000fe200078e0a65 */
[----:B------:R-:W-:Y:S01]  /*3840*/  IABS R100, R63 ;  /* 0x0000003f00647213 */ /* 0x000fe20000000000 */
[----:B------:R-:W-:-:S03]  /*3850*/  IMAD.HI.U32 R55, R95, R62, RZ ;  /* 0x0000003e5f377227 */ /* 0x000fc600078e00ff */
[----:B------:R-:W-:Y:S01]  /*3860*/  ISETP.GT.U32.AND P5, PT, R101, R144, PT ;  /* 0x000000906500720c */ /* 0x000fe20003fa4070 */
[--C-:B------:R-:W-:Y:S02]  /*3870*/  @!P6 IMAD.IADD R146, R146, 0x1, -R101.reuse ;  /* 0x000000019292e824 */ /* 0x100fe400078e0a65 */
[----:B------:R-:W-:Y:S02]  /*3880*/  @!P3 IMAD.IADD R145, R145, 0x1, -R101 ;  /* 0x000000019191b824 */ /* 0x000fe400078e0a65 */
[----:B------:R-:W-:Y:S02]  /*3890*/  IMAD.MOV R143, RZ, RZ, -R55 ;  /* 0x000000ffff8f7224 */ /* 0x000fe400078e0a37 */
[----:B------:R-:W-:Y:S01]  /*38a0*/  IMAD.HI.U32 R55, R95, R100, RZ ;  /* 0x000000645f377227 */ /* 0x000fe200078e00ff */
[C---:B------:R-:W-:Y:S02]  /*38b0*/  ISETP.GT.U32.AND P6, PT, R101.reuse, R146, PT ;  /* 0x000000926500720c */ /* 0x040fe40003fc4070 */
[----:B------:R-:W-:Y:S01]  /*38c0*/  ISETP.GT.U32.AND P3, PT, R101, R145, PT ;  /* 0x000000916500720c */ /* 0x000fe20003f64070 */
[----:B------:R-:W-:-:S02]  /*38d0*/  IMAD.MOV R141, RZ, RZ, -R55 ;  /* 0x000000ffff8d7224 */ /* 0x000fc400078e0a37 */
[----:B------:R-:W-:Y:S01]  /*38e0*/  @!P1 IMAD.MOV R151, RZ, RZ, -R151 ;  /* 0x000000ffff979224 */ /* 0x000fe200078e0a97 */
[----:B------:R-:W-:Y:S01]  /*38f0*/  ISETP.GE.AND P1, PT, R69, RZ, PT ;  /* 0x000000ff4500720c */ /* 0x000fe20003f26270 */
[----:B------:R-:W-:Y:S01]  /*3900*/  IMAD R141, R101, R141, R100 ;  /* 0x0000008d658d7224 */ /* 0x000fe200078e0264 */
[----:B------:R-:W-:Y:S01]  /*3910*/  LOP3.LUT R65, R96, 0x148, RZ, 0xfc, !PT ;  /* 0x0000014860417812 */ /* 0x000fe200078efcff */
[----:B------:R-:W-:-:S03]  /*3920*/  @!P5 IMAD.IADD R144, R144, 0x1, -R101 ;  /* 0x000000019090d824 */ /* 0x000fc600078e0a65 */
[----:B------:R-:W-:Y:S02]  /*3930*/  IABS R138, R65 ;  /* 0x00000041008a7213 */ /* 0x000fe40000000000 */
[----:B------:R-:W-:Y:S01]  /*3940*/  ISETP.GT.U32.AND P5, PT, R101, R141, PT ;  /* 0x0000008d6500720c */ /* 0x000fe20003fa4070 */
[--C-:B------:R-:W-:Y:S01]  /*3950*/  @!P6 IMAD.IADD R146, R146, 0x1, -R101.reuse ;  /* 0x000000019292e824 */ /* 0x100fe200078e0a65 */
[----:B------:R-:W-:Y:S01]  /*3960*/  ISETP.GE.AND P6, PT, R71, RZ, PT ;  /* 0x000000ff4700720c */ /* 0x000fe20003fc6270 */
[----:B------:R-:W-:Y:S02]  /*3970*/  @!P3 IMAD.IADD R145, R145, 0x1, -R101 ;  /* 0x000000019191b824 */ /* 0x000fe400078e0a65 */
[----:B------:R-:W-:-:S04]  /*3980*/  IMAD.HI.U32 R55, R95, R138, RZ ;  /* 0x0000008a5f377227 */ /* 0x000fc800078e00ff */
[----:B------:R-:W-:Y:S02]  /*3990*/  IMAD R143, R101, R143, R62 ;  /* 0x0000008f658f7224 */ /* 0x000fe400078e023e */
[----:B------:R-:W-:Y:S01]  /*39a0*/  @!P1 IMAD.MOV R145, RZ, RZ, -R145 ;  /* 0x000000ffff919224 */ /* 0x000fe200078e0a91 */
[----:B------:R-:W-:Y:S01]  /*39b0*/  ISETP.GE.AND P1, PT, R63, RZ, PT ;  /* 0x000000ff3f00720c */ /* 0x000fe20003f26270 */
[----:B------:R-:W-:Y:S01]  /*39c0*/  IMAD.MOV R55, RZ, RZ, -R55 ;  /* 0x000000ffff377224 */ /* 0x000fe200078e0a37 */
[----:B------:R-:W-:Y:S01]  /*39d0*/  LOP3.LUT R63, R96, 0x150, RZ, 0xfc, !PT ;  /* 0x00000150603f7812 */ /* 0x000fe200078efcff */
[----:B------:R-:W-:Y:S01]  /*39e0*/  @!P4 IMAD.MOV R146, RZ, RZ, -R146 ;  /* 0x000000ffff92c224 */ /* 0x000fe200078e0a92 */
[C---:B------:R-:W-:Y:S01]  /*39f0*/  ISETP.GT.U32.AND P4, PT, R101.reuse, R143, PT ;  /* 0x0000008f6500720c */ /* 0x040fe20003f84070 */
[----:B------:R-:W-:Y:S01]  /*3a00*/  IMAD R138, R101, R55, R138 ;  /* 0x00000037658a7224 */ /* 0x000fe200078e028a */
[----:B------:R-:W-:Y:S01]  /*3a10*/  IABS R136, R63 ;  /* 0x0000003f00887213 */ /* 0x000fe20000000000 */
[----:B------:R-:W-:-:S02]  /*3a20*/  @!P5 IMAD.IADD R141, R141, 0x1, -R101 ;  /* 0x000000018d8dd824 */ /* 0x000fc400078e0a65 */
[----:B------:R-:W-:Y:S01]  /*3a30*/  @!P6 IMAD.MOV R144, RZ, RZ, -R144 ;  /* 0x000000ffff90e224 */ /* 0x000fe200078e0a90 */
[----:B------:R-:W-:Y:S01]  /*3a40*/  ISETP.GT.U32.AND P6, PT, R101, R138, PT ;  /* 0x0000008a6500720c */ /* 0x000fe20003fc4070 */
[----:B------:R-:W-:Y:S01]  /*3a50*/  IMAD.HI.U32 R55, R95, R136, RZ ;  /* 0x000000885f377227 */ /* 0x000fe200078e00ff */
[----:B------:R-:W-:Y:S02]  /*3a60*/  ISETP.GT.U32.AND P5, PT, R101, R141, PT ;  /* 0x0000008d6500720c */ /* 0x000fe40003fa4070 */
[----:B------:R-:W-:Y:S01]  /*3a70*/  ISETP.GE.AND P3, PT, R57, RZ, PT ;  /* 0x000000ff3900720c */ /* 0x000fe20003f66270 */
[----:B------:R-:W-:Y:S01]  /*3a80*/  IMAD.MOV R57, RZ, RZ, -R55 ;  /* 0x000000ffff397224 */ /* 0x000fe200078e0a37 */
[C---:B------:R-:W-:Y:S01]  /*3a90*/  LOP3.LUT R67, R96.reuse, 0x158, RZ, 0xfc, !PT ;  /* 0x0000015860437812 */ /* 0x040fe200078efcff */
[----:B------:R-:W-:Y:S01]  /*3aa0*/  @!P4 IMAD.IADD R143, R143, 0x1, -R101 ;  /* 0x000000018f8fc824 */ /* 0x000fe200078e0a65 */
[----:B------:R-:W-:Y:S01]  /*3ab0*/  LOP3.LUT R69, R96, 0x160, RZ, 0xfc, !PT ;  /* 0x0000016060457812 */ /* 0x000fe200078efcff */
[----:B------:R-:W-:Y:S01]  /*3ac0*/  IMAD R136, R101, R57, R136 ;  /* 0x0000003965887224 */ /* 0x000fe200078e0288 */
[----:B------:R-:W-:-:S02]  /*3ad0*/  IABS R132, R67 ;  /* 0x0000004300847213 */ /* 0x000fc40000000000 */
[----:B------:R-:W-:Y:S01]  /*3ae0*/  ISETP.GT.U32.AND P4, PT, R101, R143, PT ;  /* 0x0000008f6500720c */ /* 0x000fe20003f84070 */
[--C-:B------:R-:W-:Y:S01]  /*3af0*/  @!P6 IMAD.IADD R138, R138, 0x1, -R101.reuse ;  /* 0x000000018a8ae824 */ /* 0x100fe200078e0a65 */
[----:B------:R-:W-:Y:S01]  /*3b00*/  IABS R128, R69 ;  /* 0x0000004500807213 */ /* 0x000fe20000000000 */
[----:B------:R-:W-:Y:S01]  /*3b10*/  @!P5 IMAD.IADD R141, R141, 0x1, -R101 ;  /* 0x000000018d8dd824 */ /* 0x000fe200078e0a65 */
[----:B------:R-:W-:Y:S01]  /*3b20*/  ISETP.GT.U32.AND P5, PT, R101, R136, PT ;  /* 0x000000886500720c */ /* 0x000fe20003fa4070 */
[----:B------:R-:W-:Y:S01]  /*3b30*/  IMAD.HI.U32 R55, R95, R132, RZ ;  /* 0x000000845f377227 */ /* 0x000fe200078e00ff */
[----:B------:R-:W-:Y:S02]  /*3b40*/  LOP3.LUT R71, R96, 0x168, RZ, 0xfc, !PT ;  /* 0x0000016860477812 */ /* 0x000fe400078efcff */
[----:B------:R-:W-:Y:S01]  /*3b50*/  ISETP.GT.U32.AND P6, PT, R101, R138, PT ;  /* 0x0000008a6500720c */ /* 0x000fe20003fc4070 */
[----:B------:R-:W-:Y:S02]  /*3b60*/  IMAD.MOV R62, RZ, RZ, -R55 ;  /* 0x000000ffff3e7224 */ /* 0x000fe400078e0a37 */
[----:B------:R-:W-:Y:S01]  /*3b70*/  IMAD.HI.U32 R55, R95, R128, RZ ;  /* 0x000000805f377227 */ /* 0x000fe200078e00ff */
[----:B------:R-:W-:-:S03]  /*3b80*/  IABS R100, R71 ;  /* 0x0000004700647213 */ /* 0x000fc60000000000 */
[----:B------:R-:W-:Y:S02]  /*3b90*/  IMAD R132, R101, R62, R132 ;  /* 0x0000003e65847224 */ /* 0x000fe400078e0284 */
[----:B------:R-:W-:Y:S02]  /*3ba0*/  IMAD.MOV R55, RZ, RZ, -R55 ;  /* 0x000000ffff377224 */ /* 0x000fe400078e0a37 */
[----:B------:R-:W-:Y:S01]  /*3bb0*/  @!P4 IMAD.IADD R143, R143, 0x1, -R101 ;  /* 0x000000018f8fc824 */ /* 0x000fe200078e0a65 */
[----:B------:R-:W-:Y:S01]  /*3bc0*/  ISETP.GE.AND P4, PT, R65, RZ, PT ;  /* 0x000000ff4100720c */ /* 0x000fe20003f86270 */
[----:B------:R-:W-:-:S04]  /*3bd0*/  IMAD.HI.U32 R57, R95, R100, RZ ;  /* 0x000000645f397227 */ /* 0x000fc800078e00ff */
[C---:B------:R-:W-:Y:S02]  /*3be0*/  IMAD R128, R101.reuse, R55, R128 ;  /* 0x0000003765807224 */ /* 0x040fe400078e0280 */
[----:B------:R-:W-:Y:S01]  /*3bf0*/  @!P5 IMAD.IADD R136, R136, 0x1, -R101 ;  /* 0x000000018888d824 */ /* 0x000fe200078e0a65 */
[C---:B------:R-:W-:Y:S01]  /*3c00*/  ISETP.GT.U32.AND P5, PT, R101.reuse, R132, PT ;  /* 0x000000846500720c */ /* 0x040fe20003fa4070 */
[----:B------:R-:W-:Y:S02]  /*3c10*/  IMAD.MOV R57, RZ, RZ, -R57 ;  /* 0x000000ffff397224 */ /* 0x000fe400078e0a39 */
[----:B------:R-:W-:Y:S01]  /*3c20*/  @!P6 IMAD.IADD R138, R138, 0x1, -R101 ;  /* 0x000000018a8ae824 */ /* 0x000fe200078e0a65 */
[C---:B------:R-:W-:Y:S01]  /*3c30*/  ISETP.GT.U32.AND P6, PT, R101.reuse, R128, PT ;  /* 0x000000806500720c */ /* 0x040fe20003fc4070 */
[----:B------:R-:W-:Y:S01]  /*3c40*/  IMAD R125, R101, R57, R100 ;  /* 0x00000039657d7224 */ /* 0x000fe200078e0264 */
[----:B------:R-:W-:Y:S01]  /*3c50*/  LOP3.LUT R65, R96, 0x170, RZ, 0xfc, !PT ;  /* 0x0000017060417812 */ /* 0x000fe200078efcff */
[----:B------:R-:W-:-:S03]  /*3c60*/  @!P4 IMAD.MOV R138, RZ, RZ, -R138 ;  /* 0x000000ffff8ac224 */ /* 0x000fc600078e0a8a */
[----:B------:R-:W-:Y:S02]  /*3c70*/  ISETP.GT.U32.AND P4, PT, R101, R125, PT ;  /* 0x0000007d6500720c */ /* 0x000fe40003f84070 */
[----:B------:R-:W-:Y:S01]  /*3c80*/  IABS R62, R65 ;  /* 0x00000041003e7213 */ /* 0x000fe20000000000 */
[----:B------:R-:W-:Y:S01]  /*3c90*/  @!P5 IMAD.IADD R132, R132, 0x1, -R101 ;  /* 0x000000018484d824 */ /* 0x000fe200078e0a65 */
[----:B------:R-:W-:-:S03]  /*3ca0*/  LOP3.LUT R73, R96, 0x178, RZ, 0xfc, !PT ;  /* 0x0000017860497812 */ /* 0x000fc600078efcff */
[----:B------:R-:W-:Y:S01]  /*3cb0*/  @!P6 IMAD.IADD R128, R128, 0x1, -R101 ;  /* 0x000000018080e824 */ /* 0x000fe200078e0a65 */
[----:B------:R-:W-:Y:S01]  /*3cc0*/  ISETP.GT.U32.AND P6, PT, R101, R132, PT ;  /* 0x000000846500720c */ /* 0x000fe20003fc4070 */
[----:B------:R-:W-:Y:S01]  /*3cd0*/  IMAD.HI.U32 R55, R95, R62, RZ ;  /* 0x0000003e5f377227 */ /* 0x000fe200078e00ff */
[----:B------:R-:W-:-:S03]  /*3ce0*/  IABS R100, R73 ;  /* 0x0000004900647213 */ /* 0x000fc60000000000 */
[----:B------:R-:W-:Y:S01]  /*3cf0*/  @!P3 IMAD.MOV R143, RZ, RZ, -R143 ;  /* 0x000000ffff8fb224 */ /* 0x000fe200078e0a8f */
[----:B------:R-:W-:Y:S01]  /*3d00*/  ISETP.GT.U32.AND P3, PT, R101, R136, PT ;  /* 0x000000886500720c */ /* 0x000fe20003f64070 */
[----:B------:R-:W-:Y:S02]  /*3d10*/  IMAD.MOV R55, RZ, RZ, -R55 ;  /* 0x000000ffff377224 */ /* 0x000fe400078e0a37 */
[----:B------:R-:W-:Y:S01]  /*3d20*/  @!P1 IMAD.MOV R141, RZ, RZ, -R141 ;  /* 0x000000ffff8d9224 */ /* 0x000fe200078e0a8d */
[----:B------:R-:W-:Y:S01]  /*3d30*/  ISETP.GE.AND P1, PT, R63, RZ, PT ;  /* 0x000000ff3f00720c */ /* 0x000fe20003f26270 */
[----:B------:R-:W-:Y:S01]  /*3d40*/  @!P4 IMAD.IADD R125, R125, 0x1, -R101 ;  /* 0x000000017d7dc824 */ /* 0x000fe200078e0a65 */
[----:B------:R-:W-:Y:S01]  /*3d50*/  ISETP.GT.U32.AND P4, PT, R101, R128, PT ;  /* 0x000000806500720c */ /* 0x000fe20003f84070 */
[----:B------:R-:W-:Y:S01]  /*3d60*/  IMAD.HI.U32 R57, R95, R100, RZ ;  /* 0x000000645f397227 */ /* 0x000fe200078e00ff */
[----:B------:R-:W-:-:S03]  /*3d70*/  LOP3.LUT R63, R96, 0x180, RZ, 0xfc, !PT ;  /* 0x00000180603f7812 */ /* 0x000fc600078efcff */
[C---:B------:R-:W-:Y:S01]  /*3d80*/  IMAD R119, R101.reuse, R55, R62 ;  /* 0x0000003765777224 */ /* 0x040fe200078e023e */
[----:B------:R-:W-:Y:S01]  /*3d90*/  IABS R62, R63 ;  /* 0x0000003f003e7213 */ /* 0x000fe20000000000 */
[----:B------:R-:W-:Y:S02]  /*3da0*/  IMAD.MOV R57, RZ, RZ, -R57 ;  /* 0x000000ffff397224 */ /* 0x000fe400078e0a39 */
[--C-:B------:R-:W-:Y:S01]  /*3db0*/  @!P6 IMAD.IADD R132, R132, 0x1, -R101.reuse ;  /* 0x000000018484e824 */ /* 0x100fe200078e0a65 */
[----:B------:R-:W-:Y:S01]  /*3dc0*/  ISETP.GT.U32.AND P6, PT, R101, R119, PT ;  /* 0x000000776500720c */ /* 0x000fe20003fc4070 */
[----:B------:R-:W-:Y:S01]  /*3dd0*/  @!P3 IMAD.IADD R136, R136, 0x1, -R101 ;  /* 0x000000018888b824 */ /* 0x000fe200078e0a65 */
[----:B------:R-:W-:Y:S01]  /*3de0*/  ISETP.GE.AND P3, PT, R67, RZ, PT ;  /* 0x000000ff4300720c */ /* 0x000fe20003f66270 */
[----:B------:R-:W-:Y:S02]  /*3df0*/  IMAD R117, R101, R57, R100 ;  /* 0x0000003965757224 */ /* 0x000fe400078e0264 */
[----:B------:R-:W-:Y:S01]  /*3e00*/  IMAD.HI.U32 R55, R95, R62, RZ ;  /* 0x0000003e5f377227 */ /* 0x000fe200078e00ff */
[----:B------:R-:W-:-:S03]  /*3e10*/  LOP3.LUT R67, R96, 0x188, RZ, 0xfc, !PT ;  /* 0x0000018860437812 */ /* 0x000fc600078efcff */
[----:B------:R-:W-:Y:S01]  /*3e20*/  @!P4 IMAD.IADD R128, R128, 0x1, -R101 ;  /* 0x000000018080c824 */ /* 0x000fe200078e0a65 */
[----:B------:R-:W-:Y:S01]  /*3e30*/  ISETP.GT.U32.AND P4, PT, R101, R117, PT ;  /* 0x000000756500720c */ /* 0x000fe20003f84070 */
[----:B------:R-:W-:Y:S01]  /*3e40*/  IMAD.MOV R55, RZ, RZ, -R55 ;  /* 0x000000ffff377224 */ /* 0x000fe200078e0a37 */
[----:B------:R-:W-:Y:S01]  /*3e50*/  ISETP.GE.AND P5, PT, R69, RZ, PT ;  /* 0x000000ff4500720c */ /* 0x000fe20003fa6270 */
[----:B------:R-:W-:Y:S02]  /*3e60*/  @!P6 IMAD.IADD R119, R119, 0x1, -R101 ;  /* 0x000000017777e824 */ /* 0x000fe400078e0a65 */
[C---:B------:R-:W-:Y:S01]  /*3e70*/  IMAD R115, R101.reuse, R55, R62 ;  /* 0x0000003765737224 */ /* 0x040fe200078e023e */
[----:B------:R-:W-:Y:S02]  /*3e80*/  LOP3.LUT R69, R96, 0x190, RZ, 0xfc, !PT ;  /* 0x0000019060457812 */ /* 0x000fe400078efcff */
[----:B------:R-:W-:Y:S01]  /*3e90*/  IABS R100, R67 ;  /* 0x0000004300647213 */ /* 0x000fe20000000000 */
[----:B------:R-:W-:Y:S01]  /*3ea0*/  @!P3 IMAD.MOV R132, RZ, RZ, -R132 ;  /* 0x000000ffff84b224 */ /* 0x000fe200078e0a84 */
[----:B------:R-:W-:-:S02]  /*3eb0*/  ISETP.GT.U32.AND P6, PT, R101, R115, PT ;  /* 0x000000736500720c */ /* 0x000fc40003fc4070 */
[----:B------:R-:W-:Y:S01]  /*3ec0*/  IABS R112, R69 ;  /* 0x0000004500707213 */ /* 0x000fe20000000000 */
[----:B------:R-:W-:Y:S01]  /*3ed0*/  IMAD.HI.U32 R55, R95, R100, RZ ;  /* 0x000000645f377227 */ /* 0x000fe200078e00ff */
[----:B------:R-:W-:-:S03]  /*3ee0*/  ISETP.GT.U32.AND P3, PT, R101, R119, PT ;  /* 0x000000776500720c */ /* 0x000fc60003f64070 */
[----:B------:R-:W-:Y:S01]  /*3ef0*/  @!P4 IMAD.IADD R117, R117, 0x1, -R101 ;  /* 0x000000017575c824 */ /* 0x000fe200078e0a65 */
[----:B------:R-:W-:Y:S01]  /*3f00*/  ISETP.GE.AND P4, PT, R65, RZ, PT ;  /* 0x000000ff4100720c */ /* 0x000fe20003f86270 */
[----:B------:R-:W-:-:S04]  /*3f10*/  IMAD.HI.U32 R57, R95, R112, RZ ;  /* 0x000000705f397227 */ /* 0x000fc800078e00ff */
[----:B------:R-:W-:Y:S01]  /*3f20*/  IMAD.MOV R55, RZ, RZ, -R55 ;  /* 0x000000ffff377224 */ /* 0x000fe200078e0a37 */
[----:B------:R-:W-:Y:S01]  /*3f30*/  LOP3.LUT R75, R96, 0x198, RZ, 0xfc, !PT ;  /* 0x00000198604b7812 */ /* 0x000fe200078efcff */
[----:B------:R-:W-:Y:S02]  /*3f40*/  IMAD.MOV R57, RZ, RZ, -R57 ;  /* 0x000000ffff397224 */ /* 0x000fe400078e0a39 */
[C---:B------:R-:W-:Y:S01]  /*3f50*/  IMAD R113, R101.reuse, R55, R100 ;  /* 0x0000003765717224 */ /* 0x040fe200078e0264 */
[----:B------:R-:W-:Y:S01]  /*3f60*/  IABS R62, R75 ;  /* 0x0000004b003e7213 */ /* 0x000fe20000000000 */
[----:B------:R-:W-:Y:S01]  /*3f70*/  @!P1 IMAD.MOV R136, RZ, RZ, -R136 ;  /* 0x000000ffff889224 */ /* 0x000fe200078e0a88 */
[----:B------:R-:W-:Y:S01]  /*3f80*/  ISETP.GT.U32.AND P1, PT, R101, R125, PT ;  /* 0x0000007d6500720c */ /* 0x000fe20003f24070 */
[----:B------:R-:W-:Y:S02]  /*3f90*/  @!P6 IMAD.IADD R115, R115, 0x1, -R101 ;  /* 0x000000017373e824 */ /* 0x000fe400078e0a65 */
[----:B------:R-:W-:-:S02]  /*3fa0*/  IMAD R112, R101, R57, R112 ;  /* 0x0000003965707224 */ /* 0x000fc400078e0270 */
[----:B------:R-:W-:Y:S01]  /*3fb0*/  @!P3 IMAD.IADD R119, R119, 0x1, -R101 ;  /* 0x000000017777b824 */ /* 0x000fe200078e0a65 */
[C---:B------:R-:W-:Y:S01]  /*3fc0*/  ISETP.GT.U32.AND P3, PT, R101.reuse, R113, PT ;  /* 0x000000716500720c */ /* 0x040fe20003f64070 */
[----:B------:R-:W-:Y:S01]  /*3fd0*/  @!P5 IMAD.MOV R128, RZ, RZ, -R128 ;  /* 0x000000ffff80d224 */ /* 0x000fe200078e0a80 */
[C---:B------:R-:W-:Y:S01]  /*3fe0*/  ISETP.GT.U32.AND P5, PT, R101.reuse, R115, PT ;  /* 0x000000736500720c */ /* 0x040fe20003fa4070 */
[----:B------:R-:W-:Y:S01]  /*3ff0*/  @!P4 IMAD.MOV R119, RZ, RZ, -R119 ;  /* 0x000000ffff77c224 */ /* 0x000fe200078e0a77 */
[----:B------:R-:W-:Y:S01]  /*4000*/  ISETP.GT.U32.AND P4, PT, R101, R112, PT ;  /* 0x000000706500720c */ /* 0x000fe20003f84070 */
[----:B------:R-:W-:Y:S01]  /*4010*/  IMAD.HI.U32 R55, R95, R62, RZ ;  /* 0x0000003e5f377227 */ /* 0x000fe200078e00ff */
[----:B------:R-:W-:-:S03]  /*4020*/  ISETP.GT.U32.AND P6, PT, R101, R117, PT ;  /* 0x000000756500720c */ /* 0x000fc60003fc4070 */
[----:B------:R-:W-:Y:S01]  /*4030*/  IMAD.MOV R55, RZ, RZ, -R55 ;  /* 0x000000ffff377224 */ /* 0x000fe200078e0a37 */
[----:B------:R-:W-:Y:S01]  /*4040*/  LOP3.LUT R65, R96, 0x1a0, RZ, 0xfc, !PT ;  /* 0x000001a060417812 */ /* 0x000fe200078efcff */
[--C-:B------:R-:W-:Y:S01]  /*4050*/  @!P1 IMAD.IADD R125, R125, 0x1, -R101.reuse ;  /* 0x000000017d7d9824 */ /* 0x100fe200078e0a65 */
[----:B------:R-:W-:Y:S01]  /*4060*/  ISETP.GE.AND P1, PT, R71, RZ, PT ;  /* 0x000000ff4700720c */ /* 0x000fe20003f26270 */
[----:B------:R-:W-:Y:S01]  /*4070*/  IMAD R111, R101, R55, R62 ;  /* 0x00000037656f7224 */ /* 0x000fe200078e023e */
[----:B------:R-:W-:Y:S01]  /*4080*/  IABS R110, R65 ;  /* 0x00000041006e7213 */ /* 0x000fe20000000000 */
[--C-:B------:R-:W-:Y:S02]  /*4090*/  @!P3 IMAD.IADD R113, R113, 0x1, -R101.reuse ;  /* 0x000000017171b824 */ /* 0x100fe400078e0a65 */
[--C-:B------:R-:W-:Y:S01]  /*40a0*/  @!P5 IMAD.IADD R115, R115, 0x1, -R101.reuse ;  /* 0x000000017373d824 */ /* 0x100fe200078e0a65 */
[C---:B------:R-:W-:Y:S01]  /*40b0*/  ISETP.GT.U32.AND P5, PT, R101.reuse, R111, PT ;  /* 0x0000006f6500720c */ /* 0x040fe20003fa4070 */
[----:B------:R-:W-:Y:S01]  /*40c0*/  @!P4 IMAD.IADD R112, R112, 0x1, -R101 ;  /* 0x000000017070c824 */ /* 0x000fe200078e0a65 */
[----:B------:R-:W-:Y:S01]  /*40d0*/  ISETP.GT.U32.AND P4, PT, R101, R113, PT ;  /* 0x000000716500720c */ /* 0x000fe20003f84070 */
[----:B------:R-:W-:-:S04]  /*40e0*/  IMAD.HI.U32 R55, R95, R110, RZ ;  /* 0x0000006e5f377227 */ /* 0x000fc800078e00ff */
[----:B------:R-:W-:Y:S01]  /*40f0*/  @!P6 IMAD.IADD R117, R117, 0x1, -R101 ;  /* 0x000000017575e824 */ /* 0x000fe200078e0a65 */
[----:B------:R-:W-:Y:S01]  /*4100*/  ISETP.GE.AND P6, PT, R63, RZ, PT ;  /* 0x000000ff3f00720c */ /* 0x000fe20003fc6270 */
[----:B------:R-:W-:Y:S01]  /*4110*/  IMAD.MOV R55, RZ, RZ, -R55 ;  /* 0x000000ffff377224 */ /* 0x000fe200078e0a37 */
[C---:B------:R-:W-:Y:S01]  /*4120*/  LOP3.LUT R63, R96.reuse, 0x1a8, RZ, 0xfc, !PT ;  /* 0x000001a8603f7812 */ /* 0x040fe200078efcff */
[----:B------:R-:W-:Y:S01]  /*4130*/  @!P1 IMAD.MOV R125, RZ, RZ, -R125 ;  /* 0x000000ffff7d9224 */ /* 0x000fe200078e0a7d */
[----:B------:R-:W-:Y:S01]  /*4140*/  ISETP.GE.AND P1, PT, R73, RZ, PT ;  /* 0x000000ff4900720c */ /* 0x000fe20003f26270 */
[----:B------:R-:W-:Y:S01]  /*4150*/  IMAD R110, R101, R55, R110 ;  /* 0x00000037656e7224 */ /* 0x000fe200078e026e */
[----:B------:R-:W-:Y:S01]  /*4160*/  IABS R62, R63 ;  /* 0x0000003f003e7213 */ /* 0x000fe20000000000 */
[--C-:B------:R-:W-:Y:S01]  /*4170*/  @!P5 IMAD.IADD R111, R111, 0x1, -R101.reuse ;  /* 0x000000016f6fd824 */ /* 0x100fe200078e0a65 */
[----:B------:R-:W-:Y:S01]  /*4180*/  ISETP.GE.AND P3, PT, R67, RZ, PT ;  /* 0x000000ff4300720c */ /* 0x000fe20003f66270 */
[----:B------:R-:W-:Y:S01]  /*4190*/  @!P4 IMAD.IADD R113, R113, 0x1, -R101 ;  /* 0x000000017171c824 */ /* 0x000fe200078e0a65 */
[----:B------:R-:W-:Y:S01]  /*41a0*/  ISETP.GT.U32.AND P4, PT, R101, R110, PT ;  /* 0x0000006e6500720c */ /* 0x000fe20003f84070 */
[----:B------:R-:W-:Y:S01]  /*41b0*/  IMAD.HI.U32 R55, R95, R62, RZ ;  /* 0x0000003e5f377227 */ /* 0x000fe200078e00ff */
[----:B------:R-:W-:-:S02]  /*41c0*/  LOP3.LUT R67, R96, 0x1b0, RZ, 0xfc, !PT ;  /* 0x000001b060437812 */ /* 0x000fc400078efcff */
[C---:B------:R-:W-:Y:S01]  /*41d0*/  ISETP.GT.U32.AND P5, PT, R101.reuse, R111, PT ;  /* 0x0000006f6500720c */ /* 0x040fe20003fa4070 */
[----:B------:R-:W-:Y:S01]  /*41e0*/  IMAD.MOV R55, RZ, RZ, -R55 ;  /* 0x000000ffff377224 */ /* 0x000fe200078e0a37 */
[----:B------:R-:W-:Y:S01]  /*41f0*/  IABS R108, R67 ;  /* 0x00000043006c7213 */ /* 0x000fe20000000000 */
[----:B------:R-:W-:Y:S01]  /*4200*/  @!P1 IMAD.MOV R117, RZ, RZ, -R117 ;  /* 0x000000ffff759224 */ /* 0x000fe200078e0a75 */
[----:B------:R-:W-:Y:S01]  /*4210*/  ISETP.GT.U32.AND P1, PT, R101, R112, PT ;  /* 0x000000706500720c */ /* 0x000fe20003f24070 */
[----:B------:R-:W-:Y:S01]  /*4220*/  @!P6 IMAD.MOV R115, RZ, RZ, -R115 ;  /* 0x000000ffff73e224 */ /* 0x000fe200078e0a73 */
[----:B------:R-:W-:Y:S01]  /*4230*/  ISETP.GE.AND P6, PT, R69, RZ, PT ;  /* 0x000000ff4500720c */ /* 0x000fe20003fc6270 */
[----:B------:R-:W-:Y:S01]  /*4240*/  IMAD R109, R101, R55, R62 ;  /* 0x00000037656d7224 */ /* 0x000fe200078e023e */
[----:B------:R-:W-:Y:S01]  /*4250*/  LOP3.LUT R69, R96, 0x1b8, RZ, 0xfc, !PT ;  /* 0x000001b860457812 */ /* 0x000fe200078efcff */
[----:B------:R-:W-:-:S03]  /*4260*/  IMAD.HI.U32 R55, R95, R108, RZ ;  /* 0x0000006c5f377227 */ /* 0x000fc600078e00ff */
[----:B------:R-:W-:Y:S01]  /*4270*/  IABS R62, R69 ;  /* 0x00000045003e7213 */ /* 0x000fe20000000000 */
[----:B------:R-:W-:Y:S02]  /*4280*/  @!P4 IMAD.IADD R110, R110, 0x1, -R101 ;  /* 0x000000016e6ec824 */ /* 0x000fe400078e0a65 */
[----:B------:R-:W-:Y:S02]  /*4290*/  IMAD.MOV R55, RZ, RZ, -R55 ;  /* 0x000000ffff377224 */ /* 0x000fe400078e0a37 */
[----:B------:R-:W-:Y:S01]  /*42a0*/  @!P5 IMAD.IADD R111, R111, 0x1, -R101 ;  /* 0x000000016f6fd824 */ /* 0x000fe200078e0a65 */
[C---:B------:R-:W-:Y:S01]  /*42b0*/  ISETP.GT.U32.AND P5, PT, R101.reuse, R109, PT ;  /* 0x0000006d6500720c */ /* 0x040fe20003fa4070 */
[----:B------:R-:W-:Y:S01]  /*42c0*/  @!P3 IMAD.MOV R113, RZ, RZ, -R113 ;  /* 0x000000ffff71b224 */ /* 0x000fe200078e0a71 */
[C---:B------:R-:W-:Y:S01]  /*42d0*/  ISETP.GT.U32.AND P3, PT, R101.reuse, R110, PT ;  /* 0x0000006e6500720c */ /* 0x040fe20003f64070 */
[----:B------:R-:W-:Y:S02]  /*42e0*/  IMAD R108, R101, R55, R108 ;  /* 0x00000037656c7224 */ /* 0x000fe400078e026c */
[----:B------:R-:W-:-:S04]  /*42f0*/  IMAD.HI.U32 R55, R95, R62, RZ ;  /* 0x0000003e5f377227 */ /* 0x000fc800078e00ff */
[----:B------:R-:W-:Y:S02]  /*4300*/  @!P1 IMAD.IADD R112, R112, 0x1, -R101 ;  /* 0x0000000170709824 */ /* 0x000fe400078e0a65 */
[----:B------:R-:W-:Y:S01]  /*4310*/  IMAD.MOV R55, RZ, RZ, -R55 ;  /* 0x000000ffff377224 */ /* 0x000fe200078e0a37 */
[----:B------:R-:W-:Y:S01]  /*4320*/  ISETP.GE.AND P1, PT, R75, RZ, PT ;  /* 0x000000ff4b00720c */ /* 0x000fe20003f26270 */
[----:B------:R-:W-:Y:S01]  /*4330*/  @!P6 IMAD.MOV R112, RZ, RZ, -R112 ;  /* 0x000000ffff70e224 */ /* 0x000fe200078e0a70 */
[C---:B------:R-:W-:Y:S01]  /*4340*/  ISETP.GT.U32.AND P6, PT, R101.reuse, R108, PT ;  /* 0x0000006c6500720c */ /* 0x040fe20003fc4070 */
[----:B------:R-:W-:Y:S02]  /*4350*/  IMAD R107, R101, R55, R62 ;  /* 0x00000037656b7224 */ /* 0x000fe400078e023e */
[--C-:B------:R-:W-:Y:S01]  /*4360*/  @!P5 IMAD.IADD R109, R109, 0x1, -R101.reuse ;  /* 0x000000016d6dd824 */ /* 0x100fe200078e0a65 */
[----:B------:R-:W-:Y:S01]  /*4370*/  LOP3.LUT R71, R96, 0x1c0, RZ, 0xfc, !PT ;  /* 0x000001c060477812 */ /* 0x000fe200078efcff */
[----:B------:R-:W-:Y:S01]  /*4380*/  @!P3 IMAD.IADD R110, R110, 0x1, -R101 ;  /* 0x000000016e6eb824 */ /* 0x000fe200078e0a65 */
[----:B------:R-:W-:-:S02]  /*4390*/  ISETP.GT.U32.AND P3, PT, R101, R107, PT ;  /* 0x0000006b6500720c */ /* 0x000fc40003f64070 */
[----:B------:R-:W-:Y:S02]  /*43a0*/  ISETP.GT.U32.AND P5, PT, R101, R109, PT ;  /* 0x0000006d6500720c */ /* 0x000fe40003fa4070 */
[----:B------:R-:W-:Y:S01]  /*43b0*/  IABS R106, R71 ;  /* 0x00000047006a7213 */ /* 0x000fe20000000000 */
[----:B------:R-:W-:Y:S01]  /*43c0*/  @!P1 IMAD.MOV R111, RZ, RZ, -R111 ;  /* 0x000000ffff6f9224 */ /* 0x000fe200078e0a6f */
[----:B------:R-:W-:Y:S01]  /*43d0*/  ISETP.GE.AND P1, PT, R63, RZ, PT ;  /* 0x000000ff3f00720c */ /* 0x000fe20003f26270 */
[----:B------:R-:W-:Y:S01]  /*43e0*/  @!P6 IMAD.IADD R108, R108, 0x1, -R101 ;  /* 0x000000016c6ce824 */ /* 0x000fe200078e0a65 */
[----:B------:R-:W-:Y:S01]  /*43f0*/  ISETP.GE.AND P4, PT, R65, RZ, PT ;  /* 0x000000ff4100720c */ /* 0x000fe20003f86270 */
[----:B------:R-:W-:Y:S01]  /*4400*/  IMAD.HI.U32 R57, R95, R106, RZ ;  /* 0x0000006a5f397227 */ /* 0x000fe200078e00ff */
[C---:B------:R-:W-:Y:S02]  /*4410*/  LOP3.LUT R63, R96.reuse, 0x1d0, RZ, 0xfc, !PT ;  /* 0x000001d0603f7812 */ /* 0x040fe400078efcff */
[----:B------:R-:W-:Y:S01]  /*4420*/  LOP3.LUT R65, R96, 0x1c8, RZ, 0xfc, !PT ;  /* 0x000001c860417812 */ /* 0x000fe200078efcff */
[----:B------:R-:W-:Y:S01]  /*4430*/  IMAD.MOV R57, RZ, RZ, -R57 ;  /* 0x000000ffff397224 */ /* 0x000fe200078e0a39 */
[----:B------:R-:W-:Y:S01]  /*4440*/  IABS R104, R63 ;  /* 0x0000003f00687213 */ /* 0x000fe20000000000 */
[----:B------:R-:W-:Y:S01]  /*4450*/  @!P3 IMAD.IADD R107, R107, 0x1, -R101 ;  /* 0x000000016b6bb824 */ /* 0x000fe200078e0a65 */
[----:B------:R-:W-:-:S02]  /*4460*/  ISETP.GT.U32.AND P6, PT, R101, R108, PT ;  /* 0x0000006c6500720c */ /* 0x000fc40003fc4070 */
[----:B------:R-:W-:Y:S01]  /*4470*/  IABS R62, R65 ;  /* 0x00000041003e7213 */ /* 0x000fe20000000000 */
[----:B------:R-:W-:Y:S01]  /*4480*/  @!P5 IMAD.IADD R109, R109, 0x1, -R101 ;  /* 0x000000016d6dd824 */ /* 0x000fe200078e0a65 */
[----:B------:R-:W-:Y:S01]  /*4490*/  ISETP.GE.AND P5, PT, R67, RZ, PT ;  /* 0x000000ff4300720c */ /* 0x000fe20003fa6270 */
[C---:B------:R-:W-:Y:S01]  /*44a0*/  IMAD R106, R101.reuse, R57, R106 ;  /* 0x00000039656a7224 */ /* 0x040fe200078e026a */
[----:B------:R-:W-:Y:S01]  /*44b0*/  ISETP.GT.U32.AND P3, PT, R101, R107, PT ;  /* 0x0000006b6500720c */ /* 0x000fe20003f64070 */
[----:B------:R-:W-:-:S04]  /*44c0*/  IMAD.HI.U32 R57, R95, R104, RZ ;  /* 0x000000685f397227 */ /* 0x000fc800078e00ff */
[----:B------:R-:W-:-:S04]  /*44d0*/  IMAD.HI.U32 R55, R95, R62, RZ ;  /* 0x0000003e5f377227 */ /* 0x000fc800078e00ff */
[----:B------:R-:W-:Y:S02]  /*44e0*/  IMAD.MOV R57, RZ, RZ, -R57 ;  /* 0x000000ffff397224 */ /* 0x000fe400078e0a39 */
[----:B------:R-:W-:Y:S02]  /*44f0*/  IMAD.MOV R55, RZ, RZ, -R55 ;  /* 0x000000ffff377224 */ /* 0x000fe400078e0a37 */
[----:B------:R-:W-:Y:S01]  /*4500*/  @!P4 IMAD.MOV R110, RZ, RZ, -R110 ;  /* 0x000000ffff6ec224 */ /* 0x000fe200078e0a6e */
[C---:B------:R-:W-:Y:S01]  /*4510*/  ISETP.GT.U32.AND P4, PT, R101.reuse, R106, PT ;  /* 0x0000006a6500720c */ /* 0x040fe20003f84070 */
[----:B------:R-:W-:Y:S02]  /*4520*/  @!P6 IMAD.IADD R108, R108, 0x1, -R101 ;  /* 0x000000016c6ce824 */ /* 0x000fe400078e0a65 */
[C---:B------:R-:W-:Y:S02]  /*4530*/  IMAD R104, R101.reuse, R57, R104 ;  /* 0x0000003965687224 */ /* 0x040fe400078e0268 */
[----:B------:R-:W-:-:S02]  /*4540*/  IMAD R105, R101, R55, R62 ;  /* 0x0000003765697224 */ /* 0x000fc400078e023e */
[----:B------:R-:W-:Y:S01]  /*4550*/  @!P5 IMAD.MOV R108, RZ, RZ, -R108 ;  /* 0x000000ffff6cd224 */ /* 0x000fe200078e0a6c */
[----:B------:R-:W-:Y:S01]  /*4560*/  ISETP.GT.U32.AND P5, PT, R101, R104, PT ;  /* 0x000000686500720c */ /* 0x000fe20003fa4070 */
[--C-:B------:R-:W-:Y:S01]  /*4570*/  @!P3 IMAD.IADD R107, R107, 0x1, -R101.reuse ;  /* 0x000000016b6bb824 */ /* 0x100fe200078e0a65 */
[----:B------:R-:W-:Y:S02]  /*4580*/  LOP3.LUT R67, R96, 0x1d8, RZ, 0xfc, !PT ;  /* 0x000001d860437812 */ /* 0x000fe400078efcff */
[----:B------:R-:W-:Y:S02]  /*4590*/  ISETP.GT.U32.AND P3, PT, R101, R105, PT ;  /* 0x000000696500720c */ /* 0x000fe40003f64070 */
[----:B------:R-:W-:Y:S01]  /*45a0*/  IABS R62, R67 ;  /* 0x00000043003e7213 */ /* 0x000fe20000000000 */
[----:B------:R-:W-:Y:S02]  /*45b0*/  @!P4 IMAD.IADD R106, R106, 0x1, -R101 ;  /* 0x000000016a6ac824 */ /* 0x000fe400078e0a65 */
[----:B------:R-:W-:Y:S01]  /*45c0*/  @!P1 IMAD.MOV R109, RZ, RZ, -R109 ;  /* 0x000000ffff6d9224 */ /* 0x000fe200078e0a6d */
[----:B------:R-:W-:Y:S01]  /*45d0*/  ISETP.GE.AND P1, PT, R69, RZ, PT ;  /* 0x000000ff4500720c */ /* 0x000fe20003f26270 */
[----:B------:R-:W-:Y:S01]  /*45e0*/  IMAD.HI.U32 R55, R95, R62, RZ ;  /* 0x0000003e5f377227 */ /* 0x000fe200078e00ff */
[----:B------:R-:W-:-:S02]  /*45f0*/  LOP3.LUT R69, R96, 0x1e0, RZ, 0xfc, !PT ;  /* 0x000001e060457812 */ /* 0x000fc400078efcff */
[----:B------:R-:W-:Y:S01]  /*4600*/  ISETP.GT.U32.AND P4, PT, R101, R106, PT ;  /* 0x0000006a6500720c */ /* 0x000fe20003f84070 */
[----:B------:R-:W-:Y:S01]  /*4610*/  @!P5 IMAD.IADD R104, R104, 0x1, -R101 ;  /* 0x000000016868d824 */ /* 0x000fe200078e0a65 */
[----:B------:R-:W-:Y:S01]  /*4620*/  IABS R100, R69 ;  /* 0x0000004500647213 */ /* 0x000fe20000000000 */
[----:B------:R-:W-:Y:S02]  /*4630*/  IMAD.MOV R55, RZ, RZ, -R55 ;  /* 0x000000ffff377224 */ /* 0x000fe400078e0a37 */
[----:B------:R-:W-:Y:S01]  /*4640*/  @!P3 IMAD.IADD R105, R105, 0x1, -R101 ;  /* 0x000000016969b824 */ /* 0x000fe200078e0a65 */
[----:B------:R-:W-:Y:S01]  /*4650*/  ISETP.GE.AND P6, PT, R71, RZ, PT ;  /* 0x000000ff4700720c */ /* 0x000fe20003fc6270 */
[C---:B------:R-:W-:Y:S01]  /*4660*/  IMAD R103, R101.reuse, R55, R62 ;  /* 0x0000003765677224 */ /* 0x040fe200078e023e */
[----:B------:R-:W-:Y:S01]  /*4670*/  ISETP.GT.U32.AND P5, PT, R101, R104, PT ;  /* 0x000000686500720c */ /* 0x000fe20003fa4070 */
[----:B------:R-:W-:Y:S01]  /*4680*/  IMAD.HI.U32 R55, R95, R100, RZ ;  /* 0x000000645f377227 */ /* 0x000fe200078e00ff */
[----:B------:R-:W-:-:S03]  /*4690*/  ISETP.GT.U32.AND P3, PT, R101, R105, PT ;  /* 0x000000696500720c */ /* 0x000fc60003f64070 */
[----:B------:R-:W-:Y:S01]  /*46a0*/  @!P1 IMAD.MOV R107, RZ, RZ, -R107 ;  /* 0x000000ffff6b9224 */ /* 0x000fe200078e0a6b */
[----:B------:R-:W-:Y:S01]  /*46b0*/  ISETP.GE.AND P1, PT, R65, RZ, PT ;  /* 0x000000ff4100720c */ /* 0x000fe20003f26270 */
[----:B------:R-:W-:Y:S01]  /*46c0*/  IMAD.MOV R57, RZ, RZ, -R55 ;  /* 0x000000ffff397224 */ /* 0x000fe200078e0a37 */
[----:B------:R-:W-:Y:S01]  /*46d0*/  LOP3.LUT R65, R96, 0x1e8, RZ, 0xfc, !PT ;  /* 0x000001e860417812 */ /* 0x000fe200078efcff */
[--C-:B------:R-:W-:Y:S02]  /*46e0*/  @!P4 IMAD.IADD R106, R106, 0x1, -R101.reuse ;  /* 0x000000016a6ac824 */ /* 0x100fe400078e0a65 */
[C---:B------:R-:W-:Y:S01]  /*46f0*/  IMAD R100, R101.reuse, R57, R100 ;  /* 0x0000003965647224 */ /* 0x040fe200078e0264 */
[----:B------:R-:W-:Y:S01]  /*4700*/  IABS R62, R65 ;  /* 0x00000041003e7213 */ /* 0x000fe20000000000 */
[----:B------:R-:W-:Y:S01]  /*4710*/  @!P6 IMAD.MOV R106, RZ, RZ, -R106 ;  /* 0x000000ffff6ae224 */ /* 0x000fe200078e0a6a */
[C---:B------:R-:W-:Y:S01]  /*4720*/  ISETP.GT.U32.AND P6, PT, R101.reuse, R103, PT ;  /* 0x000000676500720c */ /* 0x040fe20003fc4070 */
[--C-:B------:R-:W-:Y:S01]  /*4730*/  @!P5 IMAD.IADD R104, R104, 0x1, -R101.reuse ;  /* 0x000000016868d824 */ /* 0x100fe200078e0a65 */
[----:B------:R-:W-:Y:S01]  /*4740*/  ISETP.GT.U32.AND P5, PT, R101, R100, PT ;  /* 0x000000646500720c */ /* 0x000fe20003fa4070 */
[----:B------:R-:W-:Y:S01]  /*4750*/  @!P3 IMAD.IADD R105, R105, 0x1, -R101 ;  /* 0x000000016969b824 */ /* 0x000fe200078e0a65 */
[----:B------:R-:W-:Y:S01]  /*4760*/  ISETP.NE.AND P3, PT, R97, RZ, PT ;  /* 0x000000ff6100720c */ /* 0x000fe20003f65270 */
[----:B------:R-:W-:Y:S01]  /*4770*/  IMAD.HI.U32 R55, R95, R62, RZ ;  /* 0x0000003e5f377227 */ /* 0x000fe200078e00ff */
[----:B------:R-:W-:-:S02]  /*4780*/  ISETP.GE.AND P4, PT, R63, RZ, PT ;  /* 0x000000ff3f00720c */ /* 0x000fc40003f86270 */
[----:B------:R-:W-:Y:S01]  /*4790*/  LOP3.LUT R97, RZ, R97, RZ, 0x33, !PT ;  /* 0x00000061ff617212 */ /* 0x000fe200078e33ff */
[----:B------:R-:W-:Y:S01]  /*47a0*/  IMAD.MOV R55, RZ, RZ, -R55 ;  /* 0x000000ffff377224 */ /* 0x000fe200078e0a37 */
[----:B------:R-:W-:Y:S02]  /*47b0*/  LOP3.LUT R63, R96, 0x1f0, RZ, 0xfc, !PT ;  /* 0x000001f0603f7812 */ /* 0x000fe400078efcff */
[----:B------:R-:W-:Y:S01]  /*47c0*/  SEL R56, R97, R56, !P3 ;  /* 0x0000003861387207 */ /* 0x000fe20005800000 */
[----:B------:R-:W-:Y:S01]  /*47d0*/  IMAD R99, R101, R55, R62 ;  /* 0x0000003765637224 */ /* 0x000fe200078e023e */
[----:B------:R-:W-:Y:S01]  /*47e0*/  IABS R102, R63 ;  /* 0x0000003f00667213 */ /* 0x000fe20000000000 */
[--C-:B------:R-:W-:Y:S02]  /*47f0*/  @!P6 IMAD.IADD R103, R103, 0x1, -R101.reuse ;  /* 0x000000016767e824 */ /* 0x100fe400078e0a65 */
[----:B------:R-:W-:Y:S02]  /*4800*/  IMAD R56, R56, UR6, RZ ;  /* 0x0000000638387c24 */ /* 0x000fe4000f8e02ff */
[----:B------:R-:W-:-:S02]  /*4810*/  @!P5 IMAD.IADD R100, R100, 0x1, -R101 ;  /* 0x000000016464d824 */ /* 0x000fc400078e0a65 */
[----:B------:R-:W-:Y:S01]  /*4820*/  @!P1 IMAD.MOV R105, RZ, RZ, -R105 ;  /* 0x000000ffff699224 */ /* 0x000fe200078e0a69 */
[C---:B------:R-:W-:Y:S01]  /*4830*/  ISETP.GT.U32.AND P1, PT, R101.reuse, R99, PT ;  /* 0x000000636500720c */ /* 0x040fe20003f24070 */
[----:B------:R-:W-:Y:S01]  /*4840*/  @!P4 IMAD.MOV R104, RZ, RZ, -R104 ;  /* 0x000000ffff68c224 */ /* 0x000fe200078e0a68 */
[----:B------:R-:W-:Y:S01]  /*4850*/  ISETP.GT.U32.AND P6, PT, R101, R103, PT ;  /* 0x000000676500720c */ /* 0x000fe20003fc4070 */
[----:B------:R-:W-:Y:S01]  /*4860*/  IMAD.HI.U32 R55, R95, R102, RZ ;  /* 0x000000665f377227 */ /* 0x000fe200078e00ff */
[C---:B------:R-:W-:Y:S02]  /*4870*/  IADD3 R77, P4, PT, R56.reuse, R126, RZ ;  /* 0x0000007e384d7210 */ /* 0x040fe40007f9e0ff */
[----:B------:R-:W-:Y:S01]  /*4880*/  ISETP.GT.U32.AND P5, PT, R101, R100, PT ;  /* 0x000000646500720c */ /* 0x000fe20003fa4070 */
[----:B------:R-:W-:Y:S01]  /*4890*/  IMAD.MOV R55, RZ, RZ, -R55 ;  /* 0x000000ffff377224 */ /* 0x000fe200078e0a37 */
[----:B------:R-:W-:Y:S02]  /*48a0*/  LEA.HI.X.SX32 R79, R56, R121, 0x1, P4 ;  /* 0x00000079384f7211 */ /* 0x000fe400020f0eff */
[----:B------:R-:W-:-:S02]  /*48b0*/  ISETP.GE.AND P4, PT, R67, RZ, PT ;  /* 0x000000ff4300720c */ /* 0x000fc40003f86270 */
[----:B------:R-:W-:Y:S01]  /*48c0*/  LOP3.LUT R71, R96, 0x1f8, RZ, 0xfc, !PT ;  /* 0x000001f860477812 */ /* 0x000fe200078efcff */
[----:B------:R-:W-:-:S03]  /*48d0*/  IMAD R102, R101, R55, R102 ;  /* 0x0000003765667224 */ /* 0x000fc600078e0266 */
[----:B------:R-:W-:Y:S01]  /*48e0*/  IABS R62, R71 ;  /* 0x00000047003e7213 */ /* 0x000fe20000000000 */
[--C-:B------:R-:W-:Y:S02]  /*48f0*/  @!P1 IMAD.IADD R99, R99, 0x1, -R101.reuse ;  /* 0x0000000163639824 */ /* 0x100fe400078e0a65 */
[----:B------:R-:W-:Y:S01]  /*4900*/  @!P6 IMAD.IADD R103, R103, 0x1, -R101 ;  /* 0x000000016767e824 */ /* 0x000fe200078e0a65 */
[----:B------:R-:W-:Y:S01]  /*4910*/  ISETP.GT.U32.AND P6, PT, R101, R102, PT ;  /* 0x000000666500720c */ /* 0x000fe20003fc4070 */
[----:B------:R-:W-:Y:S01]  /*4920*/  IMAD.HI.U32 R56, R95, R62, RZ ;  /* 0x0000003e5f387227 */ /* 0x000fe200078e00ff */
[----:B------:R-:W-:-:S03]  /*4930*/  ISETP.GT.U32.AND P1, PT, R101, R99, PT ;  /* 0x000000636500720c */ /* 0x000fc60003f24070 */
[----:B------:R-:W-:Y:S01]  /*4940*/  @!P5 IMAD.IADD R100, R100, 0x1, -R101 ;  /* 0x000000016464d824 */ /* 0x000fe200078e0a65 */
[----:B------:R-:W-:Y:S01]  /*4950*/  IADD3 R55, P5, PT, R61, R91, RZ ;  /* 0x0000005b3d377210 */ /* 0x000fe20007fbe0ff */
[----:B------:R-:W-:Y:S01]  /*4960*/  @!P4 IMAD.MOV R103, RZ, RZ, -R103 ;  /* 0x000000ffff67c224 */ /* 0x000fe200078e0a67 */
[----:B------:R-:W-:Y:S01]  /*4970*/  ISETP.GE.AND P4, PT, R69, RZ, PT ;  /* 0x000000ff4500720c */ /* 0x000fe20003f86270 */
[----:B------:R-:W-:Y:S01]  /*4980*/  IMAD.MOV R87, RZ, RZ, -R56 ;  /* 0x000000ffff577224 */ /* 0x000fe200078e0a38 */
[----:B------:R-:W-:Y:S02]  /*4990*/  LEA.HI.X.SX32 R56, R61, R92, 0x1, P5 ;  /* 0x0000005c3d387211 */ /* 0x000fe400028f0eff */
[----:B------:R-:W-:Y:S01]  /*49a0*/  ISETP.GE.AND P5, PT, R65, RZ, PT ;  /* 0x000000ff4100720c */ /* 0x000fe20003fa6270 */
[--C-:B------:R-:W-:Y:S02]  /*49b0*/  @!P6 IMAD.IADD R102, R102, 0x1, -R101.reuse ;  /* 0x000000016666e824 */ /* 0x100fe400078e0a65 */
[----:B------:R-:W-:Y:S01]  /*49c0*/  IMAD R87, R101, R87, R62 ;  /* 0x0000005765577224 */ /* 0x000fe200078e023e */
[----:B------:R-:W-:Y:S01]  /*49d0*/  SEL R62, R97, R58, !P3 ;  /* 0x0000003a613e7207 */ /* 0x000fe20005800000 */
[----:B------:R-:W-:Y:S01]  /*49e0*/  @!P1 IMAD.IADD R99, R99, 0x1, -R101 ;  /* 0x0000000163639824 */ /* 0x000fe200078e0a65 */
[----:B------:R-:W-:-:S02]  /*49f0*/  LOP3.LUT R159, R96, 0x4, RZ, 0xfc, !PT ;  /* 0x00000004609f7812 */ /* 0x000fc400078efcff */
[----:B------:R-:W-:Y:S01]  /*4a00*/  ISETP.GT.U32.AND P6, PT, R101, R102, PT ;  /* 0x000000666500720c */ /* 0x000fe20003fc4070 */
[----:B------:R-:W-:Y:S01]  /*4a10*/  @!P4 IMAD.MOV R100, RZ, RZ, -R100 ;  /* 0x000000ffff64c224 */ /* 0x000fe200078e0a64 */
[----:B------:R-:W-:Y:S01]  /*4a20*/  IADD3 R57, P4, PT, R59, R91, RZ ;  /* 0x0000005b3b397210 */ /* 0x000fe20007f9e0ff */
[----:B------:R-:W-:Y:S01]  /*4a30*/  IMAD R62, R62, UR6, RZ ;  /* 0x000000063e3e7c24 */ /* 0x000fe2000f8e02ff */
[----:B------:R-:W-:Y:S01]  /*4a40*/  ISETP.LT.AND P1, PT, R81, R124, P0 ;  /* 0x0000007c5100720c */ /* 0x000fe20000721270 */
[----:B------:R-:W-:Y:S01]  /*4a50*/  @!P5 IMAD.MOV R99, RZ, RZ, -R99 ;  /* 0x000000ffff63d224 */ /* 0x000fe200078e0a63 */
[----:B------:R-:W-:Y:S02]  /*4a60*/  IABS R152, R159 ;  /* 0x0000009f00987213 */ /* 0x000fe40000000000 */
[----:B------:R-:W-:Y:S01]  /*4a70*/  ISETP.GT.U32.AND P5, PT, R101, R87, PT ;  /* 0x000000576500720c */ /* 0x000fe20003fa4070 */
[----:B------:R-:W-:Y:S01]  /*4a80*/  STL [R1+0x1f0], R3 ;  /* 0x0001f00301007387 */ /* 0x000fe20000100800 */
[----:B------:R-:W-:-:S02]  /*4a90*/  LEA.HI.X.SX32 R58, R59, R92, 0x1, P4 ;  /* 0x0000005c3b3a7211 */ /* 0x000fc400020f0eff */
[C---:B------:R-:W-:Y:S01]  /*4aa0*/  IADD3 R59, P4, PT, R62.reuse, R126, RZ ;  /* 0x0000007e3e3b7210 */ /* 0x040fe20007f9e0ff */
[----:B------:R-:W-:Y:S01]  /*4ab0*/  STL [R1+0x1ec], R5 ;  /* 0x0001ec0501007387 */ /* 0x000fe20000100800 */
[----:B------:R-:W-:Y:S01]  /*4ac0*/  SEL R65, R97, R60, !P3 ;  /* 0x0000003c61417207 */ /* 0x000fe20005800000 */
[----:B------:R-:W-:Y:S02]  /*4ad0*/  IMAD.HI.U32 R61, R95, R152, RZ ;  /* 0x000000985f3d7227 */ /* 0x000fe400078e00ff */
[----:B------:R-:W-:Y:S01]  /*4ae0*/  STL [R1+0x1f8], R4 ;  /* 0x0001f80401007387 */ /* 0x000fe20000100800 */
[----:B------:R-:W-:-:S03]  /*4af0*/  LEA.HI.X.SX32 R60, R62, R121, 0x1, P4 ;  /* 0x000000793e3c7211 */ /* 0x000fc600020f0eff */
[----:B------:R-:W-:Y:S01]  /*4b00*/  STL [R1+0x1f4], R6 ;  /* 0x0001f40601007387 */ /* 0x000fe20000100800 */
[----:B------:R-:W-:-:S03]  /*4b10*/  IMAD.MOV R61, RZ, RZ, -R61 ;  /* 0x000000ffff3d7224 */ /* 0x000fc600078e0a3d */
[----:B------:R-:W-:Y:S01]  /*4b20*/  STL [R1+0x200], R7 ;  /* 0x0002000701007387 */ /* 0x000fe20000100800 */
[----:B------:R-:W-:-:S03]  /*4b30*/  IMAD R65, R65, UR6, RZ ;  /* 0x0000000641417c24 */ /* 0x000fc6000f8e02ff */
[----:B------:R-:W-:Y:S01]  /*4b40*/  STL [R1+0x1fc], R9 ;  /* 0x0001fc0901007387 */ /* 0x000fe20000100800 */
[----:B------:R-:W-:Y:S01]  /*4b50*/  @!P6 IMAD.IADD R102, R102, 0x1, -R101 ;  /* 0x000000016666e824 */ /* 0x000fe200078e0a65 */
[----:B------:R-:W-:Y:S02]  /*4b60*/  ISETP.GE.AND P6, PT, R63, RZ, PT ;  /* 0x000000ff3f00720c */ /* 0x000fe40003fc6270 */
[----:B------:R-:W-:Y:S01]  /*4b70*/  STL [R1+0x208], R8 ;  /* 0x0002080801007387 */ /* 0x000fe20000100800 */
[----:B------:R-:W-:Y:S01]  /*4b80*/  PRMT R190, RZ, 0x7610, R190 ;  /* 0x00007610ffbe7816 */ /* 0x000fe200000000be */
[----:B------:R-:W-:Y:S02]  /*4b90*/  @P1 IMAD.MOV.U32 R62, RZ, RZ, R59 ;  /* 0x000000ffff3e1224 */ /* 0x000fe400078e003b */
[----:B------:R-:W-:Y:S01]  /*4ba0*/  STL [R1+0x204], R10 ;  /* 0x0002040a01007387 */ /* 0x000fe20000100800 */
[----:B------:R-:W-:-:S03]  /*4bb0*/  @P1 IMAD.MOV.U32 R63, RZ, RZ, R60 ;  /* 0x000000ffff3f1224 */ /* 0x000fc600078e003c */
[----:B------:R-:W-:Y:S01]  /*4bc0*/  STL [R1+0x210], R11 ;  /* 0x0002100b01007387 */ /* 0x000fe20000100800 */
[----:B------:R-:W-:Y:S02]  /*4bd0*/  IMAD R152, R101, R61, R152 ;  /* 0x0000003d65987224 */ /* 0x000fe400078e0298 */
[----:B------:R-:W-:Y:S01]  /*4be0*/  @!P5 IMAD.IADD R87, R87, 0x1, -R101 ;  /* 0x000000015757d824 */ /* 0x000fe200078e0a65 */
[----:B------:R-:W-:Y:S01]  /*4bf0*/  STL [R1+0x20c], R12 ;  /* 0x00020c0c01007387 */ /* 0x000fe20000100800 */
[----:B------:R-:W-:-:S03]  /*4c00*/  IADD3 R61, P5, PT, R65, R126, RZ ;  /* 0x0000007e413d7210 */ /* 0x000fc60007fbe0ff */
[----:B------:R-:W-:Y:S01]  /*4c10*/  STL [R1+0x218], R13 ;  /* 0x0002180d01007387 */ /* 0x000fe20000100800 */
[----:B------:R-:W-:-:S03]  /*4c20*/  SEL R67, R97, R64, !P3 ;  /* 0x0000004061437207 */ /* 0x000fc60005800000 */
[----:B------:R-:W-:Y:S04]  /*4c30*/  STL [R1+0x214], R15 ;  /* 0x0002140f01007387 */ /* 0x000fe80000100800 */
[----:B------:R-:W-:Y:S01]  /*4c40*/  STL [R1+0x220], R14 ;  /* 0x0002200e01007387 */ /* 0x000fe20000100800 */
[----:B------:R-:W-:-:S03]  /*4c50*/  @P1 IMAD.MOV.U32 R64, RZ, RZ, R77 ;  /* 0x000000ffff401224 */ /* 0x000fc600078e004d */
[----:B------:R-:W-:Y:S04]  /*4c60*/  STL [R1+0x21c], R16 ;  /* 0x00021c1001007387 */ /* 0x000fe80000100800 */
[----:B------:R0:W-:Y:S04]  /*4c70*/  STL [R1+0x228], R17 ;  /* 0x0002281101007387 */ /* 0x0001e80000100800 */
[----:B------:R1:W2:Y:S01]  /*4c80*/  @P1 LDG.E.U8 R190, desc[UR20][R62.64] ;  /* 0x000000143ebe1981 */ /* 0x0002a2000c1e1100 */
[----:B------:R-:W-:Y:S01]  /*4c90*/  SEL R69, R97, R130, !P3 ;  /* 0x0000008261457207 */ /* 0x000fe20005800000 */
[----:B------:R-:W-:Y:S01]  /*4ca0*/  IMAD R67, R67, UR6, RZ ;  /* 0x0000000643437c24 */ /* 0x000fe2000f8e02ff */
[----:B0-----:R-:W-:-:S02]  /*4cb0*/  PRMT R17, RZ, 0x7610, R17 ;  /* 0x00007610ff117816 */ /* 0x001fc40000000011 */
[----:B-1----:R-:W-:Y:S01]  /*4cc0*/  LEA.HI.X.SX32 R62, R65, R121, 0x1, P5 ;  /* 0x00000079413e7211 */ /* 0x002fe200028f0eff */
[----:B------:R-:W-:Y:S01]  /*4cd0*/  @P1 IMAD.MOV.U32 R65, RZ, RZ, R79 ;  /* 0x000000ffff411224 */ /* 0x000fe200078e004f */
[----:B------:R-:W-:Y:S01]  /*4ce0*/  PRMT R193, RZ, 0x7610, R193 ;  /* 0x00007610ffc17816 */ /* 0x000fe200000000c1 */
[----:B------:R-:W-:-:S03]  /*4cf0*/  IMAD R69, R69, UR6, RZ ;  /* 0x0000000645457c24 */ /* 0x000fc6000f8e02ff */
[----:B------:R0:W2:Y:S01]  /*4d00*/  @P1 LDG.E.U8 R17, desc[UR20][R64.64] ;  /* 0x0000001440111981 */ /* 0x0000a2000c1e1100 */
[----:B------:R-:W-:Y:S01]  /*4d10*/  IADD3 R63, P5, PT, R67, R126, RZ ;  /* 0x0000007e433f7210 */ /* 0x000fe20007fbe0ff */
[----:B0-----:R-:W-:Y:S02]  /*4d20*/  @P1 IMAD.MOV.U32 R64, RZ, RZ, R61 ;  /* 0x000000ffff401224 */ /* 0x001fe400078e003d */
[----:B------:R-:W-:Y:S01]  /*4d30*/  @P1 IMAD.MOV.U32 R65, RZ, RZ, R62 ;  /* 0x000000ffff411224 */ /* 0x000fe200078e003e */
[----:B------:R-:W-:-:S04]  /*4d40*/  ISETP.GE.AND P4, PT, R71, RZ, PT ;  /* 0x000000ff4700720c */ /* 0x000fc80003f86270 */
[----:B------:R0:W2:Y:S01]  /*4d50*/  @P1 LDG.E.U8 R193, desc[UR20][R64.64] ;  /* 0x0000001440c11981 */ /* 0x0000a2000c1e1100 */
[C---:B------:R-:W-:Y:S02]  /*4d60*/  SEL R71, R97.reuse, R68, !P3 ;  /* 0x0000004461477207 */ /* 0x040fe40005800000 */
[----:B------:R-:W-:Y:S01]  /*4d70*/  SEL R73, R97, R66, !P3 ;  /* 0x0000004261497207 */ /* 0x000fe20005800000 */
[----:B------:R-:W-:Y:S01]  /*4d80*/  STL [R1+0x224], R19 ;  /* 0x0002241301007387 */ /* 0x000fe20000100800 */
[----:B------:R-:W-:Y:S02]  /*4d90*/  PRMT R194, RZ, 0x7610, R194 ;  /* 0x00007610ffc27816 */ /* 0x000fe400000000c2 */
[----:B0-----:R-:W-:Y:S02]  /*4da0*/  LEA.HI.X.SX32 R64, R67, R121, 0x1, P5 ;  /* 0x0000007943407211 */ /* 0x001fe400028f0eff */
[----:B------:R-:W-:Y:S01]  /*4db0*/  IADD3 R65, P5, PT, R69, R126, RZ ;  /* 0x0000007e45417210 */ /* 0x000fe20007fbe0ff */
[----:B------:R-:W-:Y:S01]  /*4dc0*/  STL [R1+0x230], R18 ;  /* 0x0002301201007387 */ /* 0x000fe20000100800 */
[----:B------:R-:W-:-:S02]  /*4dd0*/  @P1 IMAD.MOV.U32 R68, RZ, RZ, R63 ;  /* 0x000000ffff441224 */ /* 0x000fc400078e003f */
[----:B------:R-:W-:Y:S01]  /*4de0*/  LEA.HI.X.SX32 R66, R69, R121, 0x1, P5 ;  /* 0x0000007945427211 */ /* 0x000fe200028f0eff */
[----:B------:R-:W-:Y:S01]  /*4df0*/  STL [R1+0x22c], R20 ;  /* 0x00022c1401007387 */ /* 0x000fe20000100800 */
[----:B------:R-:W-:-:S03]  /*4e00*/  @P1 IMAD.MOV.U32 R69, RZ, RZ, R64 ;  /* 0x000000ffff451224 */ /* 0x000fc600078e0040 */
[----:B------:R-:W-:Y:S01]  /*4e10*/  STL [R1+0x238], R21 ;  /* 0x0002381501007387 */ /* 0x000fe20000100800 */
[----:B------:R-:W-:-:S03]  /*4e20*/  IMAD R71, R71, UR6, RZ ;  /* 0x0000000647477c24 */ /* 0x000fc6000f8e02ff */
[----:B------:R-:W-:Y:S01]  /*4e30*/  STL [R1+0x234], R23 ;  /* 0x0002341701007387 */ /* 0x000fe20000100800 */
[----:B------:R-:W-:-:S03]  /*4e40*/  PRMT R198, RZ, 0x7610, R198 ;  /* 0x00007610ffc67816 */ /* 0x000fc600000000c6 */
[----:B------:R-:W-:Y:S04]  /*4e50*/  STL [R1+0x240], R22 ;  /* 0x0002401601007387 */ /* 0x000fe80000100800 */
[----:B------:R-:W-:Y:S01]  /*4e60*/  STL [R1+0x23c], R24 ;  /* 0x00023c1801007387 */ /* 0x000fe20000100800 */
[----:B------:R-:W-:-:S03]  /*4e70*/  IMAD R73, R73, UR6, RZ ;  /* 0x0000000649497c24 */ /* 0x000fc6000f8e02ff */
[----:B------:R-:W-:Y:S01]  /*4e80*/  STL [R1+0x248], R25 ;  /* 0x0002481901007387 */ /* 0x000fe20000100800 */
[----:B------:R-:W-:-:S03]  /*4e90*/  IADD3 R67, P5, PT, R71, R126, RZ ;  /* 0x0000007e47437210 */ /* 0x000fc60007fbe0ff */
[----:B------:R0:W2:Y:S04]  /*4ea0*/  @P1 LDG.E.U8 R194, desc[UR20][R68.64] ;  /* 0x0000001444c21981 */ /* 0x0000a8000c1e1100 */
[----:B------:R-:W-:Y:S04]  /*4eb0*/  STL [R1+0x244], R27 ;  /* 0x0002441b01007387 */ /* 0x000fe80000100800 */
[----:B------:R-:W-:Y:S01]  /*4ec0*/  STL [R1+0x250], R26 ;  /* 0x0002501a01007387 */ /* 0x000fe20000100800 */
[----:B0-----:R-:W-:Y:S02]  /*4ed0*/  @P1 IMAD.MOV.U32 R68, RZ, RZ, R65 ;  /* 0x000000ffff441224 */ /* 0x001fe400078e0041 */
[----:B------:R-:W-:Y:S01]  /*4ee0*/  @P1 IMAD.MOV.U32 R69, RZ, RZ, R66 ;  /* 0x000000ffff451224 */ /* 0x000fe200078e0042 */
[----:B------:R-:W-:Y:S04]  /*4ef0*/  STL [R1+0x24c], R28 ;  /* 0x00024c1c01007387 */ /* 0x000fe80000100800 */
[----:B------:R-:W-:Y:S04]  /*4f00*/  STL [R1+0x258], R29 ;  /* 0x0002581d01007387 */ /* 0x000fe80000100800 */
[----:B------:R-:W-:Y:S04]  /*4f10*/  STL [R1+0x254], R31 ;  /* 0x0002541f01007387 */ /* 0x000fe80000100800 */
[----:B------:R-:W-:Y:S04]  /*4f20*/  STL [R1+0x260], R30 ;  /* 0x0002601e01007387 */ /* 0x000fe80000100800 */
[----:B------:R0:W2:Y:S04]  /*4f30*/  @P1 LDG.E.U8 R198, desc[UR20][R68.64] ;  /* 0x0000001444c61981 */ /* 0x0000a8000c1e1100 */
[----:B------:R-:W-:Y:S01]  /*4f40*/  STL [R1+0x25c], R32 ;  /* 0x00025c2001007387 */ /* 0x000fe20000100800 */
[----:B------:R-:W-:-:S03]  /*4f50*/  SEL R75, R97, R72, !P3 ;  /* 0x00000048614b7207 */ /* 0x000fc60005800000 */
[----:B------:R-:W-:Y:S01]  /*4f60*/  STL [R1+0x268], R33 ;  /* 0x0002682101007387 */ /* 0x000fe20000100800 */
[----:B0-----:R-:W-:Y:S02]  /*4f70*/  LEA.HI.X.SX32 R68, R71, R121, 0x1, P5 ;  /* 0x0000007947447211 */ /* 0x001fe400028f0eff */
[----:B------:R-:W-:Y:S01]  /*4f80*/  IADD3 R69, P5, PT, R73, R126, RZ ;  /* 0x0000007e49457210 */ /* 0x000fe20007fbe0ff */
[----:B------:R-:W-:Y:S01]  /*4f90*/  STL [R1+0x264], R35 ;  /* 0x0002642301007387 */ /* 0x000fe20000100800 */
[----:B------:R-:W-:-:S03]  /*4fa0*/  PRMT R197, RZ, 0x7610, R197 ;  /* 0x00007610ffc57816 */ /* 0x000fc600000000c5 */
[----:B------:R0:W-:Y:S01]  /*4fb0*/  STL [R1+0x1d4], R77 ;  /* 0x0001d44d01007387 */ /* 0x0001e20000100800 */
[----:B------:R-:W-:Y:S02]  /*4fc0*/  @P1 IMAD.MOV.U32 R72, RZ, RZ, R67 ;  /* 0x000000ffff481224 */ /* 0x000fe400078e0043 */
[----:B------:R-:W-:Y:S01]  /*4fd0*/  IMAD R75, R75, UR6, RZ ;  /* 0x000000064b4b7c24 */ /* 0x000fe2000f8e02ff */
[----:B0-----:R-:W-:Y:S02]  /*4fe0*/  SEL R77, R97, R70, !P3 ;  /* 0x00000046614d7207 */ /* 0x001fe40005800000 */
[----:B------:R-:W-:Y:S01]  /*4ff0*/  LEA.HI.X.SX32 R70, R73, R121, 0x1, P5 ;  /* 0x0000007949467211 */ /* 0x000fe200028f0eff */
[----:B------:R-:W-:Y:S01]  /*5000*/  @P1 IMAD.MOV.U32 R73, RZ, RZ, R68 ;  /* 0x000000ffff491224 */ /* 0x000fe200078e0044 */
[----:B------:R-:W-:Y:S01]  /*5010*/  PRMT R201, RZ, 0x7610, R201 ;  /* 0x00007610ffc97816 */ /* 0x000fe200000000c9 */
[----:B------:R-:W-:-:S03]  /*5020*/  IMAD R77, R77, UR6, RZ ;  /* 0x000000064d4d7c24 */ /* 0x000fc6000f8e02ff */
[----:B------:R0:W2:Y:S01]  /*5030*/  @P1 LDG.E.U8 R197, desc[UR20][R72.64] ;  /* 0x0000001448c51981 */ /* 0x0000a2000c1e1100 */
[----:B------:R-:W-:Y:S01]  /*5040*/  IADD3 R71, P5, PT, R75, R126, RZ ;  /* 0x0000007e4b477210 */ /* 0x000fe20007fbe0ff */
[----:B0-----:R-:W-:Y:S02]  /*5050*/  @P1 IMAD.MOV.U32 R72, RZ, RZ, R69 ;  /* 0x000000ffff481224 */ /* 0x001fe400078e0045 */
[----:B------:R-:W-:Y:S01]  /*5060*/  @P1 IMAD.MOV.U32 R73, RZ, RZ, R70 ;  /* 0x000000ffff491224 */ /* 0x000fe200078e0046 */
[----:B------:R0:W-:Y:S04]  /*5070*/  STL [R1+0x1d0], R79 ;  /* 0x0001d04f01007387 */ /* 0x0001e80000100800 */
[----:B------:R1:W2:Y:S01]  /*5080*/  @P1 LDG.E.U8 R201, desc[UR20][R72.64] ;  /* 0x0000001448c91981 */ /* 0x0002a2000c1e1100 */
[----:B------:R-:W-:-:S02]  /*5090*/  SEL R81, R97, R74, !P3 ;  /* 0x0000004a61517207 */ /* 0x000fc40005800000 */
[----:B------:R-:W-:Y:S02]  /*50a0*/  PRMT R202, RZ, 0x7610, R202 ;  /* 0x00007610ffca7816 */ /* 0x000fe400000000ca */
[----:B0-----:R-:W-:Y:S02]  /*50b0*/  SEL R79, R97, R76, !P3 ;  /* 0x0000004c614f7207 */ /* 0x001fe40005800000 */
[----:B-1----:R-:W-:Y:S02]  /*50c0*/  LEA.HI.X.SX32 R72, R75, R121, 0x1, P5 ;  /* 0x000000794b487211 */ /* 0x002fe400028f0eff */
[----:B------:R-:W-:Y:S01]  /*50d0*/  IADD3 R73, P5, PT, R77, R126, RZ ;  /* 0x0000007e4d497210 */ /* 0x000fe20007fbe0ff */
[----:B------:R-:W-:-:S03]  /*50e0*/  @P1 IMAD.MOV.U32 R76, RZ, RZ, R71 ;  /* 0x000000ffff4c1224 */ /* 0x000fc600078e0047 */
[----:B------:R-:W-:Y:S01]  /*50f0*/  LEA.HI.X.SX32 R74, R77, R121, 0x1, P5 ;  /* 0x000000794d4a7211 */ /* 0x000fe200028f0eff */
[----:B------:R-:W-:Y:S02]  /*5100*/  @P1 IMAD.MOV.U32 R77, RZ, RZ, R72 ;  /* 0x000000ffff4d1224 */ /* 0x000fe400078e0048 */
[----:B------:R-:W-:Y:S01]  /*5110*/  IMAD R79, R79, UR6, RZ ;  /* 0x000000064f4f7c24 */ /* 0x000fe2000f8e02ff */
[----:B------:R-:W-:Y:S02]  /*5120*/  PRMT R206, RZ, 0x7610, R206 ;  /* 0x00007610ffce7816 */ /* 0x000fe400000000ce */
[----:B------:R0:W2:Y:S01]  /*5130*/  @P1 LDG.E.U8 R202, desc[UR20][R76.64] ;  /* 0x000000144cca1981 */ /* 0x0000a2000c1e1100 */
[----:B------:R-:W-:Y:S01]  /*5140*/  IMAD R81, R81, UR6, RZ ;  /* 0x0000000651517c24 */ /* 0x000fe2000f8e02ff */
[----:B------:R-:W-:Y:S01]  /*5150*/  IADD3 R75, P5, PT, R79, R126, RZ ;  /* 0x0000007e4f4b7210 */ /* 0x000fe20007fbe0ff */
[----:B0-----:R-:W-:Y:S02]  /*5160*/  @P1 IMAD.MOV.U32 R76, RZ, RZ, R73 ;  /* 0x000000ffff4c1224 */ /* 0x001fe400078e0049 */
[----:B------:R-:W-:-:S05]  /*5170*/  @P1 IMAD.MOV.U32 R77, RZ, RZ, R74 ;  /* 0x000000ffff4d1224 */ /* 0x000fca00078e004a */
[----:B------:R0:W2:Y:S01]  /*5180*/  @P1 LDG.E.U8 R206, desc[UR20][R76.64] ;  /* 0x000000144cce1981 */ /* 0x0000a2000c1e1100 */
[C---:B------:R-:W-:Y:S02]  /*5190*/  SEL R83, R97.reuse, R80, !P3 ;  /* 0x0000005061537207 */ /* 0x040fe40005800000 */
[----:B------:R-:W-:Y:S01]  /*51a0*/  SEL R85, R97, R78, !P3 ;  /* 0x0000004e61557207 */ /* 0x000fe20005800000 */
[----:B------:R-:W-:Y:S01]  /*51b0*/  @P1 IMAD.MOV.U32 R80, RZ, RZ, R75 ;  /* 0x000000ffff501224 */ /* 0x000fe200078e004b */
[----:B------:R-:W-:Y:S02]  /*51c0*/  PRMT R214, RZ, 0x7610, R214 ;  /* 0x00007610ffd67816 */ /* 0x000fe400000000d6 */
[----:B0-----:R-:W-:Y:S02]  /*51d0*/  LEA.HI.X.SX32 R76, R79, R121, 0x1, P5 ;  /* 0x000000794f4c7211 */ /* 0x001fe400028f0eff */
[----:B------:R-:W-:-:S04]  /*51e0*/  IADD3 R77, P5, PT, R81, R126, RZ ;  /* 0x0000007e514d7210 */ /* 0x000fc80007fbe0ff */
        /* <DEDUP_REMOVED lines=22> */
[----:B------:R-:W-:Y:S02]  /*5350*/  IADD3 R83, P5, PT, R89, R126, RZ ;  /* 0x0000007e59537210 */ /* 0x000fe40007fbe0ff */
[----:B------:R-:W-:Y:S01]  /*5360*/  SEL R134, R97, R88, !P3 ;  /* 0x0000005861867207 */ /* 0x000fe20005800000 */
[----:B0-----:R-:W-:-:S02]  /*5370*/  @P1 IMAD.MOV.U32 R84, RZ, RZ, R81 ;  /* 0x000000ffff541224 */ /* 0x001fc400078e0051 */
[----:B------:R-:W-:-:S05]  /*5380*/  @P1 IMAD.MOV.U32 R85, RZ, RZ, R82 ;  /* 0x000000ffff551224 */ /* 0x000fca00078e0052 */
[----:B------:R0:W2:Y:S01]  /*5390*/  @P1 LDG.E.U8 R218, desc[UR20][R84.64] ;  /* 0x0000001454da1981 */ /* 0x0000a2000c1e1100 */
[----:B------:R-:W-:Y:S01]  /*53a0*/  IMAD R134, R134, UR6, RZ ;  /* 0x0000000686867c24 */ /* 0x000fe2000f8e02ff */
[----:B------:R-:W-:Y:S01]  /*53b0*/  PRMT R230, RZ, 0x7610, R230 ;  /* 0x00007610ffe67816 */ /* 0x000fe200000000e6 */
[----:B------:R-:W-:Y:S01]  /*53c0*/  @P1 IMAD.MOV.U32 R88, RZ, RZ, R83 ;  /* 0x000000ffff581224 */ /* 0x000fe200078e0053 */
[----:B------:R-:W-:Y:S02]  /*53d0*/  SEL R179, R97, R86, !P3 ;  /* 0x0000005661b37207 */ /* 0x000fe40005800000 */
[----:B0-----:R-:W-:Y:S02]  /*53e0*/  LEA.HI.X.SX32 R84, R89, R121, 0x1, P5 ;  /* 0x0000007959547211 */ /* 0x001fe400028f0eff */
[----:B------:R-:W-:-:S03]  /*53f0*/  IADD3 R85, P5, PT, R130, R126, RZ ;  /* 0x0000007e82557210 */ /* 0x000fc60007fbe0ff */
[----:B------:R-:W-:Y:S01]  /*5400*/  @P1 IMAD.MOV.U32 R89, RZ, RZ, R84 ;  /* 0x000000ffff591224 */ /* 0x000fe200078e0054 */
[----:B------:R-:W-:Y:S01]  /*5410*/  LEA.HI.X.SX32 R86, R130, R121, 0x1, P5 ;  /* 0x0000007982567211 */ /* 0x000fe200028f0eff */
[----:B------:R-:W-:Y:S01]  /*5420*/  IMAD R179, R179, UR6, RZ ;  /* 0x00000006b3b37c24 */ /* 0x000fe2000f8e02ff */
[CC--:B------:R-:W-:Y:S02]  /*5430*/  IADD3 R130, P5, PT, R134.reuse, R126.reuse, RZ ;  /* 0x0000007e86827210 */ /* 0x0c0fe40007fbe0ff */
[----:B------:R-:W-:Y:S01]  /*5440*/  PRMT R226, RZ, 0x7610, R226 ;  /* 0x00007610ffe27816 */ /* 0x000fe200000000e2 */
[----:B------:R0:W2:Y:S01]  /*5450*/  @P1 LDG.E.U8 R230, desc[UR20][R88.64] ;  /* 0x0000001458e61981 */ /* 0x0000a2000c1e1100 */
[----:B------:R-:W-:Y:S02]  /*5460*/  SEL R183, R97, R129, !P3 ;  /* 0x0000008161b77207 */ /* 0x000fe40005800000 */
[----:B------:R-:W-:Y:S02]  /*5470*/  LEA.HI.X.SX32 R129, R134, R121, 0x1, P5 ;  /* 0x0000007986817211 */ /* 0x000fe400028f0eff */
[----:B------:R-:W-:Y:S01]  /*5480*/  IADD3 R134, P5, PT, R179, R126, RZ ;  /* 0x0000007eb3867210 */ /* 0x000fe20007fbe0ff */
[----:B------:R-:W-:-:S02]  /*5490*/  IMAD R183, R183, UR6, RZ ;  /* 0x00000006b7b77c24 */ /* 0x000fc4000f8e02ff */
[----:B0-----:R-:W-:Y:S02]  /*54a0*/  @P1 IMAD.MOV.U32 R88, RZ, RZ, R85 ;  /* 0x000000ffff581224 */ /* 0x001fe400078e0055 */
[----:B------:R-:W-:Y:S01]  /*54b0*/  @P1 IMAD.MOV.U32 R89, RZ, RZ, R86 ;  /* 0x000000ffff591224 */ /* 0x000fe200078e0056 */
[----:B------:R-:W-:Y:S02]  /*54c0*/  PRMT R238, RZ, 0x7610, R238 ;  /* 0x00007610ffee7816 */ /* 0x000fe400000000ee */
[----:B------:R-:W-:Y:S02]  /*54d0*/  SEL R187, R97, R133, !P3 ;  /* 0x0000008561bb7207 */ /* 0x000fe40005800000 */
[----:B------:R0:W2:Y:S01]  /*54e0*/  @P1 LDG.E.U8 R226, desc[UR20][R88.64] ;  /* 0x0000001458e21981 */ /* 0x0000a2000c1e1100 */
[----:B------:R-:W-:Y:S02]  /*54f0*/  LEA.HI.X.SX32 R133, R179, R121, 0x1, P5 ;  /* 0x00000079b3857211 */ /* 0x000fe400028f0eff */
[----:B------:R-:W-:Y:S01]  /*5500*/  IADD3 R180, P5, PT, R183, R126, RZ ;  /* 0x0000007eb7b47210 */ /* 0x000fe20007fbe0ff */
[----:B------:R-:W-:Y:S01]  /*5510*/  IMAD R187, R187, UR6, RZ ;  /* 0x00000006bbbb7c24 */ /* 0x000fe2000f8e02ff */
[----:B------:R-:W-:Y:S01]  /*5520*/  PRMT R234, RZ, 0x7610, R234 ;  /* 0x00007610ffea7816 */ /* 0x000fe200000000ea */
[----:B0-----:R-:W-:-:S02]  /*5530*/  @P1 IMAD.MOV.U32 R88, RZ, RZ, R130 ;  /* 0x000000ffff581224 */ /* 0x001fc400078e0082 */
[----:B------:R-:W-:Y:S01]  /*5540*/  @P1 IMAD.MOV.U32 R89, RZ, RZ, R129 ;  /* 0x000000ffff591224 */ /* 0x000fe200078e0081 */
[----:B------:R-:W-:Y:S02]  /*5550*/  SEL R171, R97, R171, !P3 ;  /* 0x000000ab61ab7207 */ /* 0x000fe40005800000 */
[----:B------:R-:W-:Y:S02]  /*5560*/  LEA.HI.X.SX32 R179, R183, R121, 0x1, P5 ;  /* 0x00000079b7b37211 */ /* 0x000fe400028f0eff */
[----:B------:R0:W2:Y:S01]  /*5570*/  @P1 LDG.E.U8 R238, desc[UR20][R88.64] ;  /* 0x0000001458ee1981 */ /* 0x0000a2000c1e1100 */
[----:B------:R-:W-:Y:S02]  /*5580*/  IADD3 R184, P5, PT, R187, R126, RZ ;  /* 0x0000007ebbb87210 */ /* 0x000fe40007fbe0ff */
[----:B------:R-:W-:Y:S01]  /*5590*/  SEL R191, R97, R170, !P3 ;  /* 0x000000aa61bf7207 */ /* 0x000fe20005800000 */
[----:B------:R-:W-:Y:S01]  /*55a0*/  IMAD R170, R171, UR6, RZ ;  /* 0x00000006abaa7c24 */ /* 0x000fe2000f8e02ff */
[----:B------:R-:W-:Y:S01]  /*55b0*/  PRMT R0, RZ, 0x7610, R0 ;  /* 0x00007610ff007816 */ /* 0x000fe20000000000 */
[----:B0-----:R-:W-:-:S02]  /*55c0*/  @P1 IMAD.MOV.U32 R88, RZ, RZ, R134 ;  /* 0x000000ffff581224 */ /* 0x001fc400078e0086 */
[----:B------:R-:W-:Y:S01]  /*55d0*/  @P1 IMAD.MOV.U32 R89, RZ, RZ, R133 ;  /* 0x000000ffff591224 */ /* 0x000fe200078e0085 */
[----:B------:R-:W-:-:S04]  /*55e0*/  LEA.HI.X.SX32 R183, R187, R121, 0x1, P5 ;  /* 0x00000079bbb77211 */ /* 0x000fc800028f0eff */
[----:B------:R0:W2:Y:S01]  /*55f0*/  @P1 LDG.E.U8 R234, desc[UR20][R88.64] ;  /* 0x0000001458ea1981 */ /* 0x0000a2000c1e1100 */
[C---:B------:R-:W-:Y:S01]  /*5600*/  IADD3 R188, P5, PT, R170.reuse, R126, RZ ;  /* 0x0000007eaabc7210 */ /* 0x040fe20007fbe0ff */
[----:B------:R-:W-:Y:S01]  /*5610*/  IMAD R191, R191, UR6, RZ ;  /* 0x00000006bfbf7c24 */ /* 0x000fe2000f8e02ff */
[----:B------:R-:W-:Y:S02]  /*5620*/  PRMT R250, RZ, 0x7610, R250 ;  /* 0x00007610fffa7816 */ /* 0x000fe400000000fa */
[----:B------:R-:W-:Y:S01]  /*5630*/  SEL R195, R97, R169, !P3 ;  /* 0x000000a961c37207 */ /* 0x000fe20005800000 */
[----:B0-----:R-:W-:Y:S02]  /*5640*/  @P1 IMAD.MOV.U32 R88, RZ, RZ, R180 ;  /* 0x000000ffff581224 */ /* 0x001fe400078e00b4 */
[----:B------:R-:W-:Y:S01]  /*5650*/  @P1 IMAD.MOV.U32 R89, RZ, RZ, R179 ;  /* 0x000000ffff591224 */ /* 0x000fe200078e00b3 */
[----:B------:R-:W-:-:S04]  /*5660*/  LEA.HI.X.SX32 R187, R170, R121, 0x1, P5 ;  /* 0x00000079aabb7211 */ /* 0x000fc800028f0eff */
[----:B------:R0:W2:Y:S01]  /*5670*/  @P1 LDG.E.U8 R0, desc[UR20][R88.64] ;  /* 0x0000001458001981 */ /* 0x0000a2000c1e1100 */
[----:B------:R-:W-:Y:S01]  /*5680*/  IADD3 R192, P5, PT, R191, R126, RZ ;  /* 0x0000007ebfc07210 */ /* 0x000fe20007fbe0ff */
        /* <DEDUP_REMOVED lines=145> */
[----:B------:R-:W-:Y:S01]  /*5fa0*/  PRMT R6, RZ, 0x7610, R6 ;  /* 0x00007610ff067816 */ /* 0x000fe20000000006 */
[----:B------:R-:W-:Y:S01]  /*5fb0*/  STL [R1+0xc], R169 ;  /* 0x00000ca901007387 */ /* 0x000fe20000100800 */
[----:B------:R-:W-:Y:S01]  /*5fc0*/  SEL R143, R97, R143, !P3 ;  /* 0x0000008f618f7207 */ /* 0x000fe20005800000 */
[----:B0-----:R-:W-:Y:S02]  /*5fd0*/  @P1 IMAD.MOV.U32 R88, RZ, RZ, R169 ;  /* 0x000000ffff581224 */ /* 0x001fe400078e00a9 */
[----:B------:R-:W-:Y:S01]  /*5fe0*/  @P1 IMAD.MOV.U32 R89, RZ, RZ, R170 ;  /* 0x000000ffff591224 */ /* 0x000fe200078e00aa */
[----:B------:R-:W-:Y:S01]  /*5ff0*/  STL [R1+0x8], R170 ;  /* 0x000008aa01007387 */ /* 0x000fe20000100800 */
[----:B------:R-:W-:-:S03]  /*6000*/  LEA.HI.X.SX32 R155, R145, R121, 0x1, P5 ;  /* 0x00000079919b7211 */ /* 0x000fc600028f0eff */
[----:B------:R0:W2:Y:S01]  /*6010*/  @P1 LDG.E.U8 R2, desc[UR20][R88.64] ;  /* 0x0000001458021981 */ /* 0x0000a2000c1e1100 */
[----:B------:R-:W-:-:S03]  /*6020*/  IMAD R143, R143, UR6, RZ ;  /* 0x000000068f8f7c24 */ /* 0x000fc6000f8e02ff */
[----:B------:R-:W-:Y:S01]  /*6030*/  STL [R1+0x1c], R171 ;  /* 0x00001cab01007387 */ /* 0x000fe20000100800 */
[----:B------:R-:W-:-:S03]  /*6040*/  PRMT R4, RZ, 0x7610, R4 ;  /* 0x00007610ff047816 */ /* 0x000fc60000000004 */
[----:B------:R1:W-:Y:S01]  /*6050*/  STL [R1+0x18], R156 ;  /* 0x0000189c01007387 */ /* 0x0003e20000100800 */
[----:B0-----:R-:W-:Y:S02]  /*6060*/  @P1 IMAD.MOV.U32 R88, RZ, RZ, R171 ;  /* 0x000000ffff581224 */ /* 0x001fe400078e00ab */
[----:B------:R-:W-:Y:S01]  /*6070*/  @P1 IMAD.MOV.U32 R89, RZ, RZ, R156 ;  /* 0x000000ffff591224 */ /* 0x000fe200078e009c */
[----:B------:R-:W-:Y:S01]  /*6080*/  SEL R141, R97, R141, !P3 ;  /* 0x0000008d618d7207 */ /* 0x000fe20005800000 */
[----:B------:R0:W-:Y:S01]  /*6090*/  STL [R1+0x2c], R154 ;  /* 0x00002c9a01007387 */ /* 0x0001e20000100800 */
[----:B-1----:R-:W-:-:S03]  /*60a0*/  IADD3 R156, P5, PT, R144, R126, RZ ;  /* 0x0000007e909c7210 */ /* 0x002fc60007fbe0ff */
[----:B------:R1:W2:Y:S01]  /*60b0*/  @P1 LDG.E.U8 R6, desc[UR20][R88.64] ;  /* 0x0000001458061981 */ /* 0x0002a2000c1e1100 */
[----:B------:R-:W-:Y:S01]  /*60c0*/  LEA.HI.X.SX32 R157, R144, R121, 0x1, P5 ;  /* 0x00000079909d7211 */ /* 0x000fe200028f0eff */
[----:B------:R-:W-:Y:S01]  /*60d0*/  IMAD R141, R141, UR6, RZ ;  /* 0x000000068d8d7c24 */ /* 0x000fe2000f8e02ff */
[----:B------:R-:W-:Y:S01]  /*60e0*/  PRMT R213, RZ, 0x7610, R213 ;  /* 0x00007610ffd57816 */ /* 0x000fe200000000d5 */
[----:B-1----:R-:W-:Y:S02]  /*60f0*/  @P1 IMAD.MOV.U32 R88, RZ, RZ, R154 ;  /* 0x000000ffff581224 */ /* 0x002fe400078e009a */
[----:B------:R-:W-:Y:S01]  /*6100*/  @P1 IMAD.MOV.U32 R89, RZ, RZ, R155 ;  /* 0x000000ffff591224 */ /* 0x000fe200078e009b */
[----:B0-----:R-:W-:Y:S01]  /*6110*/  IADD3 R154, P5, PT, R143, R126, RZ ;  /* 0x0000007e8f9a7210 */ /* 0x001fe20007fbe0ff */
[----:B------:R0:W-:Y:S01]  /*6120*/  STL [R1+0x28], R155 ;  /* 0x0000289b01007387 */ /* 0x0001e20000100800 */
[----:B------:R-:W-:-:S03]  /*6130*/  SEL R138, R97, R138, !P3 ;  /* 0x0000008a618a7207 */ /* 0x000fc60005800000 */
[----:B------:R1:W2:Y:S01]  /*6140*/  @P1 LDG.E.U8 R4, desc[UR20][R88.64] ;  /* 0x0000001458041981 */ /* 0x0002a2000c1e1100 */
[----:B------:R-:W-:Y:S01]  /*6150*/  PRMT R20, RZ, 0x7610, R20 ;  /* 0x00007610ff147816 */ /* 0x000fe20000000014 */
[----:B------:R-:W-:Y:S02]  /*6160*/  IMAD R138, R138, UR6, RZ ;  /* 0x000000068a8a7c24 */ /* 0x000fe4000f8e02ff */
[----:B------:R3:W-:Y:S01]  /*6170*/  STL [R1+0x3c], R156 ;  /* 0x00003c9c01007387 */ /* 0x0007e20000100800 */
[----:B0-----:R-:W-:Y:S01]  /*6180*/  LEA.HI.X.SX32 R155, R143, R121, 0x1, P5 ;  /* 0x000000798f9b7211 */ /* 0x001fe200028f0eff */
[----:B-1----:R-:W-:Y:S02]  /*6190*/  @P1 IMAD.MOV.U32 R88, RZ, RZ, R156 ;  /* 0x000000ffff581224 */ /* 0x002fe400078e009c */
[----:B------:R-:W-:Y:S01]  /*61a0*/  @P1 IMAD.MOV.U32 R89, RZ, RZ, R157 ;  /* 0x000000ffff591224 */ /* 0x000fe200078e009d */
[----:B---3--:R-:W-:Y:S02]  /*61b0*/  IADD3 R156, P5, PT, R141, R126, RZ ;  /* 0x0000007e8d9c7210 */ /* 0x008fe40007fbe0ff */
[----:B------:R-:W-:-:S02]  /*61c0*/  SEL R136, R97, R136, !P3 ;  /* 0x0000008861887207 */ /* 0x000fc40005800000 */
[----:B------:R0:W3:Y:S01]  /*61d0*/  @P1 LDG.E.U8 R213, desc[UR20][R88.64] ;  /* 0x0000001458d51981 */ /* 0x0000e2000c1e1100 */
[----:B------:R-:W-:-:S03]  /*61e0*/  LEA.HI.X.SX32 R141, R141, R121, 0x1, P5 ;  /* 0x000000798d8d7211 */ /* 0x000fc600028f0eff */
[----:B------:R-:W-:Y:S01]  /*61f0*/  STL [R1+0x38], R157 ;  /* 0x0000389d01007387 */ /* 0x000fe20000100800 */
[----:B------:R-:W-:-:S03]  /*6200*/  IMAD R136, R136, UR6, RZ ;  /* 0x0000000688887c24 */ /* 0x000fc6000f8e02ff */
[----:B------:R1:W-:Y:S01]  /*6210*/  STL [R1+0x4c], R154 ;  /* 0x00004c9a01007387 */ /* 0x0003e20000100800 */
[----:B0-----:R-:W-:Y:S02]  /*6220*/  @P1 IMAD.MOV.U32 R88, RZ, RZ, R154 ;  /* 0x000000ffff581224 */ /* 0x001fe400078e009a */
[----:B------:R-:W-:Y:S01]  /*6230*/  @P1 IMAD.MOV.U32 R89, RZ, RZ, R155 ;  /* 0x000000ffff591224 */ /* 0x000fe200078e009b */
[----:B------:R-:W-:Y:S01]  /*6240*/  PRMT R29, RZ, 0x7610, R29 ;  /* 0x00007610ff1d7816 */ /* 0x000fe2000000001d */
[----:B------:R0:W-:Y:S01]  /*6250*/  STL [R1+0x48], R155 ;  /* 0x0000489b01007387 */ /* 0x0001e20000100800 */
[----:B------:R-:W-:Y:S02]  /*6260*/  SEL R132, R97, R132, !P3 ;  /* 0x0000008461847207 */ /* 0x000fe40005800000 */
[----:B-1----:R-:W-:Y:S01]  /*6270*/  IADD3 R154, P5, PT, R138, R126, RZ ;  /* 0x0000007e8a9a7210 */ /* 0x002fe20007fbe0ff */
[----:B------:R1:W2:Y:S02]  /*6280*/  @P1 LDG.E.U8 R20, desc[UR20][R88.64] ;  /* 0x0000001458141981 */ /* 0x0002a4000c1e1100 */
[----:B------:R-:W-:Y:S01]  /*6290*/  IMAD R132, R132, UR6, RZ ;  /* 0x0000000684847c24 */ /* 0x000fe2000f8e02ff */
[----:B0-----:R-:W-:-:S02]  /*62a0*/  LEA.HI.X.SX32 R155, R138, R121, 0x1, P5 ;  /* 0x000000798a9b7211 */ /* 0x001fc400028f0eff */
[C---:B------:R-:W-:Y:S01]  /*62b0*/  IADD3 R138, P5, PT, R136.reuse, R126, RZ ;  /* 0x0000007e888a7210 */ /* 0x040fe20007fbe0ff */
[----:B-1----:R-:W-:Y:S02]  /*62c0*/  @P1 IMAD.MOV.U32 R88, RZ, RZ, R156 ;  /* 0x000000ffff581224 */ /* 0x002fe400078e009c */
[----:B------:R-:W-:Y:S01]  /*62d0*/  @P1 IMAD.MOV.U32 R89, RZ, RZ, R141 ;  /* 0x000000ffff591224 */ /* 0x000fe200078e008d */
[----:B------:R-:W-:Y:S02]  /*62e0*/  PRMT R33, RZ, 0x7610, R33 ;  /* 0x00007610ff217816 */ /* 0x000fe40000000021 */
[----:B------:R-:W-:Y:S02]  /*62f0*/  SEL R128, R97, R128, !P3 ;  /* 0x0000008061807207 */ /* 0x000fe40005800000 */
[----:B------:R0:W2:Y:S01]  /*6300*/  @P1 LDG.E.U8 R29, desc[UR20][R88.64] ;  /* 0x00000014581d1981 */ /* 0x0000a2000c1e1100 */
        /* <DEDUP_REMOVED lines=11> */
[----:B------:R-:W-:-:S02]  /*63c0*/  IMAD R125, R125, UR6, RZ ;  /* 0x000000067d7d7c24 */ /* 0x000fc4000f8e02ff */
[----:B------:R-:W-:Y:S01]  /*63d0*/  STL [R1+0x68], R155 ;  /* 0x0000689b01007387 */ /* 0x000fe20000100800 */
[----:B0-----:R-:W-:-:S03]  /*63e0*/  LEA.HI.X.SX32 R154, R132, R121, 0x1, P5 ;  /* 0x00000079849a7211 */ /* 0x001fc600028f0eff */
[----:B------:R0:W-:Y:S01]  /*63f0*/  STL [R1+0x7c], R138 ;  /* 0x00007c8a01007387 */ /* 0x0001e20000100800 */
[----:B-1----:R-:W-:Y:S02]  /*6400*/  @P1 IMAD.MOV.U32 R88, RZ, RZ, R138 ;  /* 0x000000ffff581224 */ /* 0x002fe400078e008a */
[----:B------:R-:W-:Y:S01]  /*6410*/  @P1 IMAD.MOV.U32 R89, RZ, RZ, R136 ;  /* 0x000000ffff591224 */ /* 0x000fe200078e0088 */
[----:B------:R-:W-:Y:S02]  /*6420*/  PRMT R209, RZ, 0x7610, R209 ;  /* 0x00007610ffd17816 */ /* 0x000fe400000000d1 */
[----:B------:R-:W-:Y:S02]  /*6430*/  SEL R119, R97, R119, !P3 ;  /* 0x0000007761777207 */ /* 0x000fe40005800000 */
[----:B------:R1:W2:Y:S01]  /*6440*/  @P1 LDG.E.U8 R25, desc[UR20][R88.64] ;  /* 0x0000001458191981 */ /* 0x0002a2000c1e1100 */
[----:B0-----:R-:W-:-:S04]  /*6450*/  IADD3 R138, P5, PT, R128, R126, RZ ;  /* 0x0000007e808a7210 */ /* 0x001fc80007fbe0ff */
[----:B------:R-:W-:Y:S01]  /*6460*/  LEA.HI.X.SX32 R128, R128, R121, 0x1, P5 ;  /* 0x0000007980807211 */ /* 0x000fe200028f0eff */
[----:B------:R-:W-:Y:S01]  /*6470*/  IMAD R119, R119, UR6, RZ ;  /* 0x0000000677777c24 */ /* 0x000fe2000f8e02ff */
[----:B------:R-:W-:Y:S01]  /*6480*/  IADD3 R132, P5, PT, R125, R126, RZ ;  /* 0x0000007e7d847210 */ /* 0x000fe20007fbe0ff */
[----:B-1----:R-:W-:Y:S02]  /*6490*/  @P1 IMAD.MOV.U32 R88, RZ, RZ, R141 ;  /* 0x000000ffff581224 */ /* 0x002fe400078e008d */
[----:B------:R-:W-:Y:S01]  /*64a0*/  @P1 IMAD.MOV.U32 R89, RZ, RZ, R154 ;  /* 0x000000ffff591224 */ /* 0x000fe200078e009a */
[----:B------:R-:W-:Y:S01]  /*64b0*/  PRMT R221, RZ, 0x7610, R221 ;  /* 0x00007610ffdd7816 */ /* 0x000fe200000000dd */
[----:B------:R0:W-:Y:S01]  /*64c0*/  STL [R1+0x78], R136 ;  /* 0x0000788801007387 */ /* 0x0001e20000100800 */
[----:B------:R-:W-:-:S03]  /*64d0*/  SEL R117, R97, R117, !P3 ;  /* 0x0000007561757207 */ /* 0x000fc60005800000 */
[----:B------:R1:W2:Y:S01]  /*64e0*/  @P1 LDG.E.U8 R209, desc[UR20][R88.64] ;  /* 0x0000001458d11981 */ /* 0x0002a2000c1e1100 */
[----:B------:R-:W-:Y:S01]  /*64f0*/  PRMT R9, RZ, 0x7610, R9 ;  /* 0x00007610ff097816 */ /* 0x000fe20000000009 */
[----:B------:R-:W-:Y:S01]  /*6500*/  IMAD R117, R117, UR6, RZ ;  /* 0x0000000675757c24 */ /* 0x000fe2000f8e02ff */
[----:B0-----:R-:W-:Y:S01]  /*6510*/  LEA.HI.X.SX32 R136, R125, R121, 0x1, P5 ;  /* 0x000000797d887211 */ /* 0x001fe200028f0eff */
[----:B-1----:R-:W-:Y:S02]  /*6520*/  @P1 IMAD.MOV.U32 R88, RZ, RZ, R138 ;  /* 0x000000ffff581224 */ /* 0x002fe400078e008a */
[----:B------:R-:W-:Y:S01]  /*6530*/  @P1 IMAD.MOV.U32 R89, RZ, RZ, R128 ;  /* 0x000000ffff591224 */ /* 0x000fe200078e0080 */
[----:B------:R-:W-:Y:S01]  /*6540*/  IADD3 R125, P5, PT, R119, R126, RZ ;  /* 0x0000007e777d7210 */ /* 0x000fe20007fbe0ff */
[----:B------:R-:W-:Y:S01]  /*6550*/  STL [R1+0x8c], R141 ;  /* 0x00008c8d01007387 */ /* 0x000fe20000100800 */
[----:B------:R-:W-:-:S03]  /*6560*/  SEL R115, R97, R115, !P3 ;  /* 0x0000007361737207 */ /* 0x000fc60005800000 */
[----:B------:R0:W2:Y:S01]  /*6570*/  @P1 LDG.E.U8 R221, desc[UR20][R88.64] ;  /* 0x0000001458dd1981 */ /* 0x0000a2000c1e1100 */
[----:B------:R-:W-:-:S03]  /*6580*/  LEA.HI.X.SX32 R119, R119, R121, 0x1, P5 ;  /* 0x0000007977777211 */ /* 0x000fc600028f0eff */
[----:B------:R-:W-:Y:S01]  /*6590*/  STL [R1+0x88], R154 ;  /* 0x0000889a01007387 */ /* 0x000fe20000100800 */
[----:B------:R-:W-:-:S03]  /*65a0*/  IMAD R115, R115, UR6, RZ ;  /* 0x0000000673737c24 */ /* 0x000fc6000f8e02ff */
[----:B------:R-:W-:Y:S01]  /*65b0*/  STL [R1+0x9c], R138 ;  /* 0x00009c8a01007387 */ /* 0x000fe20000100800 */
[----:B0-----:R-:W-:Y:S02]  /*65c0*/  @P1 IMAD.MOV.U32 R88, RZ, RZ, R132 ;  /* 0x000000ffff581224 */ /* 0x001fe400078e0084 */
[----:B------:R-:W-:Y:S01]  /*65d0*/  @P1 IMAD.MOV.U32 R89, RZ, RZ, R136 ;  /* 0x000000ffff591224 */ /* 0x000fe200078e0088 */
[----:B------:R0:W-:Y:S01]  /*65e0*/  STL [R1+0x98], R128 ;  /* 0x0000988001007387 */ /* 0x0001e20000100800 */
[----:B------:R-:W-:Y:S02]  /*65f0*/  PRMT R5, RZ, 0x7610, R5 ;  /* 0x00007610ff057816 */ /* 0x000fe40000000005 */
[----:B------:R-:W-:Y:S01]  /*6600*/  SEL R113, R97, R113, !P3 ;  /* 0x0000007161717207 */ /* 0x000fe20005800000 */
[----:B------:R1:W2:Y:S01]  /*6610*/  @P1 LDG.E.U8 R9, desc[UR20][R88.64] ;  /* 0x0000001458091981 */ /* 0x0002a2000c1e1100 */
[----:B0-----:R-:W-:-:S03]  /*6620*/  IADD3 R128, P5, PT, R117, R126, RZ ;  /* 0x0000007e75807210 */ /* 0x001fc60007fbe0ff */
[----:B------:R0:W-:Y:S01]  /*6630*/  STL [R1+0xb4], R132 ;  /* 0x0000b48401007387 */ /* 0x0001e20000100800 */
[----:B-1----:R-:W-:-:S03]  /*6640*/  @P1 IMAD.MOV.U32 R88, RZ, RZ, R125 ;  /* 0x000000ffff581224 */ /* 0x002fc600078e007d */
[----:B------:R-:W-:Y:S01]  /*6650*/  STL [R1+0xb0], R136 ;  /* 0x0000b08801007387 */ /* 0x000fe20000100800 */
[----:B------:R-:W-:-:S03]  /*6660*/  @P1 IMAD.MOV.U32 R89, RZ, RZ, R119 ;  /* 0x000000ffff591224 */ /* 0x000fc600078e0077 */
[----:B------:R1:W-:Y:S01]  /*6670*/  STL [R1+0xc4], R125 ;  /* 0x0000c47d01007387 */ /* 0x0003e20000100800 */
[----:B0-----:R-:W-:Y:S01]  /*6680*/  LEA.HI.X.SX32 R132, R117, R121, 0x1, P5 ;  /* 0x0000007975847211 */ /* 0x001fe200028f0eff */
[----:B------:R-:W-:Y:S01]  /*6690*/  IMAD R113, R113, UR6, RZ ;  /* 0x0000000671717c24 */ /* 0x000fe2000f8e02ff */
[----:B------:R-:W-:Y:S01]  /*66a0*/  PRMT R13, RZ, 0x7610, R13 ;  /* 0x00007610ff0d7816 */ /* 0x000fe2000000000d */
[----:B------:R0:W2:Y:S01]  /*66b0*/  @P1 LDG.E.U8 R5, desc[UR20][R88.64] ;  /* 0x0000001458051981 */ /* 0x0000a2000c1e1100 */
[----:B------:R-:W-:Y:S02]  /*66c0*/  SEL R112, R97, R112, !P3 ;  /* 0x0000007061707207 */ /* 0x000fe40005800000 */
[----:B-1----:R-:W-:-:S03]  /*66d0*/  IADD3 R125, P5, PT, R115, R126, RZ ;  /* 0x0000007e737d7210 */ /* 0x002fc60007fbe0ff */
[----:B------:R-:W-:Y:S01]  /*66e0*/  IMAD R112, R112, UR6, RZ ;  /* 0x0000000670707c24 */ /* 0x000fe2000f8e02ff */
[----:B------:R-:W-:Y:S01]  /*66f0*/  LEA.HI.X.SX32 R115, R115, R121, 0x1, P5 ;  /* 0x0000007973737211 */ /* 0x000fe200028f0eff */
[----:B0-----:R-:W-:Y:S02]  /*6700*/  @P1 IMAD.MOV.U32 R88, RZ, RZ, R128 ;  /* 0x000000ffff581224 */ /* 0x001fe400078e0080 */
[----:B------:R-:W-:Y:S01]  /*6710*/  @P1 IMAD.MOV.U32 R89, RZ, RZ, R132 ;  /* 0x000000ffff591224 */ /* 0x000fe200078e0084 */
[----:B------:R-:W-:Y:S01]  /*6720*/  IADD3 R117, P5, PT, R113, R126, RZ ;  /* 0x0000007e71757210 */ /* 0x000fe20007fbe0ff */
[----:B------:R0:W-:Y:S01]  /*6730*/  STL [R1+0xc0], R119 ;  /* 0x0000c07701007387 */ /* 0x0001e20000100800 */
[----:B------:R-:W-:Y:S02]  /*6740*/  PRMT R26, RZ, 0x7610, R26 ;  /* 0x00007610ff1a7816 */ /* 0x000fe4000000001a */
[----:B------:R-:W-:Y:S01]  /*6750*/  SEL R111, R97, R111, !P3 ;  /* 0x0000006f616f7207 */ /* 0x000fe20005800000 */
[----:B------:R1:W2:Y:S01]  /*6760*/  @P1 LDG.E.U8 R13, desc[UR20][R88.64] ;  /* 0x00000014580d1981 */ /* 0x0002a2000c1e1100 */
[----:B------:R-:W-:-:S02]  /*6770*/  PRMT R19, RZ, 0x7610, R19 ;  /* 0x00007610ff137816 */ /* 0x000fc40000000013 */
[----:B0-----:R-:W-:Y:S01]  /*6780*/  LEA.HI.X.SX32 R119, R113, R121, 0x1, P5 ;  /* 0x0000007971777211 */ /* 0x001fe200028f0eff */
[----:B-1----:R-:W-:Y:S02]  /*6790*/  @P1 IMAD.MOV.U32 R88, RZ, RZ, R125 ;  /* 0x000000ffff581224 */ /* 0x002fe400078e007d */
[----:B------:R-:W-:Y:S01]  /*67a0*/  @P1 IMAD.MOV.U32 R89, RZ, RZ, R115 ;  /* 0x000000ffff591224 */ /* 0x000fe200078e0073 */
[----:B------:R-:W-:Y:S01]  /*67b0*/  IADD3 R113, P5, PT, R112, R126, RZ ;  /* 0x0000007e70717210 */ /* 0x000fe20007fbe0ff */
[----:B------:R-:W-:Y:S01]  /*67c0*/  IMAD R111, R111, UR6, RZ ;  /* 0x000000066f6f7c24 */ /* 0x000fe2000f8e02ff */
        /* <DEDUP_REMOVED lines=35> */
[-C--:B0-----:R-:W-:Y:S01]  /*6a00*/  LEA.HI.X.SX32 R112, R109, R121.reuse, 0x1, P5 ;  /* 0x000000796d707211 */ /* 0x081fe200028f0eff */
[----:B-1----:R-:W-:Y:S02]  /*6a10*/  @P1 IMAD.MOV.U32 R88, RZ, RZ, R113 ;  /* 0x000000ffff581224 */ /* 0x002fe400078e0071 */
[----:B------:R-:W-:Y:S01]  /*6a20*/  @P1 IMAD.MOV.U32 R89, RZ, RZ, R110 ;  /* 0x000000ffff591224 */ /* 0x000fe200078e006e */
[C---:B------:R-:W-:Y:S01]  /*6a30*/  IADD3 R109, P5, PT, R108.reuse, R126, RZ ;  /* 0x0000007e6c6d7210 */ /* 0x040fe20007fbe0ff */
[----:B------:R-:W-:Y:S01]  /*6a40*/  STL [R1+0x114], R115 ;  /* 0x0001147301007387 */ /* 0x000fe20000100800 */
[----:B------:R-:W-:Y:S01]  /*6a50*/  IMAD R107, R107, UR6, RZ ;  /* 0x000000066b6b7c24 */ /* 0x000fe2000f8e02ff */
[----:B------:R-:W-:Y:S02]  /*6a60*/  SEL R106, R97, R106, !P3 ;  /* 0x0000006a616a7207 */ /* 0x000fe40005800000 */
[----:B------:R-:W-:Y:S01]  /*6a70*/  STL [R1+0x110], R117 ;  /* 0x0001107501007387 */ /* 0x000fe20000100800 */
[----:B------:R-:W-:-:S03]  /*6a80*/  LEA.HI.X.SX32 R108, R108, R121, 0x1, P5 ;  /* 0x000000796c6c7211 */ /* 0x000fc600028f0eff */
[----:B------:R0:W2:Y:S04]  /*6a90*/  @P1 LDG.E.U8 R30, desc[UR20][R88.64] ;  /* 0x00000014581e1981 */ /* 0x0000a8000c1e1100 */
        /* <DEDUP_REMOVED lines=10> */
[----:B------:R-:W-:Y:S01]  /*6b40*/  STL [R1+0x130], R112 ;  /* 0x0001307001007387 */ /* 0x000fe20000100800 */
[----:B-1----:R-:W-:Y:S01]  /*6b50*/  @P1 IMAD.MOV.U32 R88, RZ, RZ, R109 ;  /* 0x000000ffff581224 */ /* 0x002fe200078e006d */
[----:B------:R-:W-:Y:S01]  /*6b60*/  LEA.HI.X.SX32 R107, R107, R121, 0x1, P5 ;  /* 0x000000796b6b7211 */ /* 0x000fe200028f0eff */
[----:B------:R-:W-:Y:S01]  /*6b70*/  @P1 IMAD.MOV.U32 R89, RZ, RZ, R108 ;  /* 0x000000ffff591224 */ /* 0x000fe200078e006c */
[----:B------:R0:W-:Y:S01]  /*6b80*/  STL [R1+0x144], R109 ;  /* 0x0001446d01007387 */ /* 0x0001e20000100800 */
[----:B------:R-:W-:Y:S01]  /*6b90*/  IMAD R105, R105, UR6, RZ ;  /* 0x0000000669697c24 */ /* 0x000fe2000f8e02ff */
[----:B------:R-:W-:Y:S02]  /*6ba0*/  SEL R104, R97, R104, !P3 ;  /* 0x0000006861687207 */ /* 0x000fe40005800000 */
[----:B------:R1:W2:Y:S01]  /*6bb0*/  @P1 LDG.E.U8 R15, desc[UR20][R88.64] ;  /* 0x00000014580f1981 */ /* 0x0002a2000c1e1100 */
[----:B------:R-:W-:Y:S02]  /*6bc0*/  PRMT R22, RZ, 0x7610, R22 ;  /* 0x00007610ff167816 */ /* 0x000fe40000000016 */
[----:B0-----:R-:W-:Y:S01]  /*6bd0*/  IADD3 R109, P5, PT, R106, R126, RZ ;  /* 0x0000007e6a6d7210 */ /* 0x001fe20007fbe0ff */
[----:B------:R0:W-:Y:S01]  /*6be0*/  STL [R1+0x140], R108 ;  /* 0x0001406c01007387 */ /* 0x0001e20000100800 */
[----:B-1----:R-:W-:-:S02]  /*6bf0*/  @P1 IMAD.MOV.U32 R88, RZ, RZ, R111 ;  /* 0x000000ffff581224 */ /* 0x002fc400078e006f */
[----:B------:R-:W-:Y:S01]  /*6c00*/  LEA.HI.X.SX32 R110, R106, R121, 0x1, P5 ;  /* 0x000000796a6e7211 */ /* 0x000fe200028f0eff */
[----:B------:R-:W-:Y:S01]  /*6c10*/  @P1 IMAD.MOV.U32 R89, RZ, RZ, R107 ;  /* 0x000000ffff591224 */ /* 0x000fe200078e006b */
[----:B------:R-:W-:Y:S01]  /*6c20*/  STL [R1+0x154], R111 ;  /* 0x0001546f01007387 */ /* 0x000fe20000100800 */
[----:B------:R-:W-:Y:S01]  /*6c30*/  IMAD R104, R104, UR6, RZ ;  /* 0x0000000668687c24 */ /* 0x000fe2000f8e02ff */
[----:B------:R-:W-:Y:S02]  /*6c40*/  SEL R103, R97, R103, !P3 ;  /* 0x0000006761677207 */ /* 0x000fe40005800000 */
[----:B0-----:R-:W-:Y:S01]  /*6c50*/  IADD3 R108, P5, PT, R105, R126, RZ ;  /* 0x0000007e696c7210 */ /* 0x001fe20007fbe0ff */
[----:B------:R0:W2:Y:S01]  /*6c60*/  @P1 LDG.E.U8 R22, desc[UR20][R88.64] ;  /* 0x0000001458161981 */ /* 0x0000a2000c1e1100 */
[----:B------:R-:W-:-:S03]  /*6c70*/  PRMT R205, RZ, 0x7610, R205 ;  /* 0x00007610ffcd7816 */ /* 0x000fc600000000cd */
[----:B------:R1:W-:Y:S01]  /*6c80*/  STL [R1+0x150], R107 ;  /* 0x0001506b01007387 */ /* 0x0003e20000100800 */
[----:B------:R-:W-:Y:S02]  /*6c90*/  IMAD R103, R103, UR6, RZ ;  /* 0x0000000667677c24 */ /* 0x000fe4000f8e02ff */
[----:B0-----:R-:W-:Y:S02]  /*6ca0*/  @P1 IMAD.MOV.U32 R88, RZ, RZ, R109 ;  /* 0x000000ffff581224 */ /* 0x001fe400078e006d */
[----:B------:R-:W-:Y:S01]  /*6cb0*/  @P1 IMAD.MOV.U32 R89, RZ, RZ, R110 ;  /* 0x000000ffff591224 */ /* 0x000fe200078e006e */
[----:B-1----:R-:W-:Y:S02]  /*6cc0*/  LEA.HI.X.SX32 R107, R105, R121, 0x1, P5 ;  /* 0x00000079696b7211 */ /* 0x002fe400028f0eff */
[----:B------:R-:W-:Y:S02]  /*6cd0*/  IADD3 R106, P5, PT, R104, R126, RZ ;  /* 0x0000007e686a7210 */ /* 0x000fe40007fbe0ff */
[----:B------:R0:W2:Y:S01]  /*6ce0*/  @P1 LDG.E.U8 R205, desc[UR20][R88.64] ;  /* 0x0000001458cd1981 */ /* 0x0000a2000c1e1100 */
[----:B------:R-:W-:-:S02]  /*6cf0*/  PRMT R233, RZ, 0x7610, R233 ;  /* 0x00007610ffe97816 */ /* 0x000fc400000000e9 */
[-C--:B------:R-:W-:Y:S02]  /*6d00*/  LEA.HI.X.SX32 R104, R104, R121.reuse, 0x1, P5 ;  /* 0x0000007968687211 */ /* 0x080fe400028f0eff */
[C---:B------:R-:W-:Y:S01]  /*6d10*/  IADD3 R105, P5, PT, R103.reuse, R126, RZ ;  /* 0x0000007e67697210 */ /* 0x040fe20007fbe0ff */
[----:B0-----:R-:W-:Y:S02]  /*6d20*/  @P1 IMAD.MOV.U32 R88, RZ, RZ, R108 ;  /* 0x000000ffff581224 */ /* 0x001fe400078e006c */
[----:B------:R-:W-:Y:S01]  /*6d30*/  @P1 IMAD.MOV.U32 R89, RZ, RZ, R107 ;  /* 0x000000ffff591224 */ /* 0x000fe200078e006b */
[----:B------:R-:W-:Y:S02]  /*6d40*/  PRMT R24, RZ, 0x7610, R24 ;  /* 0x00007610ff187816 */ /* 0x000fe40000000018 */
[----:B------:R-:W-:Y:S02]  /*6d50*/  LEA.HI.X.SX32 R103, R103, R121, 0x1, P5 ;  /* 0x0000007967677211 */ /* 0x000fe400028f0eff */
[----:B------:R0:W2:Y:S01]  /*6d60*/  @P1 LDG.E.U8 R233, desc[UR20][R88.64] ;  /* 0x0000001458e91981 */ /* 0x0000a2000c1e1100 */
[----:B------:R-:W-:Y:S01]  /*6d70*/  PRMT R21, RZ, 0x7610, R21 ;  /* 0x00007610ff157816 */ /* 0x000fe20000000015 */
[----:B0-----:R-:W-:-:S02]  /*6d80*/  @P1 IMAD.MOV.U32 R88, RZ, RZ, R106 ;  /* 0x000000ffff581224 */ /* 0x001fc400078e006a */
[----:B------:R-:W-:Y:S01]  /*6d90*/  @P1 IMAD.MOV.U32 R89, RZ, RZ, R104 ;  /* 0x000000ffff591224 */ /* 0x000fe200078e0068 */
[----:B------:R-:W-:-:S04]  /*6da0*/  ISETP.GT.U32.AND P5, PT, R101, R87, PT ;  /* 0x000000576500720c */ /* 0x000fc80003fa4070 */
[----:B------:R0:W2:Y:S01]  /*6db0*/  @P1 LDG.E.U8 R24, desc[UR20][R88.64] ;  /* 0x0000001458181981 */ /* 0x0000a2000c1e1100 */
[----:B------:R-:W-:-:S03]  /*6dc0*/  SEL R100, R97, R100, !P3 ;  /* 0x0000006461647207 */ /* 0x000fc60005800000 */
[----:B------:R-:W-:Y:S01]  /*6dd0*/  STL [R1+0x164], R109 ;  /* 0x0001646d01007387 */ /* 0x000fe20000100800 */
[----:B0-----:R-:W-:Y:S02]  /*6de0*/  @P1 IMAD.MOV.U32 R88, RZ, RZ, R105 ;  /* 0x000000ffff581224 */ /* 0x001fe400078e0069 */
[----:B------:R-:W-:Y:S01]  /*6df0*/  @P1 IMAD.MOV.U32 R89, RZ, RZ, R103 ;  /* 0x000000ffff591224 */ /* 0x000fe200078e0067 */
[----:B------:R-:W-:Y:S01]  /*6e00*/  STL [R1+0x160], R110 ;  /* 0x0001606e01007387 */ /* 0x000fe20000100800 */
[----:B------:R-:W-:-:S03]  /*6e10*/  IMAD R100, R100, UR6, RZ ;  /* 0x0000000664647c24 */ /* 0x000fc6000f8e02ff */
[----:B------:R0:W2:Y:S01]  /*6e20*/  @P1 LDG.E.U8 R21, desc[UR20][R88.64] ;  /* 0x0000001458151981 */ /* 0x0000a2000c1e1100 */
[----:B------:R-:W-:-:S03]  /*6e30*/  @!P6 IMAD.MOV R102, RZ, RZ, -R102 ;  /* 0x000000ffff66e224 */ /* 0x000fc600078e0a66 */
[----:B------:R-:W-:Y:S01]  /*6e40*/  STL [R1+0x174], R108 ;  /* 0x0001746c01007387 */ /* 0x000fe20000100800 */
[----:B0-----:R-:W-:-:S03]  /*6e50*/  SEL R88, R97, R99, !P3 ;  /* 0x0000006361587207 */ /* 0x001fc60005800000 */
[----:B------:R0:W-:Y:S04]  /*6e60*/  STL [R1+0x170], R107 ;  /* 0x0001706b01007387 */ /* 0x0001e80000100800 */
[----:B------:R-:W-:Y:S01]  /*6e70*/  STL [R1+0x184], R106 ;  /* 0x0001846a01007387 */ /* 0x000fe20000100800 */
[----:B------:R-:W-:-:S03]  /*6e80*/  IMAD R88, R88, UR6, RZ ;  /* 0x0000000658587c24 */ /* 0x000fc6000f8e02ff */
[----:B------:R1:W-:Y:S01]  /*6e90*/  STL [R1+0x180], R104 ;  /* 0x0001806801007387 */ /* 0x0003e20000100800 */
[----:B------:R-:W-:Y:S01]  /*6ea0*/  @!P5 IMAD.IADD R87, R87, 0x1, -R101 ;  /* 0x000000015757d824 */ /* 0x000fe200078e0a65 */
[----:B0-----:R-:W-:Y:S02]  /*6eb0*/  LOP3.LUT R107, R140, 0x1e, RZ, 0xfc, !PT ;  /* 0x0000001e8c6b7812 */ /* 0x001fe400078efcff */
[----:B------:R0:W-:Y:S01]  /*6ec0*/  STL [R1+0x194], R105 ;  /* 0x0001946901007387 */ /* 0x0001e20000100800 */
[----:B-1----:R-:W-:-:S03]  /*6ed0*/  IADD3 R104, P6, PT, R100, R126, RZ ;  /* 0x0000007e64687210 */ /* 0x002fc60007fde0ff */
[----:B------:R1:W-:Y:S01]  /*6ee0*/  STL [R1+0x190], R103 ;  /* 0x0001906701007387 */ /* 0x0003e20000100800 */
[-C--:B0-----:R-:W-:Y:S02]  /*6ef0*/  LEA.HI.X.SX32 R105, R100, R121.reuse, 0x1, P6 ;  /* 0x0000007964697211 */ /* 0x081fe400030f0eff */
[----:B------:R-:W-:Y:S02]  /*6f00*/  PRMT R23, RZ, 0x7610, R23 ;  /* 0x00007610ff177816 */ /* 0x000fe40000000017 */
[C---:B-1----:R-:W-:Y:S01]  /*6f10*/  IADD3 R103, P5, PT, R88.reuse, R126, RZ ;  /* 0x0000007e58677210 */ /* 0x042fe20007fbe0ff */
[----:B------:R-:W-:Y:S01]  /*6f20*/  @P1 IMAD.MOV.U32 R89, RZ, RZ, R105 ;  /* 0x000000ffff591224 */ /* 0x000fe200078e0069 */
[----:B------:R-:W-:Y:S02]  /*6f30*/  ISETP.LT.AND P6, PT, R107, R124, P0 ;  /* 0x0000007c6b00720c */ /* 0x000fe400007c1270 */
[----:B------:R-:W-:Y:S01]  /*6f40*/  LEA.HI.X.SX32 R99, R88, R121, 0x1, P5 ;  /* 0x0000007958637211 */ /* 0x000fe200028f0eff */
[----:B------:R-:W-:Y:S01]  /*6f50*/  @P1 IMAD.MOV.U32 R88, RZ, RZ, R104 ;  /* 0x000000ffff581224 */ /* 0x000fe200078e0068 */
[----:B------:R-:W-:-:S02]  /*6f60*/  LOP3.LUT R106, R140, 0x26, RZ, 0xfc, !PT ;  /* 0x000000268c6a7812 */ /* 0x000fc400078efcff */
[----:B------:R-:W-:Y:S02]  /*6f70*/  PRMT R18, RZ, 0x7610, R18 ;  /* 0x00007610ff127816 */ /* 0x000fe40000000012 */
[----:B------:R-:W-:Y:S01]  /*6f80*/  ISETP.LT.AND P5, PT, R106, R124, P0 ;  /* 0x0000007c6a00720c */ /* 0x000fe200007a1270 */
[----:B------:R0:W2:Y:S01]  /*6f90*/  @P1 LDG.E.U8 R23, desc[UR20][R88.64] ;  /* 0x0000001458171981 */ /* 0x0000a2000c1e1100 */
[----:B------:R-:W-:Y:S01]  /*6fa0*/  PRMT R100, RZ, 0x7610, R100 ;  /* 0x00007610ff647816 */ /* 0x000fe20000000064 */
[----:B------:R-:W-:Y:S01]  /*6fb0*/  @!P4 IMAD.MOV R87, RZ, RZ, -R87 ;  /* 0x000000ffff57c224 */ /* 0x000fe200078e0a57 */
[----:B------:R-:W-:Y:S01]  /*6fc0*/  SEL R102, R97, R102, !P3 ;  /* 0x0000006661667207 */ /* 0x000fe20005800000 */
[----:B0-----:R-:W-:Y:S02]  /*6fd0*/  @P1 IMAD.MOV.U32 R88, RZ, RZ, R103 ;  /* 0x000000ffff581224 */ /* 0x001fe400078e0067 */
[----:B------:R-:W-:-:S05]  /*6fe0*/  @P1 IMAD.MOV.U32 R89, RZ, RZ, R99 ;  /* 0x000000ffff591224 */ /* 0x000fca00078e0063 */
[----:B------:R0:W2:Y:S01]  /*6ff0*/  @P1 LDG.E.U8 R18, desc[UR20][R88.64] ;  /* 0x0000001458121981 */ /* 0x0000a2000c1e1100 */
[----:B------:R-:W-:Y:S01]  /*7000*/  PRMT R143, RZ, 0x7610, R143 ;  /* 0x00007610ff8f7816 */ /* 0x000fe2000000008f */
[----:B------:R-:W-:Y:S01]  /*7010*/  IMAD R102, R102, UR6, RZ ;  /* 0x0000000666667c24 */ /* 0x000fe2000f8e02ff */
[----:B------:R-:W-:Y:S01]  /*7020*/  SEL R87, R97, R87, !P3 ;  /* 0x0000005761577207 */ /* 0x000fe20005800000 */
[----:B0-----:R-:W-:Y:S02]  /*7030*/  @P6 IMAD.MOV.U32 R88, RZ, RZ, R55 ;  /* 0x000000ffff586224 */ /* 0x001fe400078e0037 */
[----:B------:R-:W-:Y:S01]  /*7040*/  @P6 IMAD.MOV.U32 R89, RZ, RZ, R56 ;  /* 0x000000ffff596224 */ /* 0x000fe200078e0038 */
[----:B------:R-:W-:Y:S04]  /*7050*/  STL [R1+0x1a4], R104 ;  /* 0x0001a46801007387 */ /* 0x000fe80000100800 */
[----:B------:R0:W2:Y:S04]  /*7060*/  @P6 LDG.E.U8 R100, desc[UR20][R88.64] ;  /* 0x0000001458646981 */ /* 0x0000a8000c1e1100 */
[----:B------:R1:W-:Y:S01]  /*7070*/  STL [R1+0x1b4], R103 ;  /* 0x0001b46701007387 */ /* 0x0003e20000100800 */
[----:B0-----:R-:W-:-:S02]  /*7080*/  @P5 IMAD.MOV.U32 R88, RZ, RZ, R57 ;  /* 0x000000ffff585224 */ /* 0x001fc400078e0039 */
[----:B------:R-:W-:Y:S01]  /*7090*/  @P5 IMAD.MOV.U32 R89, RZ, RZ, R58 ;  /* 0x000000ffff595224 */ /* 0x000fe200078e003a */
[----:B-1----:R-:W-:-:S04]  /*70a0*/  IADD3 R103, P6, PT, R102, R126, RZ ;  /* 0x0000007e66677210 */ /* 0x002fc80007fde0ff */
[----:B------:R0:W2:Y:S01]  /*70b0*/  @P5 LDG.E.U8 R143, desc[UR20][R88.64] ;  /* 0x00000014588f5981 */ /* 0x0000a2000c1e1100 */
[----:B------:R-:W-:-:S03]  /*70c0*/  LOP3.LUT R106, R140, 0x2e, RZ, 0xfc, !PT ;  /* 0x0000002e8c6a7812 */ /* 0x000fc600078efcff */
[----:B------:R1:W-:Y:S01]  /*70d0*/  STL [R1+0x1a0], R105 ;  /* 0x0001a06901007387 */ /* 0x0003e20000100800 */
[----:B------:R-:W-:Y:S01]  /*70e0*/  LOP3.LUT R104, R140, 0x36, RZ, 0xfc, !PT ;  /* 0x000000368c687812 */ /* 0x000fe200078efcff */
[----:B0-----:R-:W-:Y:S01]  /*70f0*/  IMAD R89, R87, UR6, RZ ;  /* 0x0000000657597c24 */ /* 0x001fe2000f8e02ff */
[----:B------:R-:W-:Y:S01]  /*7100*/  IADD3 R87, P5, PT, R94, R91, RZ ;  /* 0x0000005b5e577210 */ /* 0x000fe20007fbe0ff */
[----:B------:R0:W-:Y:S01]  /*7110*/  STL [R1+0x1b0], R99 ;  /* 0x0001b06301007387 */ /* 0x0001e20000100800 */
[----:B-1----:R-:W-:Y:S01]  /*7120*/  LEA.HI.X.SX32 R105, R102, R121, 0x1, P6 ;  /* 0x0000007966697211 */ /* 0x002fe200030f0eff */
[----:B------:R-:W-:Y:S01]  /*7130*/  @P1 IMAD.MOV.U32 R102, RZ, RZ, R103 ;  /* 0x000000ffff661224 */ /* 0x000fe200078e0067 */
[----:B------:R-:W-:Y:S01]  /*7140*/  PRMT R246, RZ, 0x7610, R246 ;  /* 0x00007610fff67816 */ /* 0x000fe200000000f6 */
[----:B------:R1:W-:Y:S01]  /*7150*/  STL [R1+0x1c4], R103 ;  /* 0x0001c46701007387 */ /* 0x0003e20000100800 */
[----:B------:R-:W-:Y:S02]  /*7160*/  LEA.HI.X.SX32 R88, R94, R92, 0x1, P5 ;  /* 0x0000005c5e587211 */ /* 0x000fe400028f0eff */
[----:B------:R-:W-:-:S02]  /*7170*/  ISETP.LT.AND P6, PT, R106, R124, P0 ;  /* 0x0000007c6a00720c */ /* 0x000fc400007c1270 */
[C---:B0-----:R-:W-:Y:S02]  /*7180*/  IADD3 R99, P4, PT, R89.reuse, R126, RZ ;  /* 0x0000007e59637210 */ /* 0x041fe40007f9e0ff */
[----:B------:R-:W-:Y:S02]  /*7190*/  ISETP.LT.AND P5, PT, R104, R124, P0 ;  /* 0x0000007c6800720c */ /* 0x000fe400007a1270 */
[----:B------:R-:W-:Y:S01]  /*71a0*/  LEA.HI.X.SX32 R104, R89, R121, 0x1, P4 ;  /* 0x0000007959687211 */ /* 0x000fe200020f0eff */
[----:B-1----:R-:W-:Y:S01]  /*71b0*/  @P1 IMAD.MOV.U32 R103, RZ, RZ, R105 ;  /* 0x000000ffff671224 */ /* 0x002fe200078e0069 */
[----:B------:R-:W-:-:S04]  /*71c0*/  PRMT R242, RZ, 0x7610, R242 ;  /* 0x00007610fff27816 */ /* 0x000fc800000000f2 */
[----:B------:R0:W2:Y:S01]  /*71d0*/  @P1 LDG.E.U8 R246, desc[UR20][R102.64] ;  /* 0x0000001466f61981 */ /* 0x0000a2000c1e1100 */
[C---:B------:R-:W-:Y:S02]  /*71e0*/  IADD3 R89, P4, PT, R90.reuse, R91, RZ ;  /* 0x0000005b5a597210 */ /* 0x040fe40007f9e0ff */
[----:B------:R-:W-:Y:S01]  /*71f0*/  PRMT R144, RZ, 0x7610, R144 ;  /* 0x00007610ff907816 */ /* 0x000fe20000000090 */
[----:B0-----:R-:W-:Y:S02]  /*7200*/  @P1 IMAD.MOV.U32 R102, RZ, RZ, R99 ;  /* 0x000000ffff661224 */ /* 0x001fe400078e0063 */
[----:B------:R-:W-:Y:S01]  /*7210*/  @P1 IMAD.MOV.U32 R103, RZ, RZ, R104 ;  /* 0x000000ffff671224 */ /* 0x000fe200078e0068 */
[----:B------:R-:W-:Y:S01]  /*7220*/  LEA.HI.X.SX32 R90, R90, R92, 0x1, P4 ;  /* 0x0000005c5a5a7211 */ /* 0x000fe200020f0eff */
[----:B------:R-:W-:-:S03]  /*7230*/  VIADD R94, R98, 0xc ;  /* 0x0000000c625e7836 */ /* 0x000fc60000000000 */
[----:B------:R0:W2:Y:S01]  /*7240*/  @P1 LDG.E.U8 R242, desc[UR20][R102.64] ;  /* 0x0000001466f21981 */ /* 0x0000a2000c1e1100 */
[----:B------:R-:W-:-:S03]  /*7250*/  PRMT R145, RZ, 0x7610, R145 ;  /* 0x00007610ff917816 */ /* 0x000fc60000000091 */
[----:B------:R1:W-:Y:S01]  /*7260*/  STL [R1+0x1cc], R99 ;  /* 0x0001cc6301007387 */ /* 0x0003e20000100800 */
[----:B0-----:R-:W-:Y:S02]  /*7270*/  @P6 IMAD.MOV.U32 R102, RZ, RZ, R87 ;  /* 0x000000ffff666224 */ /* 0x001fe400078e0057 */
[----:B------:R-:W-:Y:S01]  /*7280*/  @P6 IMAD.MOV.U32 R103, RZ, RZ, R88 ;  /* 0x000000ffff676224 */ /* 0x000fe200078e0058 */
[----:B------:R-:W-:Y:S01]  /*7290*/  STL [R1+0x1c0], R105 ;  /* 0x0001c06901007387 */ /* 0x000fe20000100800 */
[----:B-1----:R-:W-:-:S03]  /*72a0*/  IABS R99, R94 ;  /* 0x0000005e00637213 */ /* 0x002fc60000000000 */
[----:B------:R0:W2:Y:S01]  /*72b0*/  @P6 LDG.E.U8 R144, desc[UR20][R102.64] ;  /* 0x0000001466906981 */ /* 0x0000a2000c1e1100 */
[----:B------:R-:W-:-:S03]  /*72c0*/  ISETP.GT.U32.AND P4, PT, R101, R152, PT ;  /* 0x000000986500720c */ /* 0x000fc60003f84070 */
[----:B------:R1:W-:Y:S01]  /*72d0*/  STL [R1+0x1c8], R104 ;  /* 0x0001c86801007387 */ /* 0x0003e20000100800 */
[----:B------:R-:W-:Y:S02]  /*72e0*/  IMAD R93, R122, 0x2, R93 ;  /* 0x000000027a5d7824 */ /* 0x000fe400078e025d */
[----:B0-----:R-:W-:Y:S02]  /*72f0*/  @P5 IMAD.MOV.U32 R102, RZ, RZ, R89 ;  /* 0x000000ffff665224 */ /* 0x001fe400078e0059 */
[----:B------:R-:W-:Y:S01]  /*7300*/  @P5 IMAD.MOV.U32 R103, RZ, RZ, R90 ;  /* 0x000000ffff675224 */ /* 0x000fe200078e005a */
[----:B-1----:R-:W-:-:S04]  /*7310*/  LOP3.LUT R104, R140, 0x3e, RZ, 0xfc, !PT ;  /* 0x0000003e8c687812 */ /* 0x002fc800078efcff */
[----:B------:R0:W2:Y:S01]  /*7320*/  @P5 LDG.E.U8 R145, desc[UR20][R102.64] ;  /* 0x0000001466915981 */ /* 0x0000a2000c1e1100 */
[----:B------:R-:W-:Y:S02]  /*7330*/  ISETP.LT.AND P0, PT, R104, R124, P0 ;  /* 0x0000007c6800720c */ /* 0x000fe40000701270 */
[----:B------:R-:W-:Y:S01]  /*7340*/  IADD3 R91, P5, PT, R93, R91, RZ ;  /* 0x0000005b5d5b7210 */ /* 0x000fe20007fbe0ff */
[----:B0-----:R-:W-:-:S03]  /*7350*/  IMAD.HI.U32 R102, R95, R99, RZ ;  /* 0x000000635f667227 */ /* 0x001fc600078e00ff */
[----:B------:R-:W-:Y:S01]  /*7360*/  LEA.HI.X.SX32 R92, R93, R92, 0x1, P5 ;  /* 0x0000005c5d5c7211 */ /* 0x000fe200028f0eff */
[----:B------:R-:W-:Y:S01]  /*7370*/  IMAD.MOV R102, RZ, RZ, -R102 ;  /* 0x000000ffff667224 */ /* 0x000fe200078e0a66 */
[----:B------:R-:W-:Y:S01]  /*7380*/  LOP3.LUT R93, R96, 0x14, RZ, 0xfc, !PT ;  /* 0x00000014605d7812 */ /* 0x000fe200078efcff */
[----:B------:R-:W-:Y:S02]  /*7390*/  @!P4 IMAD.IADD R152, R152, 0x1, -R101 ;  /* 0x000000019898c824 */ /* 0x000fe400078e0a65 */
[C---:B------:R-:W-:Y:S01]  /*73a0*/  IMAD R171, R101.reuse, R102, R99 ;  /* 0x0000006665ab7224 */ /* 0x040fe200078e0263 */
[----:B------:R-:W-:Y:S01]  /*73b0*/  PRMT R146, RZ, 0x7610, R146 ;  /* 0x00007610ff927816 */ /* 0x000fe20000000092 */
[----:B------:R-:W-:Y:S02]  /*73c0*/  @P0 IMAD.MOV.U32 R102, RZ, RZ, R91 ;  /* 0x000000ffff660224 */ /* 0x000fe400078e005b */
[----:B------:R-:W-:Y:S01]  /*73d0*/  @P0 IMAD.MOV.U32 R103, RZ, RZ, R92 ;  /* 0x000000ffff670224 */ /* 0x000fe200078e005c */
[----:B------:R-:W-:-:S02]  /*73e0*/  ISETP.GT.U32.AND P6, PT, R101, R171, PT ;  /* 0x000000ab6500720c */ /* 0x000fc40003fc4070 */
[----:B------:R-:W-:Y:S02]  /*73f0*/  ISETP.GT.U32.AND P4, PT, R101, R152, PT ;  /* 0x000000986500720c */ /* 0x000fe40003f84070 */
[----:B------:R-:W-:Y:S01]  /*7400*/  IABS R170, R93 ;  /* 0x0000005d00aa7213 */ /* 0x000fe20000000000 */
[----:B------:R0:W2:Y:S01]  /*7410*/  @P0 LDG.E.U8 R146, desc[UR20][R102.64] ;  /* 0x0000001466920981 */ /* 0x0000a2000c1e1100 */
[----:B------:R-:W-:Y:S02]  /*7420*/  ISETP.GE.AND P0, PT, R159, RZ, PT ;  /* 0x000000ff9f00720c */ /* 0x000fe40003f06270 */
[----:B------:R-:W-:Y:S01]  /*7430*/  ISETP.GE.AND P5, PT, R94, RZ, PT ;  /* 0x000000ff5e00720c */ /* 0x000fe20003fa6270 */
[----:B------:R-:W-:-:S04]  /*7440*/  IMAD.HI.U32 R94, R95, R170, RZ ;  /* 0x000000aa5f5e7227 */ /* 0x000fc800078e00ff */
[----:B------:R-:W-:Y:S02]  /*7450*/  IMAD.MOV R94, RZ, RZ, -R94 ;  /* 0x000000ffff5e7224 */ /* 0x000fe400078e0a5e */
[--C-:B------:R-:W-:Y:S02]  /*7460*/  @!P6 IMAD.IADD R171, R171, 0x1, -R101.reuse ;  /* 0x00000001ababe824 */ /* 0x100fe400078e0a65 */
[----:B------:R-:W-:Y:S01]  /*7470*/  @!P4 IMAD.IADD R152, R152, 0x1, -R101 ;  /* 0x000000019898c824 */ /* 0x000fe200078e0a65 */
[----:B------:R-:W-:Y:S01]  /*7480*/  ISETP.GE.AND P4, PT, R93, RZ, PT ;  /* 0x000000ff5d00720c */ /* 0x000fe20003f86270 */
[C---:B------:R-:W-:Y:S02]  /*7490*/  IMAD R170, R101.reuse, R94, R170 ;  /* 0x0000005e65aa7224 */ /* 0x040fe400078e02aa */
[----:B------:R-:W-:Y:S01]  /*74a0*/  VIADD R93, R98, 0x1c ;  /* 0x0000001c625d7836 */ /* 0x000fe20000000000 */
[C---:B------:R-:W-:Y:S01]  /*74b0*/  ISETP.GT.U32.AND P6, PT, R101.reuse, R171, PT ;  /* 0x000000ab6500720c */ /* 0x040fe20003fc4070 */
[----:B------:R-:W-:Y:S01]  /*74c0*/  @!P0 IMAD.MOV R152, RZ, RZ, -R152 ;  /* 0x000000ffff988224 */ /* 0x000fe200078e0a98 */
[----:B------:R-:W-:-:S02]  /*74d0*/  ISETP.GT.U32.AND P0, PT, R101, R170, PT ;  /* 0x000000aa6500720c */ /* 0x000fc40003f04070 */
[----:B------:R-:W-:-:S05]  /*74e0*/  IABS R169, R93 ;  /* 0x0000005d00a97213 */ /* 0x000fca0000000000 */
[----:B------:R-:W-:-:S04]  /*74f0*/  IMAD.HI.U32 R94, R95, R169, RZ ;  /* 0x000000a95f5e7227 */ /* 0x000fc800078e00ff */
[----:B------:R-:W-:Y:S02]  /*7500*/  IMAD.MOV R94, RZ, RZ, -R94 ;  /* 0x000000ffff5e7224 */ /* 0x000fe400078e0a5e */
[--C-:B------:R-:W-:Y:S01]  /*7510*/  @!P6 IMAD.IADD R171, R171, 0x1, -R101.reuse ;  /* 0x00000001ababe824 */ /* 0x100fe200078e0a65 */
[----:B------:R-:W-:Y:S01]  /*7520*/  ISETP.GE.AND P6, PT, R93, RZ, PT ;  /* 0x000000ff5d00720c */ /* 0x000fe20003fc6270 */
[----:B------:R-:W-:Y:S01]  /*7530*/  @!P0 IMAD.IADD R170, R170, 0x1, -R101 ;  /* 0x00000001aaaa8824 */ /* 0x000fe200078e0a65 */
[----:B------:R-:W-:Y:S01]  /*7540*/  LOP3.LUT R93, R96, 0x24, RZ, 0xfc, !PT ;  /* 0x00000024605d7812 */ /* 0x000fe200078efcff */
[C---:B------:R-:W-:Y:S02]  /*7550*/  IMAD R169, R101.reuse, R94, R169 ;  /* 0x0000005e65a97224 */ /* 0x040fe400078e02a9 */
[----:B------:R-:W-:Y:S01]  /*7560*/  @!P5 IMAD.MOV R171, RZ, RZ, -R171 ;  /* 0x000000ffffabd224 */ /* 0x000fe200078e0aab */
[----:B------:R-:W-:Y:S02]  /*7570*/  IABS R168, R93 ;  /* 0x0000005d00a87213 */ /* 0x000fe40000000000 */
[----:B------:R-:W-:-:S02]  /*7580*/  ISETP.GT.U32.AND P0, PT, R101, R170, PT ;  /* 0x000000aa6500720c */ /* 0x000fc40003f04070 */
[----:B------:R-:W-:Y:S01]  /*7590*/  ISETP.GT.U32.AND P5, PT, R101, R169, PT ;  /* 0x000000a96500720c */ /* 0x000fe20003fa4070 */
[----:B------:R-:W-:-:S04]  /*75a0*/  IMAD.HI.U32 R94, R95, R168, RZ ;  /* 0x000000a85f5e7227 */ /* 0x000fc800078e00ff */
[----:B------:R-:W-:-:S04]  /*75b0*/  IMAD.MOV R94, RZ, RZ, -R94 ;  /* 0x000000ffff5e7224 */ /* 0x000fc800078e0a5e */
[----:B------:R-:W-:Y:S02]  /*75c0*/  IMAD R168, R101, R94, R168 ;  /* 0x0000005e65a87224 */ /* 0x000fe400078e02a8 */
[--C-:B------:R-:W-:Y:S01]  /*75d0*/  @!P0 IMAD.IADD R170, R170, 0x1, -R101.reuse ;  /* 0x00000001aaaa8824 */ /* 0x100fe200078e0a65 */
[----:B------:R-:W-:Y:S01]  /*75e0*/  ISETP.GE.AND P0, PT, R93, RZ, PT ;  /* 0x000000ff5d00720c */ /* 0x000fe20003f06270 */
[----:B------:R-:W-:Y:S02]  /*75f0*/  VIADD R93, R98, 0x2c ;  /* 0x0000002c625d7836 */ /* 0x000fe40000000000 */
[----:B------:R-:W-:Y:S02]  /*7600*/  @!P5 IMAD.IADD R169, R169, 0x1, -R101 ;  /* 0x00000001a9a9d824 */ /* 0x000fe400078e0a65 */
[----:B------:R-:W-:Y:S01]  /*7610*/  @!P4 IMAD.MOV R170, RZ, RZ, -R170 ;  /* 0x000000ffffaac224 */ /* 0x000fe200078e0aaa */
[----:B------:R-:W-:Y:S02]  /*7620*/  ISETP.GT.U32.AND P4, PT, R101, R168, PT ;  /* 0x000000a86500720c */ /* 0x000fe40003f84070 */
[----:B------:R-:W-:-:S02]  /*7630*/  IABS R94, R93 ;  /* 0x0000005d005e7213 */ /* 0x000fc40000000000 */
[----:B------:R-:W-:-:S03]  /*7640*/  ISETP.GT.U32.AND P5, PT, R101, R169, PT ;  /* 0x000000a96500720c */ /* 0x000fc60003fa4070 */
[----:B------:R-:W-:-:S04]  /*7650*/  IMAD.HI.U32 R99, R95, R94, RZ ;  /* 0x0000005e5f637227 */ /* 0x000fc800078e00ff */
[----:B------:R-:W-:Y:S02]  /*7660*/  IMAD.MOV R99, RZ, RZ, -R99 ;  /* 0x000000ffff637224 */ /* 0x000fe400078e0a63 */
[--C-:B------:R-:W-:Y:S02]  /*7670*/  @!P4 IMAD.IADD R168, R168, 0x1, -R101.reuse ;  /* 0x00000001a8a8c824 */ /* 0x100fe400078e0a65 */
[----:B------:R-:W-:Y:S02]  /*7680*/  IMAD R167, R101, R99, R94 ;  /* 0x0000006365a77224 */ /* 0x000fe400078e025e */
[----:B------:R-:W-:Y:S01]  /*7690*/  @!P5 IMAD.IADD R169, R169, 0x1, -R101 ;  /* 0x00000001a9a9d824 */ /* 0x000fe200078e0a65 */
[----:B------:R-:W-:Y:S02]  /*76a0*/  ISETP.GE.AND P5, PT, R93, RZ, PT ;  /* 0x000000ff5d00720c */ /* 0x000fe40003fa6270 */
[----:B------:R-:W-:Y:S01]  /*76b0*/  LOP3.LUT R93, R96, 0x34, RZ, 0xfc, !PT ;  /* 0x00000034605d7812 */ /* 0x000fe200078efcff */
[----:B------:R-:W-:Y:S01]  /*76c0*/  @!P6 IMAD.MOV R169, RZ, RZ, -R169 ;  /* 0x000000ffffa9e224 */ /* 0x000fe200078e0aa9 */
[----:B------:R-:W-:-:S02]  /*76d0*/  ISETP.GT.U32.AND P4, PT, R101, R168, PT ;  /* 0x000000a86500720c */ /* 0x000fc40003f84070 */
[----:B------:R-:W-:Y:S02]  /*76e0*/  ISETP.GT.U32.AND P6, PT, R101, R167, PT ;  /* 0x000000a76500720c */ /* 0x000fe40003fc4070 */
[----:B------:R-:W-:-:S05]  /*76f0*/  IABS R166, R93 ;  /* 0x0000005d00a67213 */ /* 0x000fca0000000000 */
[----:B------:R-:W-:-:S04]  /*7700*/  IMAD.HI.U32 R94, R95, R166, RZ ;  /* 0x000000a65f5e7227 */ /* 0x000fc800078e00ff */
[----:B------:R-:W-:Y:S02]  /*7710*/  IMAD.MOV R94, RZ, RZ, -R94 ;  /* 0x000000ffff5e7224 */ /* 0x000fe400078e0a5e */
[--C-:B------:R-:W-:Y:S01]  /*7720*/  @!P4 IMAD.IADD R168, R168, 0x1, -R101.reuse ;  /* 0x00000001a8a8c824 */ /* 0x100fe200078e0a65 */
[----:B------:R-:W-:Y:S01]  /*7730*/  ISETP.GE.AND P4, PT, R93, RZ, PT ;  /* 0x000000ff5d00720c */ /* 0x000fe20003f86270 */
[----:B------:R-:W-:Y:S02]  /*7740*/  @!P6 IMAD.IADD R167, R167, 0x1, -R101 ;  /* 0x00000001a7a7e824 */ /* 0x000fe400078e0a65 */
[----:B------:R-:W-:Y:S02]  /*7750*/  VIADD R93, R98, 0x3c ;  /* 0x0000003c625d7836 */ /* 0x000fe40000000000 */
[C---:B------:R-:W-:Y:S01]  /*7760*/  IMAD R166, R101.reuse, R94, R166 ;  /* 0x0000005e65a67224 */ /* 0x040fe200078e02a6 */
[----:B------:R-:W-:Y:S01]  /*7770*/  ISETP.GT.U32.AND P6, PT, R101, R167, PT ;  /* 0x000000a76500720c */ /* 0x000fe20003fc4070 */
[----:B------:R-:W-:Y:S01]  /*7780*/  @!P0 IMAD.MOV R168, RZ, RZ, -R168 ;  /* 0x000000ffffa88224 */ /* 0x000fe200078e0aa8 */
[----:B------:R-:W-:-:S02]  /*7790*/  IABS R165, R93 ;  /* 0x0000005d00a57213 */ /* 0x000fc40000000000 */
[----:B------:R-:W-:-:S03]  /*77a0*/  ISETP.GT.U32.AND P0, PT, R101, R166, PT ;  /* 0x000000a66500720c */ /* 0x000fc60003f04070 */
[----:B------:R-:W-:-:S04]  /*77b0*/  IMAD.HI.U32 R94, R95, R165, RZ ;  /* 0x000000a55f5e7227 */ /* 0x000fc800078e00ff */
[----:B------:R-:W-:Y:S02]  /*77c0*/  IMAD.MOV R94, RZ, RZ, -R94 ;  /* 0x000000ffff5e7224 */ /* 0x000fe400078e0a5e */
[----:B------:R-:W-:Y:S01]  /*77d0*/  @!P6 IMAD.IADD R167, R167, 0x1, -R101 ;  /* 0x00000001a7a7e824 */ /* 0x000fe200078e0a65 */
[----:B------:R-:W-:Y:S01]  /*77e0*/  ISETP.GE.AND P6, PT, R93, RZ, PT ;  /* 0x000000ff5d00720c */ /* 0x000fe20003fc6270 */
[C---:B------:R-:W-:Y:S01]  /*77f0*/  IMAD R165, R101.reuse, R94, R165 ;  /* 0x0000005e65a57224 */ /* 0x040fe200078e02a5 */
[----:B------:R-:W-:Y:S01]  /*7800*/  LOP3.LUT R93, R96, 0x44, RZ, 0xfc, !PT ;  /* 0x00000044605d7812 */ /* 0x000fe200078efcff */
        /* <DEDUP_REMOVED lines=10> */
[----:B------:R-:W-:Y:S01]  /*78b0*/  ISETP.GE.AND P0, PT, R93, RZ, PT ;  /* 0x000000ff5d00720c */ /* 0x000fe20003f06270 */
        /* <DEDUP_REMOVED lines=13> */
[----:B------:R-:W-:Y:S02]  /*7990*/  ISETP.GT.U32.AND P4, PT, R101, R164, PT ;  /* 0x000000a46500720c */ /* 0x000fe40003f84070 */
[----:B------:R-:W-:-:S02]  /*79a0*/  IABS R162, R93 ;  /* 0x0000005d00a27213 */ /* 0x000fc40000000000 */
[----:B------:R-:W-:-:S03]  /*79b0*/  ISETP.GT.U32.AND P6, PT, R101, R163, PT ;  /* 0x000000a36500720c */ /* 0x000fc60003fc4070 */
[----:B------:R-:W-:-:S04]  /*79c0*/  IMAD.HI.U32 R94, R95, R162, RZ ;  /* 0x000000a25f5e7227 */ /* 0x000fc800078e00ff */
[----:B------:R-:W-:Y:S02]  /*79d0*/  IMAD.MOV R94, RZ, RZ, -R94 ;  /* 0x000000ffff5e7224 */ /* 0x000fe400078e0a5e */
[--C-:B------:R-:W-:Y:S01]  /*79e0*/  @!P4 IMAD.IADD R164, R164, 0x1, -R101.reuse ;  /* 0x00000001a4a4c824 */ /* 0x100fe200078e0a65 */
[----:B------:R-:W-:Y:S01]  /*79f0*/  ISETP.GE.AND P4, PT, R93, RZ, PT ;  /* 0x000000ff5d00720c */ /* 0x000fe20003f86270 */
[----:B------:R-:W-:Y:S02]  /*7a00*/  IMAD R162, R101, R94, R162 ;  /* 0x0000005e65a27224 */ /* 0x000fe400078e02a2 */
[----:B------:R-:W-:Y:S02]  /*7a10*/  @!P6 IMAD.IADD R163, R163, 0x1, -R101 ;  /* 0x00000001a3a3e824 */ /* 0x000fe400078e0a65 */
[----:B------:R-:W-:Y:S02]  /*7a20*/  VIADD R93, R98, 0x5c ;  /* 0x0000005c625d7836 */ /* 0x000fe40000000000 */
[----:B------:R-:W-:Y:S01]  /*7a30*/  @!P0 IMAD.MOV R164, RZ, RZ, -R164 ;  /* 0x000000ffffa48224 */ /* 0x000fe200078e0aa4 */
[----:B------:R-:W-:-:S02]  /*7a40*/  ISETP.GT.U32.AND P0, PT, R101, R162, PT ;  /* 0x000000a26500720c */ /* 0x000fc40003f04070 */
[----:B------:R-:W-:Y:S02]  /*7a50*/  IABS R161, R93 ;  /* 0x0000005d00a17213 */ /* 0x000fe40000000000 */
[----:B------:R-:W-:-:S03]  /*7a60*/  ISETP.GT.U32.AND P6, PT, R101, R163, PT ;  /* 0x000000a36500720c */ /* 0x000fc60003fc4070 */
[----:B------:R-:W-:-:S04]  /*7a70*/  IMAD.HI.U32 R94, R95, R161, RZ ;  /* 0x000000a15f5e7227 */ /* 0x000fc800078e00ff */
[----:B------:R-:W-:Y:S02]  /*7a80*/  IMAD.MOV R94, RZ, RZ, -R94 ;  /* 0x000000ffff5e7224 */ /* 0x000fe400078e0a5e */
[----:B------:R-:W-:Y:S02]  /*7a90*/  @!P0 IMAD.IADD R162, R162, 0x1, -R101 ;  /* 0x00000001a2a28824 */ /* 0x000fe400078e0a65 */
        /* <DEDUP_REMOVED lines=12> */
[----:B------:R-:W-:Y:S02]  /*7b60*/  VIADD R93, R98, 0x6c ;  /* 0x0000006c625d7836 */ /* 0x000fe40000000000 */
[----:B------:R-:W-:Y:S02]  /*7b70*/  @!P5 IMAD.IADD R161, R161, 0x1, -R101 ;  /* 0x00000001a1a1d824 */ /* 0x000fe400078e0a65 */
[C---:B------:R-:W-:Y:S01]  /*7b80*/  IMAD R160, R101.reuse, R94, R160 ;  /* 0x0000005e65a07224 */ /* 0x040fe200078e02a0 */
[----:B------:R-:W-:Y:S01]  /*7b90*/  IABS R159, R93 ;  /* 0x0000005d009f7213 */ /* 0x000fe20000000000 */
[----:B------:R-:W-:Y:S01]  /*7ba0*/  @!P4 IMAD.MOV R162, RZ, RZ, -R162 ;  /* 0x000000ffffa2c224 */ /* 0x000fe200078e0aa2 */
[----:B------:R-:W-:-:S02]  /*7bb0*/  ISETP.GT.U32.AND P5, PT, R101, R161, PT ;  /* 0x000000a16500720c */ /* 0x000fc40003fa4070 */
[----:B------:R-:W-:Y:S01]  /*7bc0*/  ISETP.GT.U32.AND P4, PT, R101, R160, PT ;  /* 0x000000a06500720c */ /* 0x000fe20003f84070 */
[----:B------:R-:W-:-:S04]  /*7bd0*/  IMAD.HI.U32 R94, R95, R159, RZ ;  /* 0x0000009f5f5e7227 */ /* 0x000fc800078e00ff */
[----:B------:R-:W-:-:S04]  /*7be0*/  IMAD.MOV R94, RZ, RZ, -R94 ;  /* 0x000000ffff5e7224 */ /* 0x000fc800078e0a5e */
[----:B------:R-:W-:Y:S02]  /*7bf0*/  IMAD R159, R101, R94, R159 ;  /* 0x0000005e659f7224 */ /* 0x000fe400078e029f */
[--C-:B------:R-:W-:Y:S01]  /*7c00*/  @!P5 IMAD.IADD R161, R161, 0x1, -R101.reuse ;  /* 0x00000001a1a1d824 */ /* 0x100fe200078e0a65 */
[----:B------:R-:W-:Y:S01]  /*7c10*/  ISETP.GE.AND P5, PT, R93, RZ, PT ;  /* 0x000000ff5d00720c */ /* 0x000fe20003fa6270 */
[----:B------:R-:W-:Y:S01]  /*7c20*/  @!P4 IMAD.IADD R160, R160, 0x1, -R101 ;  /* 0x00000001a0a0c824 */ /* 0x000fe200078e0a65 */
[----:B------:R-:W-:Y:S01]  /*7c30*/  LOP3.LUT R93, R96, 0x74, RZ, 0xfc, !PT ;  /* 0x00000074605d7812 */ /* 0x000fe200078efcff */
[----:B------:R-:W-:Y:S01]  /*7c40*/  @!P6 IMAD.MOV R161, RZ, RZ, -R161 ;  /* 0x000000ffffa1e224 */ /* 0x000fe200078e0aa1 */
[C---:B------:R-:W-:Y:S02]  /*7c50*/  ISETP.GT.U32.AND P6, PT, R101.reuse, R159, PT ;  /* 0x0000009f6500720c */ /* 0x040fe40003fc4070 */
[----:B------:R-:W-:Y:S02]  /*7c60*/  ISETP.GT.U32.AND P4, PT, R101, R160, PT ;  /* 0x000000a06500720c */ /* 0x000fe40003f84070 */
[----:B------:R-:W-:-:S05]  /*7c70*/  IABS R158, R93 ;  /* 0x0000005d009e7213 */ /* 0x000fca0000000000 */
        /* <DEDUP_REMOVED lines=53> */
[----:B0-----:R-:W-:-:S02]  /*7fd0*/  IABS R102, R93 ;  /* 0x0000005d00667213 */ /* 0x001fc40000000000 */
[----:B------:R-:W-:-:S03]  /*7fe0*/  ISETP.GT.U32.AND P0, PT, R101, R154, PT ;  /* 0x0000009a6500720c */ /* 0x000fc60003f04070 */
[----:B------:R-:W-:-:S04]  /*7ff0*/  IMAD.HI.U32 R94, R95, R102, RZ ;  /* 0x000000665f5e7227 */ /* 0x000fc800078e00ff */
[----:B------:R-:W-:Y:S02]  /*8000*/  IMAD.MOV R94, RZ, RZ, -R94 ;  /* 0x000000ffff5e7224 */ /* 0x000fe400078e0a5e */
[--C-:B------:R-:W-:Y:S01]  /*8010*/  @!P6 IMAD.IADD R155, R155, 0x1, -R101.reuse ;  /* 0x000000019b9be824 */ /* 0x100fe200078e0a65 */
        /* <DEDUP_REMOVED lines=11> */
[C---:B------:R-:W-:Y:S02]  /*80d0*/  IMAD R103, R101.reuse, R94, R103 ;  /* 0x0000005e65677224 */ /* 0x040fe400078e0267 */
[----:B------:R-:W-:Y:S01]  /*80e0*/  @!P0 IMAD.IADD R154, R154, 0x1, -R101 ;  /* 0x000000019a9a8824 */ /* 0x000fe200078e0a65 */
[----:B------:R-:W-:-:S03]  /*80f0*/  ISETP.GT.U32.AND P5, PT, R101, R102, PT ;  /* 0x000000666500720c */ /* 0x000fc60003fa4070 */
[----:B------:R-:W-:Y:S01]  /*8100*/  @!P4 IMAD.MOV R154, RZ, RZ, -R154 ;  /* 0x000000ffff9ac224 */ /* 0x000fe200078e0a9a */
[----:B------:R-:W-:Y:S02]  /*8110*/  ISETP.GT.U32.AND P4, PT, R101, R103, PT ;  /* 0x000000676500720c */ /* 0x000fe40003f84070 */
[----:B------:R-:W-:Y:S01]  /*8120*/  ISETP.GE.AND P0, PT, R93, RZ, PT ;  /* 0x000000ff5d00720c */ /* 0x000fe20003f06270 */
[----:B------:R-:W-:-:S05]  /*8130*/  VIADD R93, R98, 0xac ;  /* 0x000000ac625d7836 */ /* 0x000fca0000000000 */
[----:B------:R-:W-:Y:S01]  /*8140*/  IABS R104, R93 ;  /* 0x0000005d00687213 */ /* 0x000fe20000000000 */
[--C-:B------:R-:W-:Y:S01]  /*8150*/  @!P5 IMAD.IADD R102, R102, 0x1, -R101.reuse ;  /* 0x000000016666d824 */ /* 0x100fe200078e0a65 */
[----:B------:R-:W-:Y:S02]  /*8160*/  ISETP.GE.AND P5, PT, R93, RZ, PT ;  /* 0x000000ff5d00720c */ /* 0x000fe40003fa6270 */
[----:B------:R-:W-:Y:S01]  /*8170*/  LOP3.LUT R93, R96, 0xb4, RZ, 0xfc, !PT ;  /* 0x000000b4605d7812 */ /* 0x000fe200078efcff */
[----:B------:R-:W-:Y:S02]  /*8180*/  @!P4 IMAD.IADD R103, R103, 0x1, -R101 ;  /* 0x000000016767c824 */ /* 0x000fe400078e0a65 */
[----:B------:R-:W-:Y:S01]  /*8190*/  IMAD.HI.U32 R94, R95, R104, RZ ;  /* 0x000000685f5e7227 */ /* 0x000fe200078e00ff */
[----:B------:R-:W-:Y:S02]  /*81a0*/  IABS R105, R93 ;  /* 0x0000005d00697213 */ /* 0x000fe40000000000 */
[----:B------:R-:W-:Y:S01]  /*81b0*/  ISETP.GT.U32.AND P4, PT, R101, R103, PT ;  /* 0x000000676500720c */ /* 0x000fe20003f84070 */
[----:B------:R-:W-:-:S04]  /*81c0*/  IMAD.MOV R94, RZ, RZ, -R94 ;  /* 0x000000ffff5e7224 */ /* 0x000fc800078e0a5e */
[----:B------:R-:W-:Y:S02]  /*81d0*/  IMAD R104, R101, R94, R104 ;  /* 0x0000005e65687224 */ /* 0x000fe400078e0268 */
[----:B------:R-:W-:-:S04]  /*81e0*/  IMAD.HI.U32 R94, R95, R105, RZ ;  /* 0x000000695f5e7227 */ /* 0x000fc800078e00ff */
[----:B------:R-:W-:Y:S02]  /*81f0*/  IMAD.MOV R94, RZ, RZ, -R94 ;  /* 0x000000ffff5e7224 */ /* 0x000fe400078e0a5e */
[----:B------:R-:W-:Y:S01]  /*8200*/  @!P6 IMAD.MOV R102, RZ, RZ, -R102 ;  /* 0x000000ffff66e224 */ /* 0x000fe200078e0a66 */
[----:B------:R-:W-:Y:S01]  /*8210*/  ISETP.GT.U32.AND P6, PT, R101, R104, PT ;  /* 0x000000686500720c */ /* 0x000fe20003fc4070 */
[----:B------:R-:W-:Y:S02]  /*8220*/  @!P4 IMAD.IADD R103, R103, 0x1, -R101 ;  /* 0x000000016767c824 */ /* 0x000fe400078e0a65 */
[----:B------:R-:W-:Y:S02]  /*8230*/  IMAD R105, R101, R94, R105 ;  /* 0x0000005e65697224 */ /* 0x000fe400078e0269 */
[----:B------:R-:W-:-:S03]  /*8240*/  @!P0 IMAD.MOV R103, RZ, RZ, -R103 ;  /* 0x000000ffff678224 */ /* 0x000fc600078e0a67 */
[----:B------:R-:W-:Y:S02]  /*8250*/  ISETP.GT.U32.AND P0, PT, R101, R105, PT ;  /* 0x000000696500720c */ /* 0x000fe40003f04070 */
[----:B------:R-:W-:Y:S01]  /*8260*/  ISETP.GE.AND P4, PT, R93, RZ, PT ;  /* 0x000000ff5d00720c */ /* 0x000fe20003f86270 */
[----:B------:R-:W-:Y:S02]  /*8270*/  VIADD R93, R98, 0xbc ;  /* 0x000000bc625d7836 */ /* 0x000fe40000000000 */
[----:B------:R-:W-:-:S03]  /*8280*/  @!P6 IMAD.IADD R104, R104, 0x1, -R101 ;  /* 0x000000016868e824 */ /* 0x000fc600078e0a65 */
[----:B------:R-:W-:Y:S02]  /*8290*/  IABS R106, R93 ;  /* 0x0000005d006a7213 */ /* 0x000fe40000000000 */
[----:B------:R-:W-:-:S03]  /*82a0*/  ISETP.GT.U32.AND P6, PT, R101, R104, PT ;  /* 0x000000686500720c */ /* 0x000fc60003fc4070 */
[----:B------:R-:W-:Y:S02]  /*82b0*/  @!P0 IMAD.IADD R105, R105, 0x1, -R101 ;  /* 0x0000000169698824 */ /* 0x000fe400078e0a65 */
[----:B------:R-:W-:-:S03]  /*82c0*/  IMAD.HI.U32 R94, R95, R106, RZ ;  /* 0x0000006a5f5e7227 */ /* 0x000fc600078e00ff */
[----:B------:R-:W-:Y:S01]  /*82d0*/  ISETP.GT.U32.AND P0, PT, R101, R105, PT ;  /* 0x000000696500720c */ /* 0x000fe20003f04070 */
[----:B------:R-:W-:-:S04]  /*82e0*/  IMAD.MOV R94, RZ, RZ, -R94 ;  /* 0x000000ffff5e7224 */ /* 0x000fc800078e0a5e */
[----:B------:R-:W-:Y:S01]  /*82f0*/  @!P6 IMAD.IADD R104, R104, 0x1, -R101 ;  /* 0x000000016868e824 */ /* 0x000fe200078e0a65 */
[----:B------:R-:W-:Y:S01]  /*8300*/  ISETP.GE.AND P6, PT, R93, RZ, PT ;  /* 0x000000ff5d00720c */ /* 0x000fe20003fc6270 */
[----:B------:R-:W-:Y:S01]  /*8310*/  IMAD R106, R101, R94, R106 ;  /* 0x0000005e656a7224 */ /* 0x000fe200078e026a */
[----:B------:R-:W-:-:S05]  /*8320*/  LOP3.LUT R93, R96, 0xc4, RZ, 0xfc, !PT ;  /* 0x000000c4605d7812 */ /* 0x000fca00078efcff */
[----:B------:R-:W-:Y:S01]  /*8330*/  @!P0 IMAD.IADD R105, R105, 0x1, -R101 ;  /* 0x0000000169698824 */ /* 0x000fe200078e0a65 */
[----:B------:R-:W-:Y:S02]  /*8340*/  ISETP.GT.U32.AND P0, PT, R101, R106, PT ;  /* 0x0000006a6500720c */ /* 0x000fe40003f04070 */
[----:B------:R-:W-:-:S05]  /*8350*/  IABS R107, R93 ;  /* 0x0000005d006b7213 */ /* 0x000fca0000000000 */
[----:B------:R-:W-:-:S04]  /*8360*/  IMAD.HI.U32 R94, R95, R107, RZ ;  /* 0x0000006b5f5e7227 */ /* 0x000fc800078e00ff */
[----:B------:R-:W-:Y:S02]  /*8370*/  IMAD.MOV R94, RZ, RZ, -R94 ;  /* 0x000000ffff5e7224 */ /* 0x000fe400078e0a5e */
[----:B------:R-:W-:Y:S02]  /*8380*/  @!P0 IMAD.IADD R106, R106, 0x1, -R101 ;  /* 0x000000016a6a8824 */ /* 0x000fe400078e0a65 */
[C---:B------:R-:W-:Y:S02]  /*8390*/  IMAD R107, R101.reuse, R94, R107 ;  /* 0x0000005e656b7224 */ /* 0x040fe400078e026b */
[----:B------:R-:W-:Y:S01]  /*83a0*/  VIADD R94, R98, 0xcc ;  /* 0x000000cc625e7836 */ /* 0x000fe20000000000 */
[C---:B------:R-:W-:Y:S01]  /*83b0*/  ISETP.GT.U32.AND P0, PT, R101.reuse, R106, PT ;  /* 0x0000006a6500720c */ /* 0x040fe20003f04070 */
[----:B------:R-:W-:Y:S01]  /*83c0*/  @!P4 IMAD.MOV R105, RZ, RZ, -R105 ;  /* 0x000000ffff69c224 */ /* 0x000fe200078e0a69 */
[----:B------:R-:W-:Y:S02]  /*83d0*/  ISETP.GT.U32.AND P4, PT, R101, R107, PT ;  /* 0x0000006b6500720c */ /* 0x000fe40003f84070 */
        /* <DEDUP_REMOVED lines=10> */
[C---:B------:R-:W-:Y:S01]  /*8480*/  ISETP.GT.U32.AND P4, PT, R101.reuse, R107, PT ;  /* 0x0000006b6500720c */ /* 0x040fe20003f84070 */
[----:B------:R-:W-:Y:S01]  /*8490*/  @!P5 IMAD.MOV R104, RZ, RZ, -R104 ;  /* 0x000000ffff68d224 */ /* 0x000fe200078e0a68 */
[----:B------:R-:W-:Y:S01]  /*84a0*/  ISETP.GT.U32.AND P6, PT, R101, R108, PT ;  /* 0x0000006c6500720c */ /* 0x000fe20003fc4070 */
[----:B------:R-:W-:Y:S01]  /*84b0*/  IMAD.HI.U32 R99, R95, R109, RZ ;  /* 0x0000006d5f637227 */ /* 0x000fe200078e00ff */
[----:B------:R-:W-:-:S03]  /*84c0*/  ISETP.GE.AND P5, PT, R93, RZ, PT ;  /* 0x000000ff5d00720c */ /* 0x000fc60003fa6270 */
        /* <DEDUP_REMOVED lines=13> */
[C---:B------:R-:W-:Y:S02]  /*85a0*/  IMAD R110, R101.reuse, R99, R110 ;  /* 0x00000063656e7224 */ /* 0x040fe400078e026e */
[----:B------:R-:W-:Y:S01]  /*85b0*/  @!P6 IMAD.IADD R108, R108, 0x1, -R101 ;  /* 0x000000016c6ce824 */ /* 0x000fe200078e0a65 */
[----:B------:R-:W-:-:S03]  /*85c0*/  ISETP.GT.U32.AND P5, PT, R101, R109, PT ;  /* 0x0000006d6500720c */ /* 0x000fc60003fa4070 */
[----:B------:R-:W-:Y:S01]  /*85d0*/  @!P0 IMAD.MOV R108, RZ, RZ, -R108 ;  /* 0x000000ffff6c8224 */ /* 0x000fe200078e0a6c */
[----:B------:R-:W-:Y:S02]  /*85e0*/  ISETP.GT.U32.AND P0, PT, R101, R110, PT ;  /* 0x0000006e6500720c */ /* 0x000fe40003f04070 */
[----:B------:R-:W-:Y:S02]  /*85f0*/  ISETP.GE.AND P6, PT, R94, RZ, PT ;  /* 0x000000ff5e00720c */ /* 0x000fe40003fc6270 */
[----:B------:R-:W-:-:S04]  /*8600*/  LOP3.LUT R94, R96, 0xe4, RZ, 0xfc, !PT ;  /* 0x000000e4605e7812 */ /* 0x000fc800078efcff */
[----:B------:R-:W-:Y:S01]  /*8610*/  IABS R111, R94 ;  /* 0x0000005e006f7213 */ /* 0x000fe20000000000 */
[--C-:B------:R-:W-:Y:S01]  /*8620*/  @!P5 IMAD.IADD R109, R109, 0x1, -R101.reuse ;  /* 0x000000016d6dd824 */ /* 0x100fe200078e0a65 */
[----:B------:R-:W-:Y:S01]  /*8630*/  ISETP.GE.AND P5, PT, R94, RZ, PT ;  /* 0x000000ff5e00720c */ /* 0x000fe20003fa6270 */
[----:B------:R-:W-:Y:S02]  /*8640*/  VIADD R94, R98, 0xec ;  /* 0x000000ec625e7836 */ /* 0x000fe40000000000 */
        /* <DEDUP_REMOVED lines=9> */
[C---:B------:R-:W-:Y:S01]  /*86e0*/  ISETP.GT.U32.AND P4, PT, R101.reuse, R111, PT ;  /* 0x0000006f6500720c */ /* 0x040fe20003f84070 */
[----:B------:R-:W-:Y:S02]  /*86f0*/  @!P0 IMAD.IADD R110, R110, 0x1, -R101 ;  /* 0x000000016e6e8824 */ /* 0x000fe400078e0a65 */
[----:B------:R-:W-:Y:S02]  /*8700*/  IMAD R112, R101, R99, R112 ;  /* 0x0000006365707224 */ /* 0x000fe400078e0270 */
[----:B------:R-:W-:-:S03]  /*8710*/  @!P6 IMAD.MOV R110, RZ, RZ, -R110 ;  /* 0x000000ffff6ee224 */ /* 0x000fc600078e0a6e */
[----:B------:R-:W-:Y:S02]  /*8720*/  ISETP.GT.U32.AND P6, PT, R101, R112, PT ;  /* 0x000000706500720c */ /* 0x000fe40003fc4070 */
[----:B------:R-:W-:Y:S02]  /*8730*/  ISETP.GE.AND P0, PT, R94, RZ, PT ;  /* 0x000000ff5e00720c */ /* 0x000fe40003f06270 */
[----:B------:R-:W-:Y:S01]  /*8740*/  LOP3.LUT R94, R96, 0xf4, RZ, 0xfc, !PT ;  /* 0x000000f4605e7812 */ /* 0x000fe200078efcff */
[----:B------:R-:W-:Y:S01]  /*8750*/  @!P4 IMAD.IADD R111, R111, 0x1, -R101 ;  /* 0x000000016f6fc824 */ /* 0x000fe200078e0a65 */
[----:B------:R-:W-:Y:S02]  /*8760*/  SHF.R.S32.HI R93, RZ, 0x7, R249 ;  /* 0x00000007ff5d7819 */ /* 0x000fe400000114f9 */
[----:B------:R-:W-:Y:S02]  /*8770*/  IABS R113, R94 ;  /* 0x0000005e00717213 */ /* 0x000fe40000000000 */
[----:B------:R-:W-:-:S03]  /*8780*/  ISETP.GT.U32.AND P4, PT, R101, R111, PT ;  /* 0x0000006f6500720c */ /* 0x000fc60003f84070 */
[----:B------:R-:W-:Y:S01]  /*8790*/  @!P6 IMAD.IADD R112, R112, 0x1, -R101 ;  /* 0x000000017070e824 */ /* 0x000fe200078e0a65 */
[----:B------:R-:W-:Y:S01]  /*87a0*/  SGXT R93, R93, 0x1 ;  /* 0x000000015d5d781a */ /* 0x000fe20000000200 */
[----:B------:R-:W-:Y:S01]  /*87b0*/  IMAD.HI.U32 R99, R95, R113, RZ ;  /* 0x000000715f637227 */ /* 0x000fe200078e00ff */
[----:B------:R-:W-:-:S04]  /*87c0*/  @!UP1 UIADD3 UR4, UPT, UPT, -UR5, 0x100000, URZ ;  /* 0x0010000005049890 */ /* 0x000fc8000fffe1ff */
[----:B------:R-:W-:Y:S02]  /*87d0*/  @!UP1 USHF.L.U32 UR5, UR4, 0xb, URZ ;  /* 0x0000000b04059899 */ /* 0x000fe400080006ff */
[----:B------:R-:W-:Y:S01]  /*87e0*/  @!UP1 USHF.L.U32 UR4, UR4, 0x1, URZ ;  /* 0x0000000104049899 */ /* 0x000fe200080006ff */
[----:B------:R-:W-:Y:S01]  /*87f0*/  ISETP.GT.U32.AND P6, PT, R101, R112, PT ;  /* 0x000000706500720c */ /* 0x000fe20003fc4070 */
[----:B------:R-:W-:Y:S01]  /*8800*/  IMAD.MOV R99, RZ, RZ, -R99 ;  /* 0x000000ffff637224 */ /* 0x000fe200078e0a63 */
[----:B------:R-:W-:Y:S01]  /*8810*/  LOP3.LUT R93, R93, 0x90, RZ, 0xc0, !PT ;  /* 0x000000905d5d7812 */ /* 0x000fe200078ec0ff */
[----:B------:R-:W-:Y:S01]  /*8820*/  VOTEU.ALL UP1, P2 ;  /* 0x0000000000ff7886 */ /* 0x000fe20001020000 */
[----:B------:R-:W-:Y:S02]  /*8830*/  @!P4 IMAD.IADD R111, R111, 0x1, -R101 ;  /* 0x000000016f6fc824 */ /* 0x000fe400078e0a65 */
[----:B------:R-:W-:Y:S01]  /*8840*/  LOP3.LUT R93, R93, 0x7f, R249, 0x78, !PT ;  /* 0x0000007f5d5d7812 */ /* 0x000fe200078e78f9 */
[----:B------:R-:W-:Y:S01]  /*8850*/  IMAD R113, R101, R99, R113 ;  /* 0x0000006365717224 */ /* 0x000fe200078e0271 */
[----:B------:R-:W-:Y:S01]  /*8860*/  ISETP.GE.AND P4, PT, R94, RZ, PT ;  /* 0x000000ff5e00720c */ /* 0x000fe20003f86270 */
[----:B------:R-:W-:-:S02]  /*8870*/  VIADD R94, R98, 0xfc ;  /* 0x000000fc625e7836 */ /* 0x000fc40000000000 */
[----:B------:R0:W1:Y:S01]  /*8880*/  @!UP1 SYNCS.EXCH.64 URZ, [UR9+0x14008], UR4 ;  /* 0x0140080409ff95b2 */ /* 0x0000620008000100 */
[----:B------:R0:W-:Y:S01]  /*8890*/  STS.U8 [R93+UR9+0x10000], R114 ;  /* 0x010000725d007988 */ /* 0x0001e20008000009 */
[----:B------:R-:W-:Y:S01]  /*88a0*/  @!P6 IMAD.IADD R112, R112, 0x1, -R101 ;  /* 0x000000017070e824 */ /* 0x000fe200078e0a65 */
[----:B------:R-:W-:Y:S02]  /*88b0*/  ISETP.GT.U32.AND P6, PT, R101, R113, PT ;  /* 0x000000716500720c */ /* 0x000fe40003fc4070 */
[----:B0-----:R-:W-:-:S05]  /*88c0*/  IABS R114, R94 ;  /* 0x0000005e00727213 */ /* 0x001fca0000000000 */
[----:B------:R-:W-:-:S04]  /*88d0*/  IMAD.HI.U32 R99, R95, R114, RZ ;  /* 0x000000725f637227 */ /* 0x000fc800078e00ff */
[----:B------:R-:W-:Y:S02]  /*88e0*/  IMAD.MOV R99, RZ, RZ, -R99 ;  /* 0x000000ffff637224 */ /* 0x000fe400078e0a63 */
[----:B------:R-:W-:Y:S02]  /*88f0*/  @!P6 IMAD.IADD R113, R113, 0x1, -R101 ;  /* 0x000000017171e824 */ /* 0x000fe400078e0a65 */
[C---:B------:R-:W-:Y:S01]  /*8900*/  IMAD R114, R101.reuse, R99, R114 ;  /* 0x0000006365727224 */ /* 0x040fe200078e0272 */
[----:B------:R-:W-:Y:S01]  /*8910*/  LOP3.LUT R99, R96, 0x104, RZ, 0xfc, !PT ;  /* 0x0000010460637812 */ /* 0x000fe200078efcff */
[----:B------:R-:W-:Y:S01]  /*8920*/  @!P0 IMAD.MOV R112, RZ, RZ, -R112 ;  /* 0x000000ffff708224 */ /* 0x000fe200078e0a70 */
[C---:B------:R-:W-:Y:S02]  /*8930*/  ISETP.GT.U32.AND P6, PT, R101.reuse, R113, PT ;  /* 0x000000716500720c */ /* 0x040fe40003fc4070 */
[----:B------:R-:W-:Y:S02]  /*8940*/  ISETP.GT.U32.AND P0, PT, R101, R114, PT ;  /* 0x000000726500720c */ /* 0x000fe40003f04070 */
[----:B------:R-:W-:Y:S01]  /*8950*/  IABS R115, R99 ;  /* 0x0000006300737213 */ /* 0x000fe20000000000 */
[----:B------:R0:W-:Y:S04]  /*8960*/  STS.U8 [R93+UR9+0x10400], R116 ;  /* 0x010400745d007988 */ /* 0x0001e80008000009 */
[----:B0-----:R-:W-:-:S04]  /*8970*/  IMAD.HI.U32 R116, R95, R115, RZ ;  /* 0x000000735f747227 */ /* 0x001fc800078e00ff */
        /* <DEDUP_REMOVED lines=10> */
[----:B------:R-:W-:Y:S01]  /*8a20*/  @!P5 IMAD.MOV R111, RZ, RZ, -R111 ;  /* 0x000000ffff6fd224 */ /* 0x000fe200078e0a6f */
[----:B------:R-:W-:Y:S01]  /*8a30*/  ISETP.GE.AND P5, PT, R94, RZ, PT ;  /* 0x000000ff5e00720c */ /* 0x000fe20003fa6270 */
[----:B------:R-:W-:-:S04]  /*8a40*/  IMAD.HI.U32 R117, R95, R116, RZ ;  /* 0x000000745f757227 */ /* 0x000fc800078e00ff */
[----:B------:R-:W-:-:S04]  /*8a50*/  IMAD.MOV R117, RZ, RZ, -R117 ;  /* 0x000000ffff757224 */ /* 0x000fc800078e0a75 */
[--C-:B------:R-:W-:Y:S01]  /*8a60*/  @!P0 IMAD.IADD R114, R114, 0x1, -R101.reuse ;  /* 0x0000000172728824 */ /* 0x100fe200078e0a65 */
[----:B------:R-:W-:Y:S01]  /*8a70*/  ISETP.GE.AND P0, PT, R99, RZ, PT ;  /* 0x000000ff6300720c */ /* 0x000fe20003f06270 */
[----:B------:R-:W-:Y:S01]  /*8a80*/  IMAD R116, R101, R117, R116 ;  /* 0x0000007565747224 */ /* 0x000fe200078e0274 */
[----:B------:R-:W-:Y:S01]  /*8a90*/  LOP3.LUT R99, R96, 0x114, RZ, 0xfc, !PT ;  /* 0x0000011460637812 */ /* 0x000fe200078efcff */
[----:B------:R-:W-:Y:S02]  /*8aa0*/  @!P4 IMAD.IADD R115, R115, 0x1, -R101 ;  /* 0x000000017373c824 */ /* 0x000fe400078e0a65 */
[----:B------:R-:W-:Y:S01]  /*8ab0*/  @!P5 IMAD.MOV R114, RZ, RZ, -R114 ;  /* 0x000000ffff72d224 */ /* 0x000fe200078e0a72 */
[C---:B------:R-:W-:Y:S02]  /*8ac0*/  ISETP.GT.U32.AND P5, PT, R101.reuse, R116, PT ;  /* 0x000000746500720c */ /* 0x040fe40003fa4070 */
[----:B------:R-:W-:Y:S02]  /*8ad0*/  IABS R117, R99 ;  /* 0x0000006300757213 */ /* 0x000fe40000000000 */
[----:B------:R-:W-:Y:S01]  /*8ae0*/  ISETP.GT.U32.AND P4, PT, R101, R115, PT ;  /* 0x000000736500720c */ /* 0x000fe20003f84070 */
[----:B----4-:R0:W-:Y:S02]  /*8af0*/  STS.U8 [R93+UR9+0x10800], R118 ;  /* 0x010800765d007988 */ /* 0x0101e40008000009 */
[----:B0-----:R-:W-:-:S04]  /*8b00*/  IMAD.HI.U32 R118, R95, R117, RZ ;  /* 0x000000755f767227 */ /* 0x001fc800078e00ff */
[----:B------:R-:W-:Y:S02]  /*8b10*/  IMAD.MOV R118, RZ, RZ, -R118 ;  /* 0x000000ffff767224 */ /* 0x000fe400078e0a76 */
[----:B------:R-:W-:-:S04]  /*8b20*/  @!P5 IMAD.IADD R116, R116, 0x1, -R101 ;  /* 0x000000017474d824 */ /* 0x000fc800078e0a65 */
[----:B------:R-:W-:Y:S02]  /*8b30*/  @!P4 IMAD.IADD R115, R115, 0x1, -R101 ;  /* 0x000000017373c824 */ /* 0x000fe400078e0a65 */
[----:B------:R-:W-:Y:S01]  /*8b40*/  IMAD R117, R101, R118, R117 ;  /* 0x0000007665757224 */ /* 0x000fe200078e0275 */
[----:B------:R-:W-:Y:S01]  /*8b50*/  ISETP.GE.AND P4, PT, R99, RZ, PT ;  /* 0x000000ff6300720c */ /* 0x000fe20003f86270 */
[----:B------:R-:W-:Y:S01]  /*8b60*/  VIADD R99, R98, 0x11c ;  /* 0x0000011c62637836 */ /* 0x000fe20000000000 */
[C---:B------:R-:W-:Y:S01]  /*8b70*/  ISETP.GT.U32.AND P5, PT, R101.reuse, R116, PT ;  /* 0x000000746500720c */ /* 0x040fe20003fa4070 */
[----:B------:R-:W-:Y:S01]  /*8b80*/  @!P6 IMAD.MOV R115, RZ, RZ, -R115 ;  /* 0x000000ffff73e224 */ /* 0x000fe200078e0a73 */
[----:B------:R-:W-:Y:S02]  /*8b90*/  ISETP.GT.U32.AND P6, PT, R101, R117, PT ;  /* 0x000000756500720c */ /* 0x000fe40003fc4070 */
[----:B------:R-:W-:-:S05]  /*8ba0*/  IABS R118, R99 ;  /* 0x0000006300767213 */ /* 0x000fca0000000000 */
[----:B------:R-:W-:-:S04]  /*8bb0*/  IMAD.HI.U32 R119, R95, R118, RZ ;  /* 0x000000765f777227 */ /* 0x000fc800078e00ff */
[----:B------:R-:W-:Y:S01]  /*8bc0*/  @!P5 IMAD.IADD R116, R116, 0x1, -R101 ;  /* 0x000000017474d824 */ /* 0x000fe200078e0a65 */
[----:B------:R-:W-:Y:S01]  /*8bd0*/  ISETP.GE.AND P5, PT, R99, RZ, PT ;  /* 0x000000ff6300720c */ /* 0x000fe20003fa6270 */
[----:B------:R-:W-:Y:S01]  /*8be0*/  IMAD.MOV R119, RZ, RZ, -R119 ;  /* 0x000000ffff777224 */ /* 0x000fe200078e0a77 */
[----:B------:R-:W-:Y:S01]  /*8bf0*/  LOP3.LUT R99, R96, 0x124, RZ, 0xfc, !PT ;  /* 0x0000012460637812 */ /* 0x000fe200078efcff */
[----:B------:R-:W-:Y:S02]  /*8c00*/  @!P6 IMAD.IADD R117, R117, 0x1, -R101 ;  /* 0x000000017575e824 */ /* 0x000fe400078e0a65 */
[C---:B------:R-:W-:Y:S01]  /*8c10*/  IMAD R118, R101.reuse, R119, R118 ;  /* 0x0000007765767224 */ /* 0x040fe200078e0276 */
[----:B------:R-:W-:Y:S02]  /*8c20*/  IABS R119, R99 ;  /* 0x0000006300777213 */ /* 0x000fe40000000000 */
[----:B------:R-:W-:Y:S01]  /*8c30*/  ISETP.GT.U32.AND P6, PT, R101, R117, PT ;  /* 0x000000756500720c */ /* 0x000fe20003fc4070 */
[----:B--2---:R0:W-:Y:S02]  /*8c40*/  STS.U8 [R93+UR9+0x10c00], R120 ;  /* 0x010c00785d007988 */ /* 0x0041e40008000009 */
[----:B0-----:R-:W-:-:S04]  /*8c50*/  IMAD.HI.U32 R120, R95, R119, RZ ;  /* 0x000000775f787227 */ /* 0x001fc800078e00ff */
[----:B------:R-:W-:-:S06]  /*8c60*/  IMAD.MOV R120, RZ, RZ, -R120 ;  /* 0x000000ffff787224 */ /* 0x000fcc00078e0a78 */
[----:B------:R-:W-:Y:S02]  /*8c70*/  @!P6 IMAD.IADD R117, R117, 0x1, -R101 ;  /* 0x000000017575e824 */ /* 0x000fe400078e0a65 */
[----:B------:R-:W-:Y:S02]  /*8c80*/  IMAD R119, R101, R120, R119 ;  /* 0x0000007865777224 */ /* 0x000fe400078e0277 */
[----:B------:R-:W-:-:S03]  /*8c90*/  @!P4 IMAD.MOV R117, RZ, RZ, -R117 ;  /* 0x000000ffff75c224 */ /* 0x000fc600078e0a75 */
[C---:B------:R-:W-:Y:S01]  /*8ca0*/  ISETP.GT.U32.AND P4, PT, R101.reuse, R119, PT ;  /* 0x000000776500720c */ /* 0x040fe20003f84070 */
[----:B------:R-:W-:Y:S01]  /*8cb0*/  @!P0 IMAD.MOV R116, RZ, RZ, -R116 ;  /* 0x000000ffff748224 */ /* 0x000fe200078e0a74 */
[----:B------:R-:W-:Y:S02]  /*8cc0*/  ISETP.GT.U32.AND P0, PT, R101, R118, PT ;  /* 0x000000766500720c */ /* 0x000fe40003f04070 */
[----:B------:R-:W-:Y:S01]  /*8cd0*/  ISETP.GE.AND P6, PT, R99, RZ, PT ;  /* 0x000000ff6300720c */ /* 0x000fe20003fc6270 */
[----:B------:R-:W-:-:S05]  /*8ce0*/  VIADD R99, R98, 0x12c ;  /* 0x0000012c62637836 */ /* 0x000fca0000000000 */
[----:B------:R-:W-:-:S03]  /*8cf0*/  IABS R120, R99 ;  /* 0x0000006300787213 */ /* 0x000fc60000000000 */
[--C-:B------:R-:W-:Y:S02]  /*8d00*/  @!P4 IMAD.IADD R119, R119, 0x1, -R101.reuse ;  /* 0x000000017777c824 */ /* 0x100fe400078e0a65 */
[----:B------:R-:W-:Y:S02]  /*8d10*/  @!P0 IMAD.IADD R118, R118, 0x1, -R101 ;  /* 0x0000000176768824 */ /* 0x000fe400078e0a65 */
[----:B------:R-:W-:Y:S01]  /*8d20*/  IMAD.HI.U32 R125, R95, R120, RZ ;  /* 0x000000785f7d7227 */ /* 0x000fe200078e00ff */
[C---:B------:R-:W-:Y:S02]  /*8d30*/  ISETP.GT.U32.AND P4, PT, R101.reuse, R119, PT ;  /* 0x000000776500720c */ /* 0x040fe40003f84070 */
[C---:B------:R-:W-:Y:S01]  /*8d40*/  ISETP.GT.U32.AND P0, PT, R101.reuse, R118, PT ;  /* 0x000000766500720c */ /* 0x040fe20003f04070 */
[----:B------:R-:W-:Y:S01]  /*8d50*/  IMAD.MOV R125, RZ, RZ, -R125 ;  /* 0x000000ffff7d7224 */ /* 0x000fe200078e0a7d */
[----:B------:R0:W-:Y:S03]  /*8d60*/  STS.U8 [R93+UR9+0x11000], R127 ;  /* 0x0110007f5d007988 */ /* 0x0001e60008000009 */
[----:B------:R-:W-:Y:S01]  /*8d70*/  IMAD R120, R101, R125, R120 ;  /* 0x0000007d65787224 */ /* 0x000fe200078e0278 */
[----:B0-----:R-:W-:-:S05]  /*8d80*/  LOP3.LUT R127, R96, 0x134, RZ, 0xfc, !PT ;  /* 0x00000134607f7812 */ /* 0x001fca00078efcff */
[--C-:B------:R-:W-:Y:S01]  /*8d90*/  @!P4 IMAD.IADD R119, R119, 0x1, -R101.reuse ;  /* 0x000000017777c824 */ /* 0x100fe200078e0a65 */
[----:B------:R-:W-:Y:S02]  /*8da0*/  ISETP.GT.U32.AND P4, PT, R101, R120, PT ;  /* 0x000000786500720c */ /* 0x000fe40003f84070 */
[----:B------:R-:W-:Y:S01]  /*8db0*/  IABS R125, R127 ;  /* 0x0000007f007d7213 */ /* 0x000fe20000000000 */
[----:B------:R-:W-:Y:S01]  /*8dc0*/  @!P0 IMAD.IADD R118, R118, 0x1, -R101 ;  /* 0x0000000176768824 */ /* 0x000fe200078e0a65 */
[----:B------:R-:W-:-:S03]  /*8dd0*/  ISETP.GE.AND P0, PT, R99, RZ, PT ;  /* 0x000000ff6300720c */ /* 0x000fc60003f06270 */
[----:B------:R-:W-:-:S04]  /*8de0*/  IMAD.HI.U32 R99, R95, R125, RZ ;  /* 0x0000007d5f637227 */ /* 0x000fc800078e00ff */
[----:B------:R-:W-:Y:S02]  /*8df0*/  IMAD.MOV R99, RZ, RZ, -R99 ;  /* 0x000000ffff637224 */ /* 0x000fe400078e0a63 */
[----:B------:R-:W-:Y:S02]  /*8e00*/  @!P4 IMAD.IADD R120, R120, 0x1, -R101 ;  /* 0x000000017878c824 */ /* 0x000fe400078e0a65 */
[----:B------:R-:W-:Y:S02]  /*8e10*/  IMAD R125, R101, R99, R125 ;  /* 0x00000063657d7224 */ /* 0x000fe400078e027d */
[----:B------:R-:W-:Y:S02]  /*8e20*/  VIADD R99, R98, 0x13c ;  /* 0x0000013c62637836 */ /* 0x000fe40000000000 */
[----:B------:R-:W-:Y:S01]  /*8e30*/  @!P5 IMAD.MOV R118, RZ, RZ, -R118 ;  /* 0x000000ffff76d224 */ /* 0x000fe200078e0a76 */
[----:B------:R-:W-:Y:S02]  /*8e40*/  ISETP.GE.AND P5, PT, R127, RZ, PT ;  /* 0x000000ff7f00720c */ /* 0x000fe40003fa6270 */
[----:B------:R-:W-:-:S02]  /*8e50*/  IABS R127, R99 ;  /* 0x00000063007f7213 */ /* 0x000fc40000000000 */
[C---:B------:R-:W-:Y:S01]  /*8e60*/  ISETP.GT.U32.AND P4, PT, R101.reuse, R120, PT ;  /* 0x000000786500720c */ /* 0x040fe20003f84070 */
[----:B------:R-:W-:Y:S01]  /*8e70*/  @!P6 IMAD.MOV R119, RZ, RZ, -R119 ;  /* 0x000000ffff77e224 */ /* 0x000fe200078e0a77 */
[----:B------:R-:W-:Y:S01]  /*8e80*/  ISETP.GT.U32.AND P6, PT, R101, R125, PT ;  /* 0x0000007d6500720c */ /* 0x000fe20003fc4070 */
[----:B------:R-:W-:Y:S01]  /*8e90*/  IMAD.HI.U32 R128, R95, R127, RZ ;  /* 0x0000007f5f807227 */ /* 0x000fe200078e00ff */
[----:B------:R0:W-:Y:S03]  /*8ea0*/  STS.U8 [R93+UR9+0x11400], R131 ;  /* 0x011400835d007988 */ /* 0x0001e60008000009 */
[----:B------:R-:W-:-:S04]  /*8eb0*/  IMAD.MOV R128, RZ, RZ, -R128 ;  /* 0x000000ffff807224 */ /* 0x000fc800078e0a80 */
[----:B------:R-:W-:Y:S02]  /*8ec0*/  IMAD R127, R101, R128, R127 ;  /* 0x00000080657f7224 */ /* 0x000fe400078e027f */
[--C-:B------:R-:W-:Y:S01]  /*8ed0*/  @!P4 IMAD.IADD R120, R120, 0x1, -R101.reuse ;  /* 0x000000017878c824 */ /* 0x100fe200078e0a65 */
[----:B0-----:R-:W-:Y:S01]  /*8ee0*/  LOP3.LUT R131, R96, 0x144, RZ, 0xfc, !PT ;  /* 0x0000014460837812 */ /* 0x001fe200078efcff */
[----:B------:R-:W-:Y:S02]  /*8ef0*/  @!P6 IMAD.IADD R125, R125, 0x1, -R101 ;  /* 0x000000017d7de824 */ /* 0x000fe400078e0a65 */
[----:B------:R-:W-:Y:S01]  /*8f00*/  @!P0 IMAD.MOV R120, RZ, RZ, -R120 ;  /* 0x000000ffff788224 */ /* 0x000fe200078e0a78 */
[----:B------:R-:W-:Y:S02]  /*8f10*/  IABS R128, R131 ;  /* 0x0000008300807213 */ /* 0x000fe40000000000 */
[----:B------:R-:W-:Y:S02]  /*8f20*/  ISETP.GT.U32.AND P0, PT, R101, R127, PT ;  /* 0x0000007f6500720c */ /* 0x000fe40003f04070 */
[----:B------:R-:W-:Y:S01]  /*8f30*/  ISETP.GE.AND P4, PT, R99, RZ, PT ;  /* 0x000000ff6300720c */ /* 0x000fe20003f86270 */
[----:B------:R-:W-:Y:S01]  /*8f40*/  IMAD.HI.U32 R99, R95, R128, RZ ;  /* 0x000000805f637227 */ /* 0x000fe200078e00ff */
[----:B------:R-:W-:-:S03]  /*8f50*/  ISETP.GT.U32.AND P6, PT, R101, R125, PT ;  /* 0x0000007d6500720c */ /* 0x000fc60003fc4070 */
[----:B------:R-:W-:-:S04]  /*8f60*/  IMAD.MOV R99, RZ, RZ, -R99 ;  /* 0x000000ffff637224 */ /* 0x000fc800078e0a63 */
[----:B------:R-:W-:Y:S02]  /*8f70*/  IMAD R128, R101, R99, R128 ;  /* 0x0000006365807224 */ /* 0x000fe400078e0280 */
[----:B------:R-:W-:Y:S02]  /*8f80*/  VIADD R99, R98, 0x14c ;  /* 0x0000014c62637836 */ /* 0x000fe40000000000 */
[--C-:B------:R-:W-:Y:S02]  /*8f90*/  @!P0 IMAD.IADD R127, R127, 0x1, -R101.reuse ;  /* 0x000000017f7f8824 */ /* 0x100fe400078e0a65 */
[----:B------:R-:W-:Y:S01]  /*8fa0*/  @!P6 IMAD.IADD R125, R125, 0x1, -R101 ;  /* 0x000000017d7de824 */ /* 0x000fe200078e0a65 */
[----:B------:R-:W-:Y:S02]  /*8fb0*/  ISETP.GE.AND P6, PT, R131, RZ, PT ;  /* 0x000000ff8300720c */ /* 0x000fe40003fc6270 */
[----:B------:R-:W-:Y:S02]  /*8fc0*/  IABS R131, R99 ;  /* 0x0000006300837213 */ /* 0x000fe40000000000 */
        /* <DEDUP_REMOVED lines=23> */
[----:B------:R-:W-:-:S03]  /*9140*/  ISETP.GT.U32.AND P4, PT, R101, R131, PT ;  /* 0x000000836500720c */ /* 0x000fc60003f84070 */
[----:B------:R-:W-:-:S04]  /*9150*/  IMAD.HI.U32 R136, R95, R135, RZ ;  /* 0x000000875f887227 */ /* 0x000fc800078e00ff */
[----:B------:R-:W-:-:S04]  /*9160*/  IMAD.MOV R136, RZ, RZ, -R136 ;  /* 0x000000ffff887224 */ /* 0x000fc800078e0a88 */
[----:B------:R-:W-:Y:S02]  /*9170*/  IMAD R135, R101, R136, R135 ;  /* 0x0000008865877224 */ /* 0x000fe400078e0287 */
[----:B------:R-:W-:Y:S02]  /*9180*/  @!P4 IMAD.IADD R131, R131, 0x1, -R101 ;  /* 0x000000018383c824 */ /* 0x000fe400078e0a65 */
[----:B------:R-:W-:Y:S01]  /*9190*/  @!P6 IMAD.MOV R128, RZ, RZ, -R128 ;  /* 0x000000ffff80e224 */ /* 0x000fe200078e0a80 */
[C---:B------:R-:W-:Y:S01]  /*91a0*/  ISETP.GT.U32.AND P6, PT, R101.reuse, R132, PT ;  /* 0x000000846500720c */ /* 0x040fe20003fc4070 */
[----:B------:R-:W-:Y:S01]  /*91b0*/  @!P0 IMAD.MOV R131, RZ, RZ, -R131 ;  /* 0x000000ffff838224 */ /* 0x000fe200078e0a83 */
[----:B------:R-:W-:Y:S01]  /*91c0*/  ISETP.GT.U32.AND P0, PT, R101, R135, PT ;  /* 0x000000876500720c */ /* 0x000fe20003f04070 */
[----:B------:R0:W-:Y:S01]  /*91d0*/  STS.U8 [R93+UR9+0x11c00], R137 ;  /* 0x011c00895d007988 */ /* 0x0001e20008000009 */
[----:B------:R-:W-:Y:S02]  /*91e0*/  ISETP.GE.AND P4, PT, R99, RZ, PT ;  /* 0x000000ff6300720c */ /* 0x000fe40003f86270 */
[----:B0-----:R-:W-:-:S07]  /*91f0*/  LOP3.LUT R137, R96, 0x164, RZ, 0xfc, !PT ;  /* 0x0000016460897812 */ /* 0x001fce00078efcff */
[--C-:B------:R-:W-:Y:S02]  /*9200*/  @!P6 IMAD.IADD R132, R132, 0x1, -R101.reuse ;  /* 0x000000018484e824 */ /* 0x100fe400078e0a65 */
[----:B------:R-:W-:Y:S01]  /*9210*/  @!P0 IMAD.IADD R135, R135, 0x1, -R101 ;  /* 0x0000000187878824 */ /* 0x000fe200078e0a65 */
[----:B------:R-:W-:Y:S02]  /*9220*/  IABS R136, R137 ;  /* 0x0000008900887213 */ /* 0x000fe40000000000 */
[C---:B------:R-:W-:Y:S02]  /*9230*/  ISETP.GT.U32.AND P6, PT, R101.reuse, R132, PT ;  /* 0x000000846500720c */ /* 0x040fe40003fc4070 */
[----:B------:R-:W-:Y:S01]  /*9240*/  ISETP.GT.U32.AND P0, PT, R101, R135, PT ;  /* 0x000000876500720c */ /* 0x000fe20003f04070 */
[----:B------:R-:W-:-:S04]  /*9250*/  IMAD.HI.U32 R99, R95, R136, RZ ;  /* 0x000000885f637227 */ /* 0x000fc800078e00ff */
[----:B------:R-:W-:-:S04]  /*9260*/  IMAD.MOV R99, RZ, RZ, -R99 ;  /* 0x000000ffff637224 */ /* 0x000fc800078e0a63 */
[----:B------:R-:W-:Y:S02]  /*9270*/  IMAD R136, R101, R99, R136 ;  /* 0x0000006365887224 */ /* 0x000fe400078e0288 */
[----:B------:R-:W-:Y:S02]  /*9280*/  VIADD R99, R98, 0x16c ;  /* 0x0000016c62637836 */ /* 0x000fe40000000000 */
[--C-:B------:R-:W-:Y:S01]  /*9290*/  @!P6 IMAD.IADD R132, R132, 0x1, -R101.reuse ;  /* 0x000000018484e824 */ /* 0x100fe200078e0a65 */
[----:B------:R-:W-:Y:S01]  /*92a0*/  ISETP.GE.AND P6, PT, R137, RZ, PT ;  /* 0x000000ff8900720c */ /* 0x000fe20003fc6270 */
[----:B------:R-:W-:Y:S01]  /*92b0*/  @!P0 IMAD.IADD R135, R135, 0x1, -R101 ;  /* 0x0000000187878824 */ /* 0x000fe200078e0a65 */
[----:B------:R-:W-:Y:S02]  /*92c0*/  ISETP.GT.U32.AND P0, PT, R101, R136, PT ;  /* 0x000000886500720c */ /* 0x000fe40003f04070 */
[----:B------:R-:W-:Y:S02]  /*92d0*/  IABS R137, R99 ;  /* 0x0000006300897213 */ /* 0x000fe40000000000 */
[----:B------:R-:W-:-:S03]  /*92e0*/  LOP3.LUT R94, R93, 0x20, RZ, 0x3c, !PT ;  /* 0x000000205d5e7812 */ /* 0x000fc600078e3cff */
[----:B------:R-:W-:Y:S02]  /*92f0*/  IMAD.HI.U32 R138, R95, R137, RZ ;  /* 0x000000895f8a7227 */ /* 0x000fe400078e00ff */
[----:B------:R0:W-:Y:S02]  /*9300*/  STS.U8 [R94+UR9+0x10100], R139 ;  /* 0x0101008b5e007988 */ /* 0x0001e40008000009 */
[----:B------:R-:W-:Y:S02]  /*9310*/  IMAD.MOV R138, RZ, RZ, -R138 ;  /* 0x000000ffff8a7224 */ /* 0x000fe400078e0a8a */
[----:B------:R-:W-:Y:S02]  /*9320*/  @!P0 IMAD.IADD R136, R136, 0x1, -R101 ;  /* 0x0000000188888824 */ /* 0x000fe400078e0a65 */
[C---:B------:R-:W-:Y:S01]  /*9330*/  IMAD R137, R101.reuse, R138, R137 ;  /* 0x0000008a65897224 */ /* 0x040fe200078e0289 */
[----:B0-----:R-:W-:Y:S01]  /*9340*/  LOP3.LUT R139, R96, 0x174, RZ, 0xfc, !PT ;  /* 0x00000174608b7812 */ /* 0x001fe200078efcff */
[----:B------:R-:W-:Y:S01]  /*9350*/  @!P4 IMAD.MOV R135, RZ, RZ, -R135 ;  /* 0x000000ffff87c224 */ /* 0x000fe200078e0a87 */
[----:B------:R-:W-:-:S02]  /*9360*/  ISETP.GT.U32.AND P0, PT, R101, R136, PT ;  /* 0x000000886500720c */ /* 0x000fc40003f04070 */
[----:B------:R-:W-:Y:S01]  /*9370*/  IABS R138, R139 ;  /* 0x0000008b008a7213 */ /* 0x000fe20000000000 */
[----:B------:R-:W-:Y:S01]  /*9380*/  @!P5 IMAD.MOV R132, RZ, RZ, -R132 ;  /* 0x000000ffff84d224 */ /* 0x000fe200078e0a84 */
[----:B------:R-:W-:Y:S02]  /*9390*/  ISETP.GT.U32.AND P4, PT, R101, R137, PT ;  /* 0x000000896500720c */ /* 0x000fe40003f84070 */
[----:B------:R-:W-:Y:S01]  /*93a0*/  ISETP.GE.AND P5, PT, R99, RZ, PT ;  /* 0x000000ff6300720c */ /* 0x000fe20003fa6270 */
[----:B------:R-:W-:-:S04]  /*93b0*/  IMAD.HI.U32 R99, R95, R138, RZ ;  /* 0x0000008a5f637227 */ /* 0x000fc800078e00ff */
[----:B------:R-:W-:Y:S02]  /*93c0*/  IMAD.MOV R99, RZ, RZ, -R99 ;  /* 0x000000ffff637224 */ /* 0x000fe400078e0a63 */
[--C-:B------:R-:W-:Y:S02]  /*93d0*/  @!P0 IMAD.IADD R136, R136, 0x1, -R101.reuse ;  /* 0x0000000188888824 */ /* 0x100fe400078e0a65 */
[----:B------:R-:W-:Y:S02]  /*93e0*/  IMAD R138, R101, R99, R138 ;  /* 0x00000063658a7224 */ /* 0x000fe400078e028a */
[----:B------:R-:W-:Y:S02]  /*93f0*/  VIADD R99, R98, 0x17c ;  /* 0x0000017c62637836 */ /* 0x000fe40000000000 */
[----:B------:R-:W-:Y:S01]  /*9400*/  @!P4 IMAD.IADD R137, R137, 0x1, -R101 ;  /* 0x000000018989c824 */ /* 0x000fe200078e0a65 */
[----:B------:R-:W-:Y:S01]  /*9410*/  ISETP.GE.AND P0, PT, R139, RZ, PT ;  /* 0x000000ff8b00720c */ /* 0x000fe20003f06270 */
[----:B------:R-:W-:Y:S01]  /*9420*/  @!P6 IMAD.MOV R136, RZ, RZ, -R136 ;  /* 0x000000ffff88e224 */ /* 0x000fe200078e0a88 */
[----:B------:R-:W-:-:S02]  /*9430*/  IABS R139, R99 ;  /* 0x00000063008b7213 */ /* 0x000fc40000000000 */
[C---:B------:R-:W-:Y:S02]  /*9440*/  ISETP.GT.U32.AND P6, PT, R101.reuse, R138, PT ;  /* 0x0000008a6500720c */ /* 0x040fe40003fc4070 */
[----:B------:R-:W-:Y:S01]  /*9450*/  ISETP.GT.U32.AND P4, PT, R101, R137, PT ;  /* 0x000000896500720c */ /* 0x000fe20003f84070 */
[----:B------:R-:W-:Y:S01]  /*9460*/  IMAD.HI.U32 R141, R95, R139, RZ ;  /* 0x0000008b5f8d7227 */ /* 0x000fe200078e00ff */
[----:B------:R0:W-:Y:S03]  /*9470*/  STS.U8 [R94+UR9+0x10500], R142 ;  /* 0x0105008e5e007988 */ /* 0x0001e60008000009 */
[----:B------:R-:W-:Y:S01]  /*9480*/  IMAD.MOV R141, RZ, RZ, -R141 ;  /* 0x000000ffff8d7224 */ /* 0x000fe200078e0a8d */
[----:B------:R-:W-:-:S03]  /*9490*/  LOP3.LUT R124, R93, 0x40, RZ, 0x3c, !PT ;  /* 0x000000405d7c7812 */ /* 0x000fc600078e3cff */
[----:B------:R-:W-:Y:S01]  /*94a0*/  IMAD R139, R101, R141, R139 ;  /* 0x0000008d658b7224 */ /* 0x000fe200078e028b */
[----:B0-----:R-:W-:Y:S01]  /*94b0*/  LOP3.LUT R142, R96, 0x184, RZ, 0xfc, !PT ;  /* 0x00000184608e7812 */ /* 0x001fe200078efcff */
[--C-:B------:R-:W-:Y:S02]  /*94c0*/  @!P6 IMAD.IADD R138, R138, 0x1, -R101.reuse ;  /* 0x000000018a8ae824 */ /* 0x100fe400078e0a65 */
[----:B------:R-:W-:Y:S01]  /*94d0*/  @!P4 IMAD.IADD R137, R137, 0x1, -R101 ;  /* 0x000000018989c824 */ /* 0x000fe200078e0a65 */
[----:B------:R-:W-:Y:S02]  /*94e0*/  IABS R141, R142 ;  /* 0x0000008e008d7213 */ /* 0x000fe40000000000 */
[----:B------:R-:W-:Y:S01]  /*94f0*/  ISETP.GE.AND P4, PT, R99, RZ, PT ;  /* 0x000000ff6300720c */ /* 0x000fe20003f86270 */
[----:B------:R-:W-:Y:S01]  /*9500*/  @!P5 IMAD.MOV R137, RZ, RZ, -R137 ;  /* 0x000000ffff89d224 */ /* 0x000fe200078e0a89 */
[----:B------:R-:W-:Y:S01]  /*9510*/  ISETP.GT.U32.AND P6, PT, R101, R138, PT ;  /* 0x0000008a6500720c */ /* 0x000fe20003fc4070 */
[----:B------:R-:W-:Y:S01]  /*9520*/  IMAD.HI.U32 R99, R95, R141, RZ ;  /* 0x0000008d5f637227 */ /* 0x000fe200078e00ff */
[----:B------:R-:W-:Y:S01]  /*9530*/  ISETP.GT.U32.AND P5, PT, R101, R139, PT ;  /* 0x0000008b6500720c */ /* 0x000fe20003fa4070 */
[----:B------:R-:W-:Y:S04]  /*9540*/  STS.U8 [R94+UR9+0x10900], R147 ;  /* 0x010900935e007988 */ /* 0x000fe80008000009 */
[----:B------:R-:W-:Y:S01]  /*9550*/  STS.U8 [R94+UR9+0x10d00], R148 ;  /* 0x010d00945e007988 */ /* 0x000fe20008000009 */
[----:B------:R-:W-:-:S03]  /*9560*/  IMAD.MOV R99, RZ, RZ, -R99 ;  /* 0x000000ffff637224 */ /* 0x000fc600078e0a63 */
[----:B------:R-:W-:Y:S04]  /*9570*/  STS.U8 [R94+UR9+0x11100], R149 ;  /* 0x011100955e007988 */ /* 0x000fe80008000009 */
[----:B------:R-:W-:Y:S04]  /*9580*/  STS.U8 [R94+UR9+0x11500], R150 ;  /* 0x011500965e007988 */ /* 0x000fe80008000009 */
[----:B------:R-:W-:Y:S04]  /*9590*/  STS.U8 [R94+UR9+0x11900], R153 ;  /* 0x011900995e007988 */ /* 0x000fe80008000009 */
[----:B------:R-:W-:Y:S04]  /*95a0*/  STS.U8 [R94+UR9+0x11d00], R172 ;  /* 0x011d00ac5e007988 */ /* 0x000fe80008000009 */
[----:B------:R-:W-:Y:S04]  /*95b0*/  STS.U8 [R124+UR9+0x10200], R173 ;  /* 0x010200ad7c007988 */ /* 0x000fe80008000009 */
[----:B------:R-:W-:Y:S04]  /*95c0*/  STS.U8 [R124+UR9+0x10600], R174 ;  /* 0x010600ae7c007988 */ /* 0x000fe80008000009 */
[----:B------:R-:W-:Y:S01]  /*95d0*/  STS.U8 [R124+UR9+0x10a00], R175 ;  /* 0x010a00af7c007988 */ /* 0x000fe20008000009 */
[----:B------:R-:W-:-:S03]  /*95e0*/  IMAD R141, R101, R99, R141 ;  /* 0x00000063658d7224 */ /* 0x000fc600078e028d */
[----:B------:R-:W-:Y:S01]  /*95f0*/  STS.U8 [R124+UR9+0x10e00], R176 ;  /* 0x010e00b07c007988 */ /* 0x000fe20008000009 */
[----:B------:R-:W-:-:S03]  /*9600*/  VIADD R99, R98, 0x18c ;  /* 0x0000018c62637836 */ /* 0x000fc60000000000 */
[----:B------:R-:W-:Y:S04]  /*9610*/  STS.U8 [R124+UR9+0x11200], R177 ;  /* 0x011200b17c007988 */ /* 0x000fe80008000009 */
[----:B------:R-:W-:Y:S04]  /*9620*/  STS.U8 [R124+UR9+0x11600], R178 ;  /* 0x011600b27c007988 */ /* 0x000fe80008000009 */
[----:B------:R-:W-:Y:S01]  /*9630*/  STS.U8 [R124+UR9+0x11a00], R181 ;  /* 0x011a00b57c007988 */ /* 0x000fe20008000009 */
[----:B------:R-:W-:-:S03]  /*9640*/  @!P6 IMAD.IADD R138, R138, 0x1, -R101 ;  /* 0x000000018a8ae824 */ /* 0x000fc600078e0a65 */
[----:B------:R0:W-:Y:S01]  /*9650*/  STS.U8 [R124+UR9+0x11e00], R182 ;  /* 0x011e00b67c007988 */ /* 0x0001e20008000009 */
[----:B------:R-:W-:Y:S01]  /*9660*/  ISETP.GE.AND P6, PT, R142, RZ, PT ;  /* 0x000000ff8e00720c */ /* 0x000fe20003fc6270 */
[----:B------:R-:W-:Y:S01]  /*9670*/  @!P5 IMAD.IADD R139, R139, 0x1, -R101 ;  /* 0x000000018b8bd824 */ /* 0x000fe200078e0a65 */
[----:B------:R-:W-:Y:S02]  /*9680*/  IABS R142, R99 ;  /* 0x00000063008e7213 */ /* 0x000fe40000000000 */
[----:B0-----:R-:W-:Y:S02]  /*9690*/  LOP3.LUT R124, R93, 0x60, RZ, 0x3c, !PT ;  /* 0x000000605d7c7812 */ /* 0x001fe400078e3cff */
[----:B------:R-:W-:-:S03]  /*96a0*/  ISETP.GT.U32.AND P5, PT, R101, R139, PT ;  /* 0x0000008b6500720c */ /* 0x000fc60003fa4070 */
[----:B------:R-:W-:Y:S04]  /*96b0*/  STS.U8 [R124+UR9+0x10300], R185 ;  /* 0x010300b97c007988 */ /* 0x000fe80008000009 */
[----:B------:R-:W-:Y:S04]  /*96c0*/  STS.U8 [R124+UR9+0x10700], R186 ;  /* 0x010700ba7c007988 */ /* 0x000fe80008000009 */
[----:B------:R-:W-:Y:S04]  /*96d0*/  STS.U8 [R124+UR9+0x10b00], R189 ;  /* 0x010b00bd7c007988 */ /* 0x000fe80008000009 */
[----:B------:R0:W-:Y:S01]  /*96e0*/  STS.U8 [R124+UR9+0x10f00], R100 ;  /* 0x010f00647c007988 */ /* 0x0001e20008000009 */
[----:B------:R-:W-:Y:S01]  /*96f0*/  @!P0 IMAD.MOV R138, RZ, RZ, -R138 ;  /* 0x000000ffff8a8224 */ /* 0x000fe200078e0a8a */
[----:B------:R-:W-:Y:S01]  /*9700*/  ISETP.GT.U32.AND P0, PT, R101, R141, PT ;  /* 0x0000008d6500720c */ /* 0x000fe20003f04070 */
[----:B0-----:R-:W-:-:S04]  /*9710*/  IMAD.HI.U32 R100, R95, R142, RZ ;  /* 0x0000008e5f647227 */ /* 0x001fc800078e00ff */
[----:B------:R-:W-:-:S04]  /*9720*/  IMAD.MOV R100, RZ, RZ, -R100 ;  /* 0x000000ffff647224 */ /* 0x000fc800078e0a64 */
[----:B------:R-:W-:Y:S01]  /*9730*/  IMAD R142, R101, R100, R142 ;  /* 0x00000064658e7224 */ /* 0x000fe200078e028e */
[----:B------:R-:W-:Y:S01]  /*9740*/  LOP3.LUT R100, R96, 0x194, RZ, 0xfc, !PT ;  /* 0x0000019460647812 */ /* 0x000fe200078efcff */
[--C-:B------:R-:W-:Y:S01]  /*9750*/  @!P5 IMAD.IADD R139, R139, 0x1, -R101.reuse ;  /* 0x000000018b8bd824 */ /* 0x100fe200078e0a65 */
[----:B------:R0:W-:Y:S01]  /*9760*/  STS.U8 [R124+UR9+0x11300], R143 ;  /* 0x0113008f7c007988 */ /* 0x0001e20008000009 */
[----:B------:R-:W-:Y:S01]  /*9770*/  ISETP.GE.AND P5, PT, R99, RZ, PT ;  /* 0x000000ff6300720c */ /* 0x000fe20003fa6270 */
[----:B------:R-:W-:Y:S02]  /*9780*/  @!P0 IMAD.IADD R141, R141, 0x1, -R101 ;  /* 0x000000018d8d8824 */ /* 0x000fe400078e0a65 */
[----:B------:R-:W-:Y:S01]  /*9790*/  @!P4 IMAD.MOV R139, RZ, RZ, -R139 ;  /* 0x000000ffff8bc224 */ /* 0x000fe200078e0a8b */
[----:B------:R-:W-:Y:S02]  /*97a0*/  ISETP.GT.U32.AND P4, PT, R101, R142, PT ;  /* 0x0000008e6500720c */ /* 0x000fe40003f84070 */
[----:B0-----:R-:W-:-:S05]  /*97b0*/  IABS R143, R100 ;  /* 0x00000064008f7213 */ /* 0x001fca0000000000 */
[----:B------:R-:W-:Y:S01]  /*97c0*/  IMAD.HI.U32 R99, R95, R143, RZ ;  /* 0x0000008f5f637227 */ /* 0x000fe200078e00ff */
[----:B------:R-:W-:-:S03]  /*97d0*/  ISETP.GT.U32.AND P0, PT, R101, R141, PT ;  /* 0x0000008d6500720c */ /* 0x000fc60003f04070 */
[----:B------:R-:W-:-:S04]  /*97e0*/  IMAD.MOV R99, RZ, RZ, -R99 ;  /* 0x000000ffff637224 */ /* 0x000fc800078e0a63 */
[----:B------:R-:W-:Y:S02]  /*97f0*/  IMAD R143, R101, R99, R143 ;  /* 0x00000063658f7224 */ /* 0x000fe400078e028f */
[----:B------:R-:W-:Y:S01]  /*9800*/  VIADD R99, R98, 0x19c ;  /* 0x0000019c62637836 */ /* 0x000fe20000000000 */
[----:B------:R0:W-:Y:S01]  /*9810*/  STS.U8 [R124+UR9+0x11700], R144 ;  /* 0x011700907c007988 */ /* 0x0001e20008000009 */
[--C-:B------:R-:W-:Y:S02]  /*9820*/  @!P4 IMAD.IADD R142, R142, 0x1, -R101.reuse ;  /* 0x000000018e8ec824 */ /* 0x100fe400078e0a65 */
[----:B------:R-:W-:Y:S01]  /*9830*/  @!P0 IMAD.IADD R141, R141, 0x1, -R101 ;  /* 0x000000018d8d8824 */ /* 0x000fe200078e0a65 */
[----:B------:R-:W-:Y:S02]  /*9840*/  ISETP.GE.AND P0, PT, R100, RZ, PT ;  /* 0x000000ff6400720c */ /* 0x000fe40003f06270 */
[----:B------:R-:W-:Y:S02]  /*9850*/  ISETP.GT.U32.AND P4, PT, R101, R142, PT ;  /* 0x0000008e6500720c */ /* 0x000fe40003f84070 */
[----:B0-----:R-:W-:Y:S01]  /*9860*/  IABS R144, R99 ;  /* 0x0000006300907213 */ /* 0x001fe20000000000 */
[----:B------:R-:W-:-:S04]  /*9870*/  @!P6 IMAD.MOV R141, RZ, RZ, -R141 ;  /* 0x000000ffff8de224 */ /* 0x000fc800078e0a8d */
[----:B------:R-:W-:Y:S01]  /*9880*/  IMAD.HI.U32 R100, R95, R144, RZ ;  /* 0x000000905f647227 */ /* 0x000fe200078e00ff */
[----:B------:R-:W-:-:S03]  /*9890*/  ISETP.GT.U32.AND P6, PT, R101, R143, PT ;  /* 0x0000008f6500720c */ /* 0x000fc60003fc4070 */
[----:B------:R-:W-:-:S04]  /*98a0*/  IMAD.MOV R100, RZ, RZ, -R100 ;  /* 0x000000ffff647224 */ /* 0x000fc800078e0a64 */
[----:B------:R-:W-:Y:S01]  /*98b0*/  IMAD R144, R101, R100, R144 ;  /* 0x0000006465907224 */ /* 0x000fe200078e0290 */
[----:B------:R-:W-:Y:S01]  /*98c0*/  LOP3.LUT R100, R96, 0x1a4, RZ, 0xfc, !PT ;  /* 0x000001a460647812 */ /* 0x000fe200078efcff */
[--C-:B------:R-:W-:Y:S01]  /*98d0*/  @!P4 IMAD.IADD R142, R142, 0x1, -R101.reuse ;  /* 0x000000018e8ec824 */ /* 0x100fe200078e0a65 */
[----:B------:R0:W-:Y:S01]  /*98e0*/  STS.U8 [R124+UR9+0x11b00], R145 ;  /* 0x011b00917c007988 */ /* 0x0001e20008000009 */
[----:B------:R-:W-:Y:S02]  /*98f0*/  ISETP.GE.AND P4, PT, R99, RZ, PT ;  /* 0x000000ff6300720c */ /* 0x000fe40003f86270 */
[----:B------:R-:W-:Y:S01]  /*9900*/  @!P5 IMAD.MOV R142, RZ, RZ, -R142 ;  /* 0x000000ffff8ed224 */ /* 0x000fe200078e0a8e */
[----:B------:R-:W-:Y:S01]  /*9910*/  ISETP.GT.U32.AND P5, PT, R101, R144, PT ;  /* 0x000000906500720c */ /* 0x000fe20003fa4070 */
[----:B------:R-:W-:Y:S01]  /*9920*/  @!P6 IMAD.IADD R143, R143, 0x1, -R101 ;  /* 0x000000018f8fe824 */ /* 0x000fe200078e0a65 */
[----:B0-----:R-:W-:-:S05]  /*9930*/  IABS R145, R100 ;  /* 0x0000006400917213 */ /* 0x001fca0000000000 */
[----:B------:R-:W-:Y:S01]  /*9940*/  IMAD.HI.U32 R99, R95, R145, RZ ;  /* 0x000000915f637227 */ /* 0x000fe200078e00ff */
[----:B------:R-:W-:-:S03]  /*9950*/  ISETP.GT.U32.AND P6, PT, R101, R143, PT ;  /* 0x0000008f6500720c */ /* 0x000fc60003fc4070 */
[----:B------:R-:W-:-:S04]  /*9960*/  IMAD.MOV R99, RZ, RZ, -R99 ;  /* 0x000000ffff637224 */ /* 0x000fc800078e0a63 */
[----:B------:R-:W-:Y:S02]  /*9970*/  IMAD R145, R101, R99, R145 ;  /* 0x0000006365917224 */ /* 0x000fe400078e0291 */
[----:B------:R-:W-:Y:S02]  /*9980*/  VIADD R99, R98, 0x1ac ;  /* 0x000001ac62637836 */ /* 0x000fe40000000000 */
[--C-:B------:R-:W-:Y:S01]  /*9990*/  @!P5 IMAD.IADD R144, R144, 0x1, -R101.reuse ;  /* 0x000000019090d824 */ /* 0x100fe200078e0a65 */
[----:B------:R0:W-:Y:S01]  /*99a0*/  STS.U8 [R124+UR9+0x11f00], R146 ;  /* 0x011f00927c007988 */ /* 0x0001e20008000009 */
[----:B------:R-:W-:Y:S01]  /*99b0*/  @!P6 IMAD.IADD R143, R143, 0x1, -R101 ;  /* 0x000000018f8fe824 */ /* 0x000fe200078e0a65 */
[----:B------:R-:W-:Y:S02]  /*99c0*/  ISETP.GE.AND P6, PT, R100, RZ, PT ;  /* 0x000000ff6400720c */ /* 0x000fe40003fc6270 */
[----:B------:R-:W-:Y:S02]  /*99d0*/  ISETP.GT.U32.AND P5, PT, R101, R144, PT ;  /* 0x000000906500720c */ /* 0x000fe40003fa4070 */
[----:B0-----:R-:W-:Y:S01]  /*99e0*/  IABS R146, R99 ;  /* 0x0000006300927213 */ /* 0x001fe20000000000 */
[----:B------:R-:W-:-:S04]  /*99f0*/  @!P0 IMAD.MOV R143, RZ, RZ, -R143 ;  /* 0x000000ffff8f8224 */ /* 0x000fc800078e0a8f */
[----:B------:R-:W-:Y:S01]  /*9a00*/  IMAD.HI.U32 R100, R95, R146, RZ ;  /* 0x000000925f647227 */ /* 0x000fe200078e00ff */
[----:B------:R-:W-:-:S03]  /*9a10*/  ISETP.GT.U32.AND P0, PT, R101, R145, PT ;  /* 0x000000916500720c */ /* 0x000fc60003f04070 */
[----:B------:R-:W-:Y:S02]  /*9a20*/  IMAD.MOV R100, RZ, RZ, -R100 ;  /* 0x000000ffff647224 */ /* 0x000fe400078e0a64 */
[----:B------:R-:W-:Y:S02]  /*9a30*/  @!P5 IMAD.IADD R144, R144, 0x1, -R101 ;  /* 0x000000019090d824 */ /* 0x000fe400078e0a65 */
[----:B------:R-:W-:Y:S01]  /*9a40*/  IMAD R146, R101, R100, R146 ;  /* 0x0000006465927224 */ /* 0x000fe200078e0292 */
[----:B------:R-:W-:Y:S01]  /*9a50*/  LOP3.LUT R100, R96, 0x1b4, RZ, 0xfc, !PT ;  /* 0x000001b460647812 */ /* 0x000fe200078efcff */
[----:B------:R-:W-:-:S03]  /*9a60*/  @!P4 IMAD.MOV R144, RZ, RZ, -R144 ;  /* 0x000000ffff90c224 */ /* 0x000fc600078e0a90 */
[----:B------:R-:W-:Y:S02]  /*9a70*/  IABS R147, R100 ;  /* 0x0000006400937213 */ /* 0x000fe40000000000 */
[----:B------:R-:W-:Y:S01]  /*9a80*/  ISETP.GT.U32.AND P4, PT, R101, R146, PT ;  /* 0x000000926500720c */ /* 0x000fe20003f84070 */
[----:B------:R-:W-:Y:S01]  /*9a90*/  @!P0 IMAD.IADD R145, R145, 0x1, -R101 ;  /* 0x0000000191918824 */ /* 0x000fe200078e0a65 */
[----:B------:R-:W-:Y:S01]  /*9aa0*/  ISETP.GE.AND P5, PT, R99, RZ, PT ;  /* 0x000000ff6300720c */ /* 0x000fe20003fa6270 */
[----:B------:R-:W-:-:S03]  /*9ab0*/  IMAD.HI.U32 R99, R95, R147, RZ ;  /* 0x000000935f637227 */ /* 0x000fc600078e00ff */
[----:B------:R-:W-:Y:S01]  /*9ac0*/  ISETP.GT.U32.AND P0, PT, R101, R145, PT ;  /* 0x000000916500720c */ /* 0x000fe20003f04070 */
[----:B------:R-:W-:-:S04]  /*9ad0*/  IMAD.MOV R99, RZ, RZ, -R99 ;  /* 0x000000ffff637224 */ /* 0x000fc800078e0a63 */
[----:B------:R-:W-:Y:S02]  /*9ae0*/  IMAD R147, R101, R99, R147 ;  /* 0x0000006365937224 */ /* 0x000fe400078e0293 */
[----:B------:R-:W-:Y:S02]  /*9af0*/  VIADD R99, R98, 0x1bc ;  /* 0x000001bc62637836 */ /* 0x000fe40000000000 */
[----:B------:R-:W-:-:S03]  /*9b00*/  @!P4 IMAD.IADD R146, R146, 0x1, -R101 ;  /* 0x000000019292c824 */ /* 0x000fc600078e0a65 */
[----:B------:R-:W-:Y:S02]  /*9b10*/  IABS R148, R99 ;  /* 0x0000006300947213 */ /* 0x000fe40000000000 */
[----:B------:R-:W-:Y:S01]  /*9b20*/  ISETP.GT.U32.AND P4, PT, R101, R146, PT ;  /* 0x000000926500720c */ /* 0x000fe20003f84070 */
[----:B------:R-:W-:Y:S01]  /*9b30*/  @!P0 IMAD.IADD R145, R145, 0x1, -R101 ;  /* 0x0000000191918824 */ /* 0x000fe200078e0a65 */
[----:B------:R-:W-:Y:S01]  /*9b40*/  ISETP.GE.AND P0, PT, R100, RZ, PT ;  /* 0x000000ff6400720c */ /* 0x000fe20003f06270 */
[----:B------:R-:W-:-:S04]  /*9b50*/  IMAD.HI.U32 R100, R95, R148, RZ ;  /* 0x000000945f647227 */ /* 0x000fc800078e00ff */
[----:B------:R-:W-:Y:S01]  /*9b60*/  @!P6 IMAD.MOV R145, RZ, RZ, -R145 ;  /* 0x000000ffff91e224 */ /* 0x000fe200078e0a91 */
[----:B------:R-:W-:Y:S01]  /*9b70*/  ISETP.GT.U32.AND P6, PT, R101, R147, PT ;  /* 0x000000936500720c */ /* 0x000fe20003fc4070 */
[----:B------:R-:W-:-:S04]  /*9b80*/  IMAD.MOV R100, RZ, RZ, -R100 ;  /* 0x000000ffff647224 */ /* 0x000fc800078e0a64 */
[----:B------:R-:W-:Y:S01]  /*9b90*/  IMAD R148, R101, R100, R148 ;  /* 0x0000006465947224 */ /* 0x000fe200078e0294 */
[----:B------:R-:W-:Y:S01]  /*9ba0*/  LOP3.LUT R100, R96, 0x1c4, RZ, 0xfc, !PT ;  /* 0x000001c460647812 */ /* 0x000fe200078efcff */
[----:B------:R-:W-:-:S03]  /*9bb0*/  @!P4 IMAD.IADD R146, R146, 0x1, -R101 ;  /* 0x000000019292c824 */ /* 0x000fc600078e0a65 */
[----:B------:R-:W-:Y:S01]  /*9bc0*/  IABS R149, R100 ;  /* 0x0000006400957213 */ /* 0x000fe20000000000 */
[----:B------:R-:W-:Y:S01]  /*9bd0*/  @!P5 IMAD.MOV R146, RZ, RZ, -R146 ;  /* 0x000000ffff92d224 */ /* 0x000fe200078e0a92 */
        /* <DEDUP_REMOVED lines=14> */
[----:B------:R-:W-:-:S04]  /*9cc0*/  IMAD.MOV R100, RZ, RZ, -R100 ;  /* 0x000000ffff647224 */ /* 0x000fc800078e0a64 */
[C---:B------:R-:W-:Y:S02]  /*9cd0*/  IMAD R150, R101.reuse, R100, R150 ;  /* 0x0000006465967224 */ /* 0x040fe400078e0296 */
[----:B------:R-:W-:Y:S02]  /*9ce0*/  @!P5 IMAD.IADD R148, R148, 0x1, -R101 ;  /* 0x000000019494d824 */ /* 0x000fe400078e0a65 */
[----:B------:R-:W-:Y:S01]  /*9cf0*/  @!P0 IMAD.MOV R147, RZ, RZ, -R147 ;  /* 0x000000ffff938224 */ /* 0x000fe200078e0a93 */
[C---:B------:R-:W-:Y:S01]  /*9d00*/  ISETP.GT.U32.AND P0, PT, R101.reuse, R149, PT ;  /* 0x000000956500720c */ /* 0x040fe20003f04070 */
[----:B------:R-:W-:Y:S01]  /*9d10*/  @!P4 IMAD.MOV R148, RZ, RZ, -R148 ;  /* 0x000000ffff94c224 */ /* 0x000fe200078e0a94 */
[----:B------:R-:W-:Y:S02]  /*9d20*/  ISETP.GT.U32.AND P4, PT, R101, R150, PT ;  /* 0x000000966500720c */ /* 0x000fe40003f84070 */
[----:B------:R-:W-:Y:S01]  /*9d30*/  LOP3.LUT R100, R96, 0x1d4, RZ, 0xfc, !PT ;  /* 0x000001d460647812 */ /* 0x000fe200078efcff */
[----:B------:R-:W-:-:S03]  /*9d40*/  IMAD.MOV.U32 R124, RZ, RZ, R151 ;  /* 0x000000ffff7c7224 */ /* 0x000fc600078e0097 */
[----:B------:R-:W-:-:S05]  /*9d50*/  IABS R151, R100 ;  /* 0x0000006400977213 */ /* 0x000fca0000000000 */
[--C-:B------:R-:W-:Y:S02]  /*9d60*/  @!P0 IMAD.IADD R149, R149, 0x1, -R101.reuse ;  /* 0x0000000195958824 */ /* 0x100fe400078e0a65 */
[----:B------:R-:W-:Y:S01]  /*9d70*/  @!P4 IMAD.IADD R150, R150, 0x1, -R101 ;  /* 0x000000019696c824 */ /* 0x000fe200078e0a65 */
[----:B------:R-:W-:Y:S01]  /*9d80*/  ISETP.GE.AND P5, PT, R99, RZ, PT ;  /* 0x000000ff6300720c */ /* 0x000fe20003fa6270 */
[----:B------:R-:W-:Y:S01]  /*9d90*/  IMAD.HI.U32 R99, R95, R151, RZ ;  /* 0x000000975f637227 */ /* 0x000fe200078e00ff */
[C---:B------:R-:W-:Y:S02]  /*9da0*/  ISETP.GT.U32.AND P0, PT, R101.reuse, R149, PT ;  /* 0x000000956500720c */ /* 0x040fe40003f04070 */
[----:B------:R-:W-:Y:S01]  /*9db0*/  ISETP.GT.U32.AND P4, PT, R101, R150, PT ;  /* 0x000000966500720c */ /* 0x000fe20003f84070 */
[----:B------:R-:W-:-:S04]  /*9dc0*/  IMAD.MOV R99, RZ, RZ, -R99 ;  /* 0x000000ffff637224 */ /* 0x000fc800078e0a63 */
[----:B------:R-:W-:Y:S02]  /*9dd0*/  IMAD R151, R101, R99, R151 ;  /* 0x0000006365977224 */ /* 0x000fe400078e0297 */
[----:B------:R-:W-:-:S04]  /*9de0*/  VIADD R99, R98, 0x1dc ;  /* 0x000001dc62637836 */ /* 0x000fc80000000000 */
[--C-:B------:R-:W-:Y:S01]  /*9df0*/  @!P0 IMAD.IADD R149, R149, 0x1, -R101.reuse ;  /* 0x0000000195958824 */ /* 0x100fe200078e0a65 */
[----:B------:R-:W-:Y:S01]  /*9e00*/  ISETP.GE.AND P0, PT, R100, RZ, PT ;  /* 0x000000ff6400720c */ /* 0x000fe20003f06270 */
[----:B------:R-:W-:Y:S01]  /*9e10*/  @!P4 IMAD.IADD R150, R150, 0x1, -R101 ;  /* 0x000000019696c824 */ /* 0x000fe200078e0a65 */
[----:B------:R-:W-:Y:S02]  /*9e20*/  IABS R100, R99 ;  /* 0x0000006300647213 */ /* 0x000fe40000000000 */
[----:B------:R-:W-:-:S03]  /*9e30*/  ISETP.GT.U32.AND P4, PT, R101, R151, PT ;  /* 0x000000976500720c */ /* 0x000fc60003f84070 */
[----:B------:R-:W-:-:S04]  /*9e40*/  IMAD.HI.U32 R153, R95, R100, RZ ;  /* 0x000000645f997227 */ /* 0x000fc800078e00ff */
[----:B------:R-:W-:-:S04]  /*9e50*/  IMAD.MOV R153, RZ, RZ, -R153 ;  /* 0x000000ffff997224 */ /* 0x000fc800078e0a99 */
[----:B------:R-:W-:Y:S02]  /*9e60*/  IMAD R100, R101, R153, R100 ;  /* 0x0000009965647224 */ /* 0x000fe400078e0264 */
[----:B------:R-:W-:Y:S02]  /*9e70*/  @!P4 IMAD.IADD R151, R151, 0x1, -R101 ;  /* 0x000000019797c824 */ /* 0x000fe400078e0a65 */
[----:B------:R-:W-:Y:S01]  /*9e80*/  @!P5 IMAD.MOV R150, RZ, RZ, -R150 ;  /* 0x000000ffff96d224 */ /* 0x000fe200078e0a96 */
[C---:B------:R-:W-:Y:S02]  /*9e90*/  ISETP.GT.U32.AND P5, PT, R101.reuse, R100, PT ;  /* 0x000000646500720c */ /* 0x040fe40003fa4070 */
[----:B------:R-:W-:Y:S01]  /*9ea0*/  ISETP.GT.U32.AND P4, PT, R101, R151, PT ;  /* 0x000000976500720c */ /* 0x000fe20003f84070 */
[----:B------:R-:W-:Y:S01]  /*9eb0*/  @!P6 IMAD.MOV R149, RZ, RZ, -R149 ;  /* 0x000000ffff95e224 */ /* 0x000fe200078e0a95 */
[----:B------:R-:W-:Y:S02]  /*9ec0*/  ISETP.GE.AND P6, PT, R99, RZ, PT ;  /* 0x000000ff6300720c */ /* 0x000fe40003fc6270 */
[----:B------:R-:W-:-:S04]  /*9ed0*/  LOP3.LUT R99, R96, 0x1e4, RZ, 0xfc, !PT ;  /* 0x000001e460637812 */ /* 0x000fc800078efcff */
[----:B------:R-:W-:-:S03]  /*9ee0*/  IABS R153, R99 ;  /* 0x0000006300997213 */ /* 0x000fc60000000000 */
[--C-:B------:R-:W-:Y:S02]  /*9ef0*/  @!P5 IMAD.IADD R100, R100, 0x1, -R101.reuse ;  /* 0x000000016464d824 */ /* 0x100fe400078e0a65 */
[----:B------:R-:W-:Y:S01]  /*9f00*/  @!P4 IMAD.IADD R151, R151, 0x1, -R101 ;  /* 0x000000019797c824 */ /* 0x000fe200078e0a65 */
[----:B------:R-:W-:Y:S01]  /*9f10*/  ISETP.GE.AND P4, PT, R99, RZ, PT ;  /* 0x000000ff6300720c */ /* 0x000fe20003f86270 */
[----:B------:R-:W-:Y:S01]  /*9f20*/  IMAD.MOV.U32 R99, RZ, RZ, R153 ;  /* 0x000000ffff637224 */ /* 0x000fe200078e0099 */
[----:B------:R-:W-:-:S03]  /*9f30*/  ISETP.GT.U32.AND P5, PT, R101, R100, PT ;  /* 0x000000646500720c */ /* 0x000fc60003fa4070 */
[----:B------:R-:W-:-:S04]  /*9f40*/  IMAD.HI.U32 R153, R95, R99, RZ ;  /* 0x000000635f997227 */ /* 0x000fc800078e00ff */
[----:B------:R-:W-:-:S04]  /*9f50*/  IMAD.MOV R153, RZ, RZ, -R153 ;  /* 0x000000ffff997224 */ /* 0x000fc800078e0a99 */
[----:B------:R-:W-:Y:S02]  /*9f60*/  IMAD R99, R101, R153, R99 ;  /* 0x0000009965637224 */ /* 0x000fe400078e0263 */
[----:B------:R-:W-:-:S03]  /*9f70*/  @!P5 IMAD.IADD R100, R100, 0x1, -R101 ;  /* 0x000000016464d824 */ /* 0x000fc600078e0a65 */
[----:B------:R-:W-:Y:S01]  /*9f80*/  ISETP.GT.U32.AND P5, PT, R101, R99, PT ;  /* 0x000000636500720c */ /* 0x000fe20003fa4070 */
[----:B------:R-:W-:-:S05]  /*9f90*/  VIADD R172, R98, 0x1ec ;  /* 0x000001ec62ac7836 */ /* 0x000fca0000000000 */
[----:B------:R-:W-:-:S07]  /*9fa0*/  IABS R98, R172 ;  /* 0x000000ac00627213 */ /* 0x000fce0000000000 */
[----:B------:R-:W-:Y:S02]  /*9fb0*/  @!P5 IMAD.IADD R99, R99, 0x1, -R101 ;  /* 0x000000016363d824 */ /* 0x000fe400078e0a65 */
[----:B------:R-:W-:-:S03]  /*9fc0*/  IMAD.HI.U32 R153, R95, R98, RZ ;  /* 0x000000625f997227 */ /* 0x000fc600078e00ff */
[----:B------:R-:W-:Y:S01]  /*9fd0*/  ISETP.GT.U32.AND P5, PT, R101, R99, PT ;  /* 0x000000636500720c */ /* 0x000fe20003fa4070 */
[----:B------:R-:W-:Y:S01]  /*9fe0*/  IMAD.MOV R153, RZ, RZ, -R153 ;  /* 0x000000ffff997224 */ /* 0x000fe200078e0a99 */
[----:B------:R-:W-:-:S03]  /*9ff0*/  LOP3.LUT R173, R96, 0x1f4, RZ, 0xfc, !PT ;  /* 0x000001f460ad7812 */ /* 0x000fc600078efcff */
[----:B------:R-:W-:Y:S01]  /*a000*/  IMAD R98, R101, R153, R98 ;  /* 0x0000009965627224 */ /* 0x000fe200078e0262 */
[----:B------:R-:W-:-:S05]  /*a010*/  IABS R153, R173 ;  /* 0x000000ad00997213 */ /* 0x000fca0000000000 */
[----:B------:R-:W-:-:S04]  /*a020*/  IMAD.HI.U32 R95, R95, R153, RZ ;  /* 0x000000995f5f7227 */ /* 0x000fc800078e00ff */
[----:B------:R-:W-:Y:S01]  /*a030*/  @!P5 IMAD.IADD R99, R99, 0x1, -R101 ;  /* 0x000000016363d824 */ /* 0x000fe200078e0a65 */
[----:B------:R-:W-:Y:S01]  /*a040*/  ISETP.GT.U32.AND P5, PT, R101, R98, PT ;  /* 0x000000626500720c */ /* 0x000fe20003fa4070 */
[----:B------:R-:W-:-:S04]  /*a050*/  IMAD.MOV R95, RZ, RZ, -R95 ;  /* 0x000000ffff5f7224 */ /* 0x000fc800078e0a5f */
[----:B------:R-:W-:-:S08]  /*a060*/  IMAD R153, R101, R95, R153 ;  /* 0x0000005f65997224 */ /* 0x000fd000078e0299 */
[----:B------:R-:W-:Y:S01]  /*a070*/  @!P5 IMAD.IADD R98, R98, 0x1, -R101 ;  /* 0x000000016262d824 */ /* 0x000fe200078e0a65 */
[----:B------:R-:W-:Y:S01]  /*a080*/  ISETP.GT.U32.AND P5, PT, R101, R153, PT ;  /* 0x000000996500720c */ /* 0x000fe20003fa4070 */
[----:B------:R-:W-:Y:S01]  /*a090*/  @!P0 IMAD.MOV R151, RZ, RZ, -R151 ;  /* 0x000000ffff978224 */ /* 0x000fe200078e0a97 */
[----:B------:R-:W-:-:S11]  /*a0a0*/  SEL R152, R97, R152, !P3 ;  /* 0x0000009861987207 */ /* 0x000fd60005800000 */
[----:B------:R-:W-:-:S05]  /*a0b0*/  @!P5 IMAD.IADD R153, R153, 0x1, -R101 ;  /* 0x000000019999d824 */ /* 0x000fca00078e0a65 */
[C---:B------:R-:W-:Y:S02]  /*a0c0*/  ISETP.GT.U32.AND P0, PT, R101.reuse, R153, PT ;  /* 0x000000996500720c */ /* 0x040fe40003f04070 */
[----:B------:R-:W-:Y:S01]  /*a0d0*/  ISETP.GT.U32.AND P5, PT, R101, R98, PT ;  /* 0x000000626500720c */ /* 0x000fe20003fa4070 */
[----:B------:R-:W-:-:S10]  /*a0e0*/  IMAD R152, R152, UR6, RZ ;  /* 0x0000000698987c24 */ /* 0x000fd4000f8e02ff */
[--C-:B------:R-:W-:Y:S01]  /*a0f0*/  @!P0 IMAD.IADD R153, R153, 0x1, -R101.reuse ;  /* 0x0000000199998824 */ /* 0x100fe200078e0a65 */
[----:B------:R-:W-:Y:S01]  /*a100*/  IADD3 R95, P0, PT, R152, R126, RZ ;  /* 0x0000007e985f7210 */ /* 0x000fe20007f1e0ff */
[----:B------:R-:W-:Y:S01]  /*a110*/  @!P5 IMAD.IADD R98, R98, 0x1, -R101 ;  /* 0x000000016262d824 */ /* 0x000fe200078e0a65 */
[----:B------:R-:W-:Y:S02]  /*a120*/  ISETP.GE.AND P5, PT, R172, RZ, PT ;  /* 0x000000ffac00720c */ /* 0x000fe40003fa6270 */
[----:B------:R-:W-:Y:S02]  /*a130*/  LEA.HI.X.SX32 R96, R152, R121, 0x1, P0 ;  /* 0x0000007998607211 */ /* 0x000fe400000f0eff */
[----:B------:R-:W-:Y:S01]  /*a140*/  ISETP.GE.AND P0, PT, R173, RZ, PT ;  /* 0x000000ffad00720c */ /* 0x000fe20003f06270 */
[----:B------:R0:W-:Y:S01]  /*a150*/  STS.U8 [R93+UR9], R190 ;  /* 0x000000be5d007988 */ /* 0x0001e20008000009 */
[----:B------:R-:W-:Y:S01]  /*a160*/  IMAD.MOV.U32 R186, RZ, RZ, R237 ;  /* 0x000000ffffba7224 */ /* 0x000fe200078e00ed */
[----:B------:R-:W-:Y:S01]  /*a170*/  PRMT R174, RZ, 0x7610, R174 ;  /* 0x00007610ffae7816 */ /* 0x000fe200000000ae */
[----:B------:R-:W-:Y:S01]  /*a180*/  IMAD.MOV.U32 R140, RZ, RZ, R241 ;  /* 0x000000ffff8c7224 */ /* 0x000fe200078e00f1 */
[----:B------:R-:W-:Y:S01]  /*a190*/  SEL R171, R97, R171, !P3 ;  /* 0x000000ab61ab7207 */ /* 0x000fe20005800000 */
[----:B------:R-:W-:Y:S01]  /*a1a0*/  IMAD.MOV.U32 R101, RZ, RZ, R217 ;  /* 0x000000ffff657224 */ /* 0x000fe200078e00d9 */
[----:B------:R-:W-:Y:S01]  /*a1b0*/  STS.U8 [R93+UR9+0x200], R193 ;  /* 0x000200c15d007988 */ /* 0x000fe20008000009 */
[----:B------:R-:W-:-:S02]  /*a1c0*/  IMAD.MOV.U32 R177, RZ, RZ, R209 ;  /* 0x000000ffffb17224 */ /* 0x000fc400078e00d1 */
[----:B0-----:R-:W-:Y:S01]  /*a1d0*/  IMAD.MOV.U32 R190, RZ, RZ, R225 ;  /* 0x000000ffffbe7224 */ /* 0x001fe200078e00e1 */
[----:B------:R0:W-:Y:S01]  /*a1e0*/  STS.U8 [R93+UR9+0x600], R198 ;  /* 0x000600c65d007988 */ /* 0x0001e20008000009 */
[----:B------:R-:W-:Y:S01]  /*a1f0*/  IMAD.MOV.U32 R178, RZ, RZ, R205 ;  /* 0x000000ffffb27224 */ /* 0x000fe200078e00cd */
[C---:B------:R-:W-:Y:S01]  /*a200*/  SEL R205, R97.reuse, R105, !P3 ;  /* 0x0000006961cd7207 */ /* 0x040fe20005800000 */
[----:B------:R-:W-:Y:S01]  /*a210*/  @P1 IMAD.MOV.U32 R172, RZ, RZ, R95 ;  /* 0x000000ffffac1224 */ /* 0x000fe200078e005f */
[----:B------:R2:W-:Y:S01]  /*a220*/  STS.U8 [R93+UR9+0x800], R197 ;  /* 0x000800c55d007988 */ /* 0x0005e20008000009 */
[----:B------:R-:W-:Y:S01]  /*a230*/  @P1 IMAD.MOV.U32 R173, RZ, RZ, R96 ;  /* 0x000000ffffad1224 */ /* 0x000fe200078e0060 */
[C---:B------:R-:W-:Y:S01]  /*a240*/  SEL R209, R97.reuse, R106, !P3 ;  /* 0x0000006a61d17207 */ /* 0x040fe20005800000 */
[----:B------:R-:W-:Y:S01]  /*a250*/  IMAD.MOV.U32 R106, RZ, RZ, R186 ;  /* 0x000000ffff6a7224 */ /* 0x000fe200078e00ba */
[----:B------:R4:W-:Y:S01]  /*a260*/  STS.U8 [R93+UR9+0xa00], R201 ;  /* 0x000a00c95d007988 */ /* 0x0009e20008000009 */
[C---:B------:R-:W-:Y:S01]  /*a270*/  SEL R217, R97.reuse, R108, !P3 ;  /* 0x0000006c61d97207 */ /* 0x040fe20005800000 */
[----:B0-----:R-:W-:Y:S01]  /*a280*/  IMAD.MOV.U32 R198, RZ, RZ, R245 ;  /* 0x000000ffffc67224 */ /* 0x001fe200078e00f5 */
[C---:B------:R-:W-:Y:S01]  /*a290*/  SEL R193, R97.reuse, R102, !P3 ;  /* 0x0000006661c17207 */ /* 0x040fe20005800000 */
[----:B------:R0:W-:Y:S01]  /*a2a0*/  STS.U8 [R93+UR9+0xc00], R202 ;  /* 0x000c00ca5d007988 */ /* 0x0001e20008000009 */
[----:B------:R-:W-:Y:S01]  /*a2b0*/  IMAD.MOV.U32 R108, RZ, RZ, R190 ;  /* 0x000000ffff6c7224 */ /* 0x000fe200078e00be */
[C---:B--2---:R-:W-:Y:S01]  /*a2c0*/  SEL R197, R97.reuse, R103, !P3 ;  /* 0x0000006761c57207 */ /* 0x044fe20005800000 */
[----:B------:R-:W-:Y:S01]  /*a2d0*/  IMAD.MOV.U32 R105, RZ, RZ, R124 ;  /* 0x000000ffff697224 */ /* 0x000fe200078e007c */
[----:B------:R2:W-:Y:S01]  /*a2e0*/  STS.U8 [R93+UR9+0x400], R194 ;  /* 0x000400c25d007988 */ /* 0x0005e20008000009 */
[----:B---3--:R-:W-:Y:S01]  /*a2f0*/  IMAD.MOV.U32 R176, RZ, RZ, R213 ;  /* 0x000000ffffb07224 */ /* 0x008fe200078e00d5 */
[C---:B----4-:R-:W-:Y:S01]  /*a300*/  SEL R201, R97.reuse, R104, !P3 ;  /* 0x0000006861c97207 */ /* 0x050fe20005800000 */
[----:B------:R-:W-:Y:S01]  /*a310*/  IMAD.MOV.U32 R104, RZ, RZ, R140 ;  /* 0x000000ffff687224 */ /* 0x000fe200078e008c */
[C---:B------:R-:W-:Y:S01]  /*a320*/  SEL R225, R97.reuse, R110, !P3 ;  /* 0x0000006e61e17207 */ /* 0x040fe20005800000 */
[----:B------:R-:W-:Y:S01]  /*a330*/  IMAD.MOV.U32 R103, RZ, RZ, R16 ;  /* 0x000000ffff677224 */ /* 0x000fe200078e0010 */
[C---:B------:R-:W-:Y:S01]  /*a340*/  SEL R245, R97.reuse, R115, !P3 ;  /* 0x0000007361f57207 */ /* 0x040fe20005800000 */
[----:B0-----:R-:W-:Y:S01]  /*a350*/  IMAD.MOV.U32 R202, RZ, RZ, R221 ;  /* 0x000000ffffca7224 */ /* 0x001fe200078e00dd */
[----:B------:R-:W-:Y:S01]  /*a360*/  SEL R213, R97, R107, !P3 ;  /* 0x0000006b61d57207 */ /* 0x000fe20005800000 */
[----:B------:R-:W-:Y:S01]  /*a370*/  IMAD.MOV.U32 R102, RZ, RZ, R14 ;  /* 0x000000ffff667224 */ /* 0x000fe200078e000e */
[----:B------:R0:W3:Y:S01]  /*a380*/  @P1 LDG.E.U8 R174, desc[UR20][R172.64] ;  /* 0x00000014acae1981 */ /* 0x0000e2000c1e1100 */
[----:B------:R-:W-:-:S02]  /*a390*/  IMAD.MOV.U32 R190, RZ, RZ, R13 ;  /* 0x000000ffffbe7224 */ /* 0x000fc400078e000d */
[----:B------:R-:W-:Y:S01]  /*a3a0*/  IMAD.MOV.U32 R186, RZ, RZ, R12 ;  /* 0x000000ffffba7224 */ /* 0x000fe200078e000c */
[C---:B------:R-:W-:Y:S01]  /*a3b0*/  SEL R182, R97.reuse, R135, !P3 ;  /* 0x0000008761b67207 */ /* 0x040fe20005800000 */
[----:B------:R-:W-:Y:S01]  /*a3c0*/  @!P6 IMAD.MOV R100, RZ, RZ, -R100 ;  /* 0x000000ffff64e224 */ /* 0x000fe200078e0a64 */
[C---:B------:R-:W-:Y:S01]  /*a3d0*/  SEL R107, R97.reuse, R136, !P3 ;  /* 0x00000088616b7207 */ /* 0x040fe20005800000 */
[----:B------:R-:W-:Y:S02]  /*a3e0*/  @!P4 IMAD.MOV R99, RZ, RZ, -R99 ;  /* 0x000000ffff63c224 */ /* 0x000fe400078e0a63 */
[----:B------:R-:W-:Y:S02]  /*a3f0*/  @!P5 IMAD.MOV R98, RZ, RZ, -R98 ;  /* 0x000000ffff62d224 */ /* 0x000fe400078e0a62 */
[----:B------:R-:W-:Y:S02]  /*a400*/  @!P0 IMAD.MOV R153, RZ, RZ, -R153 ;  /* 0x000000ffff998224 */ /* 0x000fe400078e0a99 */
[----:B------:R-:W-:Y:S01]  /*a410*/  IMAD.MOV.U32 R110, RZ, RZ, R229 ;  /* 0x000000ffff6e7224 */ /* 0x000fe200078e00e5 */
[C---:B------:R-:W-:Y:S01]  /*a420*/  SEL R229, R97.reuse, R111, !P3 ;  /* 0x0000006f61e57207 */ /* 0x040fe20005800000 */
[----:B--2---:R-:W-:Y:S01]  /*a430*/  IMAD.MOV.U32 R194, RZ, RZ, R19 ;  /* 0x000000ffffc27224 */ /* 0x004fe200078e0013 */
[----:B------:R-:W-:Y:S01]  /*a440*/  SEL R19, R97, R131, !P3 ;  /* 0x0000008361137207 */ /* 0x000fe20005800000 */
[----:B------:R-:W-:-:S02]  /*a450*/  IMAD.MOV.U32 R124, RZ, RZ, R11 ;  /* 0x000000ffff7c7224 */ /* 0x000fc400078e000b */
[----:B------:R-:W-:Y:S02]  /*a460*/  IMAD.MOV.U32 R140, RZ, RZ, R10 ;  /* 0x000000ffff8c7224 */ /* 0x000fe400078e000a */
[----:B------:R-:W-:Y:S01]  /*a470*/  IMAD.MOV.U32 R115, RZ, RZ, R3 ;  /* 0x000000ffff737224 */ /* 0x000fe200078e0003 */
[----:B------:R-:W-:Y:S01]  /*a480*/  SEL R3, R97, R150, !P3 ;  /* 0x0000009661037207 */ /* 0x000fe20005800000 */
[----:B------:R-:W-:Y:S01]  /*a490*/  IMAD R171, R171, UR6, RZ ;  /* 0x00000006abab7c24 */ /* 0x000fe2000f8e02ff */
[C---:B------:R-:W-:Y:S01]  /*a4a0*/  SEL R249, R97.reuse, R116, !P3 ;  /* 0x0000007461f97207 */ /* 0x040fe20005800000 */
[----:B------:R-:W-:Y:S01]  /*a4b0*/  IMAD.MOV.U32 R111, RZ, RZ, R233 ;  /* 0x000000ffff6f7224 */ /* 0x000fe200078e00e9 */
[C---:B0-----:R-:W-:Y:S01]  /*a4c0*/  SEL R172, R97.reuse, R117, !P3 ;  /* 0x0000007561ac7207 */ /* 0x041fe20005800000 */
[----:B------:R-:W-:Y:S01]  /*a4d0*/  IMAD.MOV.U32 R135, RZ, RZ, R101 ;  /* 0x000000ffff877224 */ /* 0x000fe200078e0065 */
[C---:B------:R-:W-:Y:S01]  /*a4e0*/  SEL R185, R97.reuse, R155, !P3 ;  /* 0x0000009b61b97207 */ /* 0x040fe20005800000 */
        /* <DEDUP_REMOVED lines=47> */
[----:B------:R-:W-:-:S02]  /*a7e0*/  SEL R177, R97, R125, !P3 ;  /* 0x0000007d61b17207 */ /* 0x000fc40005800000 */
[C---:B------:R-:W-:Y:S02]  /*a7f0*/  SEL R178, R97.reuse, R127, !P3 ;  /* 0x0000007f61b27207 */ /* 0x040fe40005800000 */
[C---:B------:R-:W-:Y:S02]  /*a800*/  SEL R156, R97.reuse, R128, !P3 ;  /* 0x00000080619c7207 */ /* 0x040fe40005800000 */
[C---:B------:R-:W-:Y:S02]  /*a810*/  SEL R20, R97.reuse, R132, !P3 ;  /* 0x0000008461147207 */ /* 0x040fe40005800000 */
[C---:B------:R-:W-:Y:S02]  /*a820*/  SEL R14, R97.reuse, R137, !P3 ;  /* 0x00000089610e7207 */ /* 0x040fe40005800000 */
[C---:B------:R-:W-:Y:S02]  /*a830*/  SEL R16, R97.reuse, R138, !P3 ;  /* 0x0000008a61107207 */ /* 0x040fe40005800000 */
        /* <DEDUP_REMOVED lines=14> */
[----:B------:R-:W-:Y:S02]  /*a920*/  SEL R140, R97, R153, !P3 ;  /* 0x00000099618c7207 */ /* 0x000fe40005800000 */
[----:B------:R-:W-:Y:S01]  /*a930*/  IADD3 R97, P0, PT, R171, R126, RZ ;  /* 0x0000007eab617210 */ /* 0x000fe20007f1e0ff */
[----:B------:R-:W-:-:S03]  /*a940*/  IMAD R170, R170, UR6, RZ ;  /* 0x00000006aaaa7c24 */ /* 0x000fc6000f8e02ff */
[----:B------:R-:W-:Y:S01]  /*a950*/  LEA.HI.X.SX32 R98, R171, R121, 0x1, P0 ;  /* 0x00000079ab627211 */ /* 0x000fe200000f0eff */
[----:B------:R-:W-:Y:S01]  /*a960*/  IMAD.MOV.U32 R153, RZ, RZ, R114 ;  /* 0x000000ffff997224 */ /* 0x000fe200078e0072 */
[----:B------:R-:W-:Y:S01]  /*a970*/  PRMT R137, RZ, 0x7610, R137 ;  /* 0x00007610ff897816 */ /* 0x000fe20000000089 */
[----:B------:R-:W-:Y:S02]  /*a980*/  IMAD.MOV.U32 R114, RZ, RZ, R101 ;  /* 0x000000ffff727224 */ /* 0x000fe400078e0065 */
[----:B------:R-:W-:Y:S02]  /*a990*/  @P1 IMAD.MOV.U32 R100, RZ, RZ, R97 ;  /* 0x000000ffff641224 */ /* 0x000fe400078e0061 */
[----:B------:R-:W-:Y:S01]  /*a9a0*/  @P1 IMAD.MOV.U32 R101, RZ, RZ, R98 ;  /* 0x000000ffff651224 */ /* 0x000fe200078e0062 */
[----:B------:R-:W-:Y:S01]  /*a9b0*/  IADD3 R99, P0, PT, R170, R126, RZ ;  /* 0x0000007eaa637210 */ /* 0x000fe20007f1e0ff */
[----:B------:R-:W-:-:S03]  /*a9c0*/  IMAD R169, R169, UR6, RZ ;  /* 0x00000006a9a97c24 */ /* 0x000fc6000f8e02ff */
[----:B------:R0:W2:Y:S01]  /*a9d0*/  @P1 LDG.E.U8 R137, desc[UR20][R100.64] ;  /* 0x0000001464891981 */ /* 0x0000a2000c1e1100 */
[----:B------:R-:W-:Y:S01]  /*a9e0*/  IMAD.MOV.U32 R125, RZ, RZ, R112 ;  /* 0x000000ffff7d7224 */ /* 0x000fe200078e0070 */
[----:B------:R-:W-:Y:S01]  /*a9f0*/  PRMT R127, RZ, 0x7610, R127 ;  /* 0x00007610ff7f7816 */ /* 0x000fe2000000007f */
[----:B------:R-:W-:Y:S01]  /*aa00*/  IMAD.MOV.U32 R112, RZ, RZ, R103 ;  /* 0x000000ffff707224 */ /* 0x000fe200078e0067 */
[----:B------:R4:W-:Y:S01]  /*aa10*/  STS.U8 [R93+UR9+0x1200], R210 ;  /* 0x001200d25d007988 */ /* 0x0009e20008000009 */
[----:B0-----:R-:W-:Y:S01]  /*aa20*/  LEA.HI.X.SX32 R100, R170, R121, 0x1, P0 ;  /* 0x00000079aa647211 */ /* 0x001fe200000f0eff */
[----:B----4-:R-:W-:Y:S02]  /*aa30*/  IMAD.MOV.U32 R210, RZ, RZ, R102 ;  /* 0x000000ffffd27224 */ /* 0x010fe400078e0066 */
[----:B------:R-:W-:Y:S02]  /*aa40*/  @P1 IMAD.MOV.U32 R102, RZ, RZ, R99 ;  /* 0x000000ffff661224 */ /* 0x000fe400078e0063 */
[----:B------:R-:W-:Y:S01]  /*aa50*/  @P1 IMAD.MOV.U32 R103, RZ, RZ, R100 ;  /* 0x000000ffff671224 */ /* 0x000fe200078e0064 */
[----:B------:R-:W-:Y:S01]  /*aa60*/  IADD3 R101, P0, PT, R169, R126, RZ ;  /* 0x0000007ea9657210 */ /* 0x000fe20007f1e0ff */
[----:B------:R-:W-:-:S03]  /*aa70*/  IMAD R168, R168, UR6, RZ ;  /* 0x00000006a8a87c24 */ /* 0x000fc6000f8e02ff */
[----:B------:R0:W4:Y:S01]  /*aa80*/  @P1 LDG.E.U8 R127, desc[UR20][R102.64] ;  /* 0x00000014667f1981 */ /* 0x000122000c1e1100 */
[----:B------:R-:W-:Y:S01]  /*aa90*/  IMAD.MOV.U32 R128, RZ, RZ, R113 ;  /* 0x000000ffff807224 */ /* 0x000fe200078e0071 */
[----:B------:R-:W-:Y:S01]  /*aaa0*/  PRMT R139, RZ, 0x7610, R139 ;  /* 0x00007610ff8b7816 */ /* 0x000fe2000000008b */
[----:B------:R-:W-:Y:S02]  /*aab0*/  IMAD.MOV.U32 R120, RZ, RZ, R105 ;  /* 0x000000ffff787224 */ /* 0x000fe400078e0069 */
[----:B------:R-:W-:Y:S01]  /*aac0*/  IMAD.MOV.U32 R113, RZ, RZ, R104 ;  /* 0x000000ffff717224 */ /* 0x000fe200078e0068 */
[----:B0-----:R-:W-:Y:S01]  /*aad0*/  LEA.HI.X.SX32 R102, R169, R121, 0x1, P0 ;  /* 0x00000079a9667211 */ /* 0x001fe200000f0eff */
[----:B------:R-:W-:Y:S01]  /*aae0*/  @P1 IMAD.MOV.U32 R104, RZ, RZ, R101 ;  /* 0x000000ffff681224 */ /* 0x000fe200078e0065 */
[----:B------:R-:W-:-:S03]  /*aaf0*/  IADD3 R103, P0, PT, R168, R126, RZ ;  /* 0x0000007ea8677210 */ /* 0x000fc60007f1e0ff */
[----:B------:R-:W-:Y:S02]  /*ab00*/  @P1 IMAD.MOV.U32 R105, RZ, RZ, R102 ;  /* 0x000000ffff691224 */ /* 0x000fe400078e0066 */
[----:B------:R-:W-:-:S03]  /*ab10*/  IMAD R167, R167, UR6, RZ ;  /* 0x00000006a7a77c24 */ /* 0x000fc6000f8e02ff */
[----:B------:R0:W2:Y:S01]  /*ab20*/  @P1 LDG.E.U8 R139, desc[UR20][R104.64] ;  /* 0x00000014688b1981 */ /* 0x0000a2000c1e1100 */
[----:B------:R-:W-:Y:S01]  /*ab30*/  IMAD.MOV.U32 R151, RZ, RZ, R107 ;  /* 0x000000ffff977224 */ /* 0x000fe200078e006b */
[----:B------:R-:W-:Y:S01]  /*ab40*/  PRMT R138, RZ, 0x7610, R138 ;  /* 0x00007610ff8a7816 */ /* 0x000fe2000000008a */
[----:B------:R-:W-:Y:S02]  /*ab50*/  IMAD.MOV.U32 R132, RZ, RZ, R106 ;  /* 0x000000ffff847224 */ /* 0x000fe400078e006a */
[----:B------:R-:W-:Y:S01]  /*ab60*/  @P1 IMAD.MOV.U32 R106, RZ, RZ, R103 ;  /* 0x000000ffff6a1224 */ /* 0x000fe200078e0067 */
[----:B0-----:R-:W-:Y:S02]  /*ab70*/  LEA.HI.X.SX32 R104, R168, R121, 0x1, P0 ;  /* 0x00000079a8687211 */ /* 0x001fe400000f0eff */
[----:B------:R-:W-:-:S03]  /*ab80*/  IADD3 R105, P0, PT, R167, R126, RZ ;  /* 0x0000007ea7697210 */ /* 0x000fc60007f1e0ff */
[----:B------:R-:W-:Y:S01]  /*ab90*/  @P1 IMAD.MOV.U32 R107, RZ, RZ, R104 ;  /* 0x000000ffff6b1224 */ /* 0x000fe200078e0068 */
[----:B------:R0:W-:Y:S01]  /*aba0*/  STS.U8 [R93+UR9+0xe00], R206 ;  /* 0x000e00ce5d007988 */ /* 0x0001e20008000009 */
[----:B------:R-:W-:-:S03]  /*abb0*/  IMAD R166, R166, UR6, RZ ;  /* 0x00000006a6a67c24 */ /* 0x000fc6000f8e02ff */
[----:B------:R1:W2:Y:S01]  /*abc0*/  @P1 LDG.E.U8 R138, desc[UR20][R106.64] ;  /* 0x000000146a8a1981 */ /* 0x0002a2000c1e1100 */
[----:B------:R-:W-:-:S03]  /*abd0*/  PRMT R142, RZ, 0x7610, R142 ;  /* 0x00007610ff8e7816 */ /* 0x000fc6000000008e */
[----:B------:R1:W-:Y:S01]  /*abe0*/  STS.U8 [R93+UR9+0x1000], R214 ;  /* 0x001000d65d007988 */ /* 0x0003e20008000009 */
[----:B0-----:R-:W-:Y:S01]  /*abf0*/  IMAD.MOV.U32 R206, RZ, RZ, R115 ;  /* 0x000000ffffce7224 */ /* 0x001fe200078e0073 */
[----:B-1----:R-:W-:Y:S01]  /*ac00*/  LEA.HI.X.SX32 R106, R167, R121, 0x1, P0 ;  /* 0x00000079a76a7211 */ /* 0x002fe200000f0eff */
[----:B------:R-:W-:Y:S02]  /*ac10*/  IMAD.MOV.U32 R115, RZ, RZ, R109 ;  /* 0x000000ffff737224 */ /* 0x000fe400078e006d */
[----:B------:R-:W-:Y:S02]  /*ac20*/  IMAD.MOV.U32 R214, RZ, RZ, R108 ;  /* 0x000000ffffd67224 */ /* 0x000fe400078e006c */
[----:B------:R-:W-:Y:S02]  /*ac30*/  @P1 IMAD.MOV.U32 R108, RZ, RZ, R105 ;  /* 0x000000ffff6c1224 */ /* 0x000fe400078e0069 */
[----:B------:R-:W-:Y:S01]  /*ac40*/  @P1 IMAD.MOV.U32 R109, RZ, RZ, R106 ;  /* 0x000000ffff6d1224 */ /* 0x000fe200078e006a */
[----:B------:R-:W-:Y:S01]  /*ac50*/  IADD3 R107, P0, PT, R166, R126, RZ ;  /* 0x0000007ea66b7210 */ /* 0x000fe20007f1e0ff */
        /* <DEDUP_REMOVED lines=16> */
[----:B0-----:R-:W-:-:S03]  /*ad60*/  IMAD.MOV.U32 R222, RZ, RZ, R206 ;  /* 0x000000ffffde7224 */ /* 0x001fc600078e00ce */
[----:B------:R0:W-:Y:S01]  /*ad70*/  STS.U8 [R93+UR9+0x1a00], R226 ;  /* 0x001a00e25d007988 */ /* 0x0001e20008000009 */
[----:B-1----:R-:W-:-:S03]  /*ad80*/  LEA.HI.X.SX32 R110, R165, R121, 0x1, P0 ;  /* 0x00000079a56e7211 */ /* 0x002fc600000f0eff */
[----:B------:R1:W-:Y:S01]  /*ad90*/  STS.U8 [R93+UR9+0x1800], R230 ;  /* 0x001800e65d007988 */ /* 0x0003e20008000009 */
[----:B------:R-:W-:Y:S01]  /*ada0*/  PRMT R144, RZ, 0x7610, R144 ;  /* 0x00007610ff907816 */ /* 0x000fe20000000090 */
[----:B0-----:R-:W-:Y:S02]  /*adb0*/  IMAD.MOV.U32 R226, RZ, RZ, R222 ;  /* 0x000000ffffe27224 */ /* 0x001fe400078e00de */
[----:B------:R-:W-:Y:S02]  /*adc0*/  IMAD.MOV.U32 R222, RZ, RZ, R120 ;  /* 0x000000ffffde7224 */ /* 0x000fe400078e0078 */
[----:B-1----:R-:W-:Y:S02]  /*add0*/  IMAD.MOV.U32 R230, RZ, RZ, R210 ;  /* 0x000000ffffe67224 */ /* 0x002fe400078e00d2 */
[----:B------:R-:W-:Y:S02]  /*ade0*/  IMAD.MOV.U32 R210, RZ, RZ, R113 ;  /* 0x000000ffffd27224 */ /* 0x000fe400078e0071 */
[----:B------:R-:W-:-:S02]  /*adf0*/  IMAD.MOV.U32 R120, RZ, RZ, R112 ;  /* 0x000000ffff787224 */ /* 0x000fc400078e0070 */
        /* <DEDUP_REMOVED lines=16> */
[----:B------:R-:W-:Y:S02]  /*af00*/  IMAD.MOV.U32 R125, RZ, RZ, R114 ;  /* 0x000000ffff7d7224 */ /* 0x000fe400078e0072 */
[----:B------:R-:W-:Y:S02]  /*af10*/  @P1 IMAD.MOV.U32 R114, RZ, RZ, R111 ;  /* 0x000000ffff721224 */ /* 0x000fe400078e006f */
[----:B------:R-:W-:Y:S01]  /*af20*/  @P1 IMAD.MOV.U32 R115, RZ, RZ, R112 ;  /* 0x000000ffff731224 */ /* 0x000fe200078e0070 */
[----:B------:R-:W-:Y:S01]  /*af30*/  IADD3 R113, P0, PT, R163, R126, RZ ;  /* 0x0000007ea3717210 */ /* 0x000fe20007f1e0ff */
[----:B------:R0:W-:Y:S01]  /*af40*/  STS.U8 [R93+UR9+0x2800], R226 ;  /* 0x002800e25d007988 */ /* 0x0001e20008000009 */
[----:B------:R-:W-:-:S03]  /*af50*/  IMAD.MOV.U32 R206, RZ, RZ, R150 ;  /* 0x000000ffffce7224 */ /* 0x000fc600078e0096 */
[----:B------:R1:W2:Y:S01]  /*af60*/  @P1 LDG.E.U8 R143, desc[UR20][R114.64] ;  /* 0x00000014728f1981 */ /* 0x0002a2000c1e1100 */
[----:B------:R-:W-:Y:S02]  /*af70*/  IMAD R162, R162, UR6, RZ ;  /* 0x00000006a2a27c24 */ /* 0x000fe4000f8e02ff */
[----:B0-----:R-:W-:Y:S01]  /*af80*/  IMAD.MOV.U32 R226, RZ, RZ, R210 ;  /* 0x000000ffffe27224 */ /* 0x001fe200078e00d2 */
[----:B------:R0:W-:Y:S01]  /*af90*/  STS.U8 [R93+UR9+0x2200], R250 ;  /* 0x002200fa5d007988 */ /* 0x0001e20008000009 */
[----:B-1----:R-:W-:Y:S02]  /*afa0*/  LEA.HI.X.SX32 R114, R163, R121, 0x1, P0 ;  /* 0x00000079a3727211 */ /* 0x002fe400000f0eff */
[----:B------:R-:W-:Y:S01]  /*afb0*/  IMAD.MOV.U32 R167, RZ, RZ, R226 ;  /* 0x000000ffffa77224 */ /* 0x000fe200078e00e2 */
[----:B------:R-:W-:Y:S01]  /*afc0*/  PRMT R146, RZ, 0x7610, R146 ;  /* 0x00007610ff927816 */ /* 0x000fe20000000092 */
[----:B------:R-:W-:Y:S01]  /*afd0*/  IMAD.MOV.U32 R226, RZ, RZ, R206 ;  /* 0x000000ffffe27224 */ /* 0x000fe200078e00ce */
[----:B------:R1:W-:Y:S01]  /*afe0*/  STS.U8 [R93+UR9+0x2c00], R234 ;  /* 0x002c00ea5d007988 */ /* 0x0003e20008000009 */
[----:B------:R-:W-:-:S02]  /*aff0*/  IMAD.MOV.U32 R206, RZ, RZ, R116 ;  /* 0x000000ffffce7224 */ /* 0x000fc400078e0074 */
[----:B0-----:R-:W-:Y:S02]  /*b000*/  IMAD.MOV.U32 R250, RZ, RZ, R238 ;  /* 0x000000fffffa7224 */ /* 0x001fe400078e00ee */
[----:B------:R-:W-:Y:S02]  /*b010*/  IMAD.MOV.U32 R238, RZ, RZ, R222 ;  /* 0x000000ffffee7224 */ /* 0x000fe400078e00de */
[----:B------:R-:W-:Y:S02]  /*b020*/  IMAD.MOV.U32 R222, RZ, RZ, R117 ;  /* 0x000000ffffde7224 */ /* 0x000fe400078e0075 */
[----:B------:R-:W-:Y:S02]  /*b030*/  @P1 IMAD.MOV.U32 R116, RZ, RZ, R113 ;  /* 0x000000ffff741224 */ /* 0x000fe400078e0071 */
[----:B------:R-:W-:Y:S01]  /*b040*/  @P1 IMAD.MOV.U32 R117, RZ, RZ, R114 ;  /* 0x000000ffff751224 */ /* 0x000fe200078e0072 */
[----:B------:R-:W-:Y:S01]  /*b050*/  IADD3 R115, P0, PT, R162, R126, RZ ;  /* 0x0000007ea2737210 */ /* 0x000fe20007f1e0ff */
[----:B-1----:R-:W-:Y:S01]  /*b060*/  IMAD.MOV.U32 R234, RZ, RZ, R230 ;  /* 0x000000ffffea7224 */ /* 0x002fe200078e00e6 */
[----:B------:R0:W-:Y:S01]  /*b070*/  STS.U8 [R93+UR9+0x3000], R250 ;  /* 0x003000fa5d007988 */ /* 0x0001e20008000009 */
[----:B------:R-:W-:-:S02]  /*b080*/  IMAD.MOV.U32 R165, RZ, RZ, R167 ;  /* 0x000000ffffa57224 */ /* 0x000fc400078e00a7 */
[----:B------:R-:W-:Y:S01]  /*b090*/  IMAD.MOV.U32 R230, RZ, RZ, R136 ;  /* 0x000000ffffe67224 */ /* 0x000fe200078e0088 */
[----:B------:R1:W2:Y:S01]  /*b0a0*/  @P1 LDG.E.U8 R146, desc[UR20][R116.64] ;  /* 0x0000001474921981 */ /* 0x0002a2000c1e1100 */
[----:B------:R-:W-:Y:S02]  /*b0b0*/  IMAD.MOV.U32 R136, RZ, RZ, R186 ;  /* 0x000000ffff887224 */ /* 0x000fe400078e00ba */
[----:B------:R-:W-:Y:S02]  /*b0c0*/  IMAD.MOV.U32 R166, RZ, RZ, R234 ;  /* 0x000000ffffa67224 */ /* 0x000fe400078e00ea */
[----:B0-----:R-:W-:Y:S01]  /*b0d0*/  IMAD.MOV.U32 R250, RZ, RZ, R238 ;  /* 0x000000fffffa7224 */ /* 0x001fe200078e00ee */
[----:B------:R0:W-:Y:S01]  /*b0e0*/  STS.U8 [R93+UR9+0x3400], R165 ;  /* 0x003400a55d007988 */ /* 0x0001e20008000009 */
[----:B------:R-:W-:Y:S01]  /*b0f0*/  IMAD.MOV.U32 R167, RZ, RZ, R226 ;  /* 0x000000ffffa77224 */ /* 0x000fe200078e00e2 */
[----:B-1----:R-:W-:Y:S01]  /*b100*/  LEA.HI.X.SX32 R116, R162, R121, 0x1, P0 ;  /* 0x00000079a2747211 */ /* 0x002fe200000f0eff */
[----:B------:R-:W-:-:S02]  /*b110*/  IMAD.MOV.U32 R234, RZ, RZ, R230 ;  /* 0x000000ffffea7224 */ /* 0x000fc400078e00e6 */
[----:B------:R-:W-:Y:S02]  /*b120*/  IMAD.MOV.U32 R238, RZ, RZ, R222 ;  /* 0x000000ffffee7224 */ /* 0x000fe400078e00de */
[----:B------:R-:W-:Y:S02]  /*b130*/  IMAD.MOV.U32 R226, RZ, RZ, R206 ;  /* 0x000000ffffe27224 */ /* 0x000fe400078e00ce */
[----:B------:R-:W-:Y:S02]  /*b140*/  IMAD R161, R161, UR6, RZ ;  /* 0x00000006a1a17c24 */ /* 0x000fe4000f8e02ff */
[----:B0-----:R-:W-:Y:S01]  /*b150*/  IMAD.MOV.U32 R165, RZ, RZ, R250 ;  /* 0x000000ffffa57224 */ /* 0x001fe200078e00fa */
[----:B------:R-:W-:Y:S01]  /*b160*/  PRMT R145, RZ, 0x7610, R145 ;  /* 0x00007610ff917816 */ /* 0x000fe20000000091 */
[----:B------:R-:W-:Y:S02]  /*b170*/  IMAD.MOV.U32 R230, RZ, RZ, R136 ;  /* 0x000000ffffe67224 */ /* 0x000fe400078e0088 */
[----:B------:R-:W-:-:S02]  /*b180*/  IMAD.MOV.U32 R164, RZ, RZ, R166 ;  /* 0x000000ffffa47224 */ /* 0x000fc400078e00a6 */
[----:B------:R-:W-:Y:S02]  /*b190*/  IMAD.MOV.U32 R150, RZ, RZ, R33 ;  /* 0x000000ffff967224 */ /* 0x000fe400078e0021 */
[----:B------:R-:W-:Y:S02]  /*b1a0*/  IMAD.MOV.U32 R206, RZ, RZ, R119 ;  /* 0x000000ffffce7224 */ /* 0x000fe400078e0077 */
[----:B------:R-:W-:Y:S02]  /*b1b0*/  IMAD.MOV.U32 R136, RZ, RZ, R118 ;  /* 0x000000ffff887224 */ /* 0x000fe400078e0076 */
[----:B------:R-:W-:Y:S02]  /*b1c0*/  IMAD.MOV.U32 R166, RZ, RZ, R167 ;  /* 0x000000ffffa67224 */ /* 0x000fe400078e00a7 */
[----:B------:R-:W-:Y:S01]  /*b1d0*/  IMAD.MOV.U32 R250, RZ, RZ, R234 ;  /* 0x000000fffffa7224 */ /* 0x000fe200078e00ea */
[----:B------:R-:W-:Y:S01]  /*b1e0*/  IADD3 R117, P0, PT, R161, R126, RZ ;  /* 0x0000007ea1757210 */ /* 0x000fe20007f1e0ff */
[----:B------:R-:W-:Y:S01]  /*b1f0*/  @P1 IMAD.MOV.U32 R118, RZ, RZ, R115 ;  /* 0x000000ffff761224 */ /* 0x000fe200078e0073 */
[----:B------:R0:W-:Y:S01]  /*b200*/  STS.U8 [R93+UR9+0x3a00], R165 ;  /* 0x003a00a55d007988 */ /* 0x0001e20008000009 */
[----:B------:R-:W-:-:S02]  /*b210*/  @P1 IMAD.MOV.U32 R119, RZ, RZ, R116 ;  /* 0x000000ffff771224 */ /* 0x000fc400078e0074 */
[----:B------:R-:W-:Y:S02]  /*b220*/  IMAD.MOV.U32 R167, RZ, RZ, R238 ;  /* 0x000000ffffa77224 */ /* 0x000fe400078e00ee */
[----:B------:R-:W-:Y:S01]  /*b230*/  IMAD R160, R160, UR6, RZ ;  /* 0x00000006a0a07c24 */ /* 0x000fe2000f8e02ff */
[----:B------:R1:W2:Y:S01]  /*b240*/  @P1 LDG.E.U8 R145, desc[UR20][R118.64] ;  /* 0x0000001476911981 */ /* 0x0002a2000c1e1100 */
[----:B------:R-:W-:Y:S02]  /*b250*/  IMAD.MOV.U32 R238, RZ, RZ, R226 ;  /* 0x000000ffffee7224 */ /* 0x000fe400078e00e2 */
[----:B------:R-:W-:Y:S02]  /*b260*/  IMAD.MOV.U32 R226, RZ, RZ, R230 ;  /* 0x000000ffffe27224 */ /* 0x000fe400078e00e6 */
[----:B------:R-:W-:Y:S02]  /*b270*/  IMAD.MOV.U32 R210, RZ, RZ, R128 ;  /* 0x000000ffffd27224 */ /* 0x000fe400078e0080 */
[----:B------:R-:W-:Y:S01]  /*b280*/  IMAD.MOV.U32 R214, RZ, RZ, R132 ;  /* 0x000000ffffd67224 */ /* 0x000fe200078e0084 */
[----:B------:R-:W-:Y:S01]  /*b290*/  PRMT R148, RZ, 0x7610, R148 ;  /* 0x00007610ff947816 */ /* 0x000fe20000000094 */
[----:B------:R-:W-:Y:S01]  /*b2a0*/  IMAD.MOV.U32 R234, RZ, RZ, R218 ;  /* 0x000000ffffea7224 */ /* 0x000fe200078e00da */
[----:B------:R-:W-:Y:S01]  /*b2b0*/  PRMT R147, RZ, 0x7610, R147 ;  /* 0x00007610ff937816 */ /* 0x000fe20000000093 */
[----:B------:R-:W-:-:S02]  /*b2c0*/  IMAD.MOV.U32 R230, RZ, RZ, R150 ;  /* 0x000000ffffe67224 */ /* 0x000fc400078e0096 */
[----:B------:R-:W-:Y:S01]  /*b2d0*/  IMAD R159, R159, UR6, RZ ;  /* 0x000000069f9f7c24 */ /* 0x000fe2000f8e02ff */
[----:B------:R3:W-:Y:S01]  /*b2e0*/  STS.U8 [R93+UR9+0x3800], R164 ;  /* 0x003800a45d007988 */ /* 0x0007e20008000009 */
[----:B0-----:R-:W-:Y:S02]  /*b2f0*/  IMAD.MOV.U32 R165, RZ, RZ, R166 ;  /* 0x000000ffffa57224 */ /* 0x001fe400078e00a6 */
[----:B------:R-:W-:Y:S01]  /*b300*/  IMAD.MOV.U32 R166, RZ, RZ, R250 ;  /* 0x000000ffffa67224 */ /* 0x000fe200078e00fa */
[----:B-1----:R-:W-:Y:S01]  /*b310*/  LEA.HI.X.SX32 R118, R161, R121, 0x1, P0 ;  /* 0x00000079a1767211 */ /* 0x002fe200000f0eff */
[----:B------:R-:W-:Y:S02]  /*b320*/  IMAD.MOV.U32 R250, RZ, RZ, R167 ;  /* 0x000000fffffa7224 */ /* 0x000fe400078e00a7 */
[----:B------:R-:W-:Y:S02]  /*b330*/  IMAD R158, R158, UR6, RZ ;  /* 0x000000069e9e7c24 */ /* 0x000fe4000f8e02ff */
[----:B------:R-:W-:Y:S01]  /*b340*/  IMAD R157, R157, UR6, RZ ;  /* 0x000000069d9d7c24 */ /* 0x000fe2000f8e02ff */
[----:B------:R-:W-:Y:S01]  /*b350*/  PRMT R149, RZ, 0x7610, R149 ;  /* 0x00007610ff957816 */ /* 0x000fe20000000095 */
[----:B------:R-:W-:-:S02]  /*b360*/  IMAD.MOV.U32 R132, RZ, RZ, R190 ;  /* 0x000000ffff847224 */ /* 0x000fc400078e00be */
[----:B------:R-:W-:Y:S02]  /*b370*/  IMAD R181, R181, UR6, RZ ;  /* 0x00000006b5b57c24 */ /* 0x000fe4000f8e02ff */
[----:B------:R-:W-:Y:S02]  /*b380*/  IMAD R185, R185, UR6, RZ ;  /* 0x00000006b9b97c24 */ /* 0x000fe4000f8e02ff */
[----:B------:R-:W-:Y:S02]  /*b390*/  IMAD R189, R189, UR6, RZ ;  /* 0x00000006bdbd7c24 */ /* 0x000fe4000f8e02ff */
[----:B------:R-:W-:Y:S02]  /*b3a0*/  IMAD R193, R193, UR6, RZ ;  /* 0x00000006c1c17c24 */ /* 0x000fe4000f8e02ff */
[----:B------:R-:W-:Y:S02]  /*b3b0*/  IMAD R197, R197, UR6, RZ ;  /* 0x00000006c5c57c24 */ /* 0x000fe4000f8e02ff */
[----:B------:R-:W-:-:S02]  /*b3c0*/  IMAD R201, R201, UR6, RZ ;  /* 0x00000006c9c97c24 */ /* 0x000fc4000f8e02ff */
[----:B------:R-:W-:Y:S02]  /*b3d0*/  IMAD R205, R205, UR6, RZ ;  /* 0x00000006cdcd7c24 */ /* 0x000fe4000f8e02ff */
[----:B------:R-:W-:Y:S02]  /*b3e0*/  IMAD R209, R209, UR6, RZ ;  /* 0x00000006d1d17c24 */ /* 0x000fe4000f8e02ff */
[----:B------:R-:W-:Y:S02]  /*b3f0*/  IMAD R213, R213, UR6, RZ ;  /* 0x00000006d5d57c24 */ /* 0x000fe4000f8e02ff */
[----:B------:R-:W-:Y:S02]  /*b400*/  IMAD R217, R217, UR6, RZ ;  /* 0x00000006d9d97c24 */ /* 0x000fe4000f8e02ff */
[----:B------:R-:W-:Y:S02]  /*b410*/  IMAD R221, R221, UR6, RZ ;  /* 0x00000006dddd7c24 */ /* 0x000fe4000f8e02ff */
[----:B------:R-:W-:-:S02]  /*b420*/  IMAD R225, R225, UR6, RZ ;  /* 0x00000006e1e17c24 */ /* 0x000fc4000f8e02ff */
[----:B------:R-:W-:Y:S02]  /*b430*/  IMAD R229, R229, UR6, RZ ;  /* 0x00000006e5e57c24 */ /* 0x000fe4000f8e02ff */
[----:B------:R-:W-:Y:S01]  /*b440*/  IMAD R233, R233, UR6, RZ ;  /* 0x00000006e9e97c24 */ /* 0x000fe2000f8e02ff */
[----:B------:R-:W-:Y:S01]  /*b450*/  STS.U8 [R93+UR9+0x7e00], R242 ;  /* 0x007e00f25d007988 */ /* 0x000fe20008000009 */
[----:B------:R-:W-:Y:S01]  /*b460*/  IMAD.MOV.U32 R167, RZ, RZ, R234 ;  /* 0x000000ffffa77224 */ /* 0x000fe200078e00ea */
[----:B------:R-:W-:Y:S01]  /*b470*/  IADD3 R119, P0, PT, R160, R126, RZ ;  /* 0x0000007ea0777210 */ /* 0x000fe20007f1e0ff */
[----:B------:R-:W-:Y:S02]  /*b480*/  IMAD.MOV.U32 R234, RZ, RZ, R230 ;  /* 0x000000ffffea7224 */ /* 0x000fe400078e00e6 */
[----:B------:R-:W-:Y:S01]  /*b490*/  IMAD R237, R237, UR6, RZ ;  /* 0x00000006eded7c24 */ /* 0x000fe2000f8e02ff */
[----:B------:R-:W-:Y:S01]  /*b4a0*/  STS.U8 [R93+UR9+0x2600], R35 ;  /* 0x002600235d007988 */ /* 0x000fe20008000009 */
[----:B------:R-:W-:-:S02]  /*b4b0*/  IMAD.MOV.U32 R230, RZ, RZ, R210 ;  /* 0x000000ffffe67224 */ /* 0x000fc400078e00d2 */
[----:B------:R-:W-:Y:S01]  /*b4c0*/  IMAD.MOV.U32 R210, RZ, RZ, R153 ;  /* 0x000000ffffd27224 */ /* 0x000fe200078e0099 */
[----:B------:R-:W-:Y:S01]  /*b4d0*/  STS.U8 [R93+UR9+0x2a00], R32 ;  /* 0x002a00205d007988 */ /* 0x000fe20008000009 */
[----:B------:R-:W-:Y:S02]  /*b4e0*/  IMAD.MOV.U32 R218, RZ, RZ, R151 ;  /* 0x000000ffffda7224 */ /* 0x000fe400078e0097 */
[----:B------:R-:W-:Y:S01]  /*b4f0*/  IMAD.MOV.U32 R153, RZ, RZ, R132 ;  /* 0x000000ffff997224 */ /* 0x000fe200078e0084 */
[----:B------:R-:W-:Y:S01]  /*b500*/  STS.U8 [R93+UR9+0x2e00], R31 ;  /* 0x002e001f5d007988 */ /* 0x000fe20008000009 */
[----:B------:R-:W-:Y:S02]  /*b510*/  @P1 IMAD.MOV.U32 R150, RZ, RZ, R117 ;  /* 0x000000ffff961224 */ /* 0x000fe400078e0075 */
[----:B------:R-:W-:Y:S01]  /*b520*/  @P1 IMAD.MOV.U32 R151, RZ, RZ, R118 ;  /* 0x000000ffff971224 */ /* 0x000fe200078e0076 */
[----:B------:R-:W-:Y:S01]  /*b530*/  STS.U8 [R93+UR9+0x3200], R28 ;  /* 0x0032001c5d007988 */ /* 0x000fe20008000009 */
[----:B------:R-:W-:Y:S01]  /*b540*/  IMAD.MOV.U32 R132, RZ, RZ, R120 ;  /* 0x000000ffff847224 */ /* 0x000fe200078e0078 */
[----:B------:R-:W-:-:S02]  /*b550*/  LEA.HI.X.SX32 R120, R160, R121, 0x1, P0 ;  /* 0x00000079a0787211 */ /* 0x000fc400000f0eff */
[----:B------:R0:W4:Y:S01]  /*b560*/  @P1 LDG.E.U8 R148, desc[UR20][R150.64] ;  /* 0x0000001496941981 */ /* 0x000122000c1e1100 */
[----:B------:R-:W-:Y:S02]  /*b570*/  IMAD.MOV.U32 R222, RZ, RZ, R135 ;  /* 0x000000ffffde7224 */ /* 0x000fe400078e0087 */
[----:B------:R-:W-:Y:S01]  /*b580*/  IMAD.MOV.U32 R186, RZ, RZ, R26 ;  /* 0x000000ffffba7224 */ /* 0x000fe200078e001a */
[----:B------:R-:W-:Y:S04]  /*b590*/  STS.U8 [R93+UR9+0x3600], R27 ;  /* 0x0036001b5d007988 */ /* 0x000fe80008000009 */
[----:B------:R-:W-:Y:S01]  /*b5a0*/  STS.U8 [R93+UR9+0x6e00], R22 ;  /* 0x006e00165d007988 */ /* 0x000fe20008000009 */
[----:B0-----:R-:W-:Y:S02]  /*b5b0*/  @P1 IMAD.MOV.U32 R150, RZ, RZ, R119 ;  /* 0x000000ffff961224 */ /* 0x001fe400078e0077 */
[----:B------:R-:W-:Y:S01]  /*b5c0*/  @P1 IMAD.MOV.U32 R151, RZ, RZ, R120 ;  /* 0x000000ffff971224 */ /* 0x000fe200078e0078 */
[----:B------:R-:W-:Y:S04]  /*b5d0*/  STS.U8 [R93+UR9+0x7400], R24 ;  /* 0x007400185d007988 */ /* 0x000fe80008000009 */
[----:B------:R0:W4:Y:S01]  /*b5e0*/  @P1 LDG.E.U8 R147, desc[UR20][R150.64] ;  /* 0x0000001496931981 */ /* 0x000122000c1e1100 */
[----:B------:R-:W-:-:S02]  /*b5f0*/  IMAD.MOV.U32 R128, RZ, RZ, R29 ;  /* 0x000000ffff807224 */ /* 0x000fc400078e001d */
[----:B------:R-:W-:Y:S01]  /*b600*/  IMAD.MOV.U32 R163, RZ, RZ, R250 ;  /* 0x000000ffffa37224 */ /* 0x000fe200078e00fa */
[----:B------:R1:W-:Y:S01]  /*b610*/  STS.U8 [R93+UR9+0x3c00], R165 ;  /* 0x003c00a55d007988 */ /* 0x0003e20008000009 */
[----:B---3--:R-:W-:Y:S02]  /*b620*/  IMAD.MOV.U32 R164, RZ, RZ, R167 ;  /* 0x000000ffffa47224 */ /* 0x008fe400078e00a7 */
[----:B------:R-:W-:Y:S01]  /*b630*/  IMAD.MOV.U32 R250, RZ, RZ, R128 ;  /* 0x000000fffffa7224 */ /* 0x000fe200078e0080 */
[----:B------:R-:W-:Y:S01]  /*b640*/  IADD3 R128, P0, PT, R159, R126, RZ ;  /* 0x0000007e9f807210 */ /* 0x000fe20007f1e0ff */
[----:B------:R3:W-:Y:S04]  /*b650*/  STS.U8 [R93+UR9+0x3e00], R166 ;  /* 0x003e00a65d007988 */ /* 0x0007e80008000009 */
[----:B------:R-:W-:Y:S01]  /*b660*/  STS.U8 [R93+UR9+0x7600], R21 ;  /* 0x007600155d007988 */ /* 0x000fe20008000009 */
[----:B-1----:R-:W-:-:S02]  /*b670*/  IMAD.MOV.U32 R165, RZ, RZ, R230 ;  /* 0x000000ffffa57224 */ /* 0x002fc400078e00e6 */
[----:B------:R-:W-:Y:S01]  /*b680*/  IMAD.MOV.U32 R230, RZ, RZ, R132 ;  /* 0x000000ffffe67224 */ /* 0x000fe200078e0084 */
[----:B------:R-:W-:Y:S01]  /*b690*/  STS.U8 [R93+UR9+0x7800], R23 ;  /* 0x007800175d007988 */ /* 0x000fe20008000009 */
[----:B------:R-:W-:Y:S02]  /*b6a0*/  IMAD.MOV.U32 R132, RZ, RZ, R152 ;  /* 0x000000ffff847224 */ /* 0x000fe400078e0098 */
[----:B---3--:R-:W-:Y:S01]  /*b6b0*/  IMAD.MOV.U32 R166, RZ, RZ, R210 ;  /* 0x000000ffffa67224 */ /* 0x008fe200078e00d2 */
[----:B------:R1:W-:Y:S01]  /*b6c0*/  STS.U8 [R93+UR9+0x4200], R164 ;  /* 0x004200a45d007988 */ /* 0x0003e20008000009 */
[----:B------:R-:W-:Y:S01]  /*b6d0*/  IMAD.MOV.U32 R210, RZ, RZ, R125 ;  /* 0x000000ffffd27224 */ /* 0x000fe200078e007d */
[----:B------:R-:W-:Y:S01]  /*b6e0*/  LEA.HI.X.SX32 R125, R159, R121, 0x1, P0 ;  /* 0x000000799f7d7211 */ /* 0x000fe200000f0eff */
[----:B------:R-:W-:Y:S01]  /*b6f0*/  IMAD.MOV.U32 R161, RZ, RZ, R165 ;  /* 0x000000ffffa17224 */ /* 0x000fe200078e00a5 */
[----:B0-----:R-:W-:Y:S01]  /*b700*/  PRMT R150, RZ, 0x7610, R150 ;  /* 0x00007610ff967816 */ /* 0x001fe20000000096 */
[----:B------:R-:W-:Y:S01]  /*b710*/  IMAD.MOV.U32 R167, RZ, RZ, R153 ;  /* 0x000000ffffa77224 */ /* 0x000fe200078e0099 */
[----:B------:R-:W-:Y:S01]  /*b720*/  STS.U8 [R93+UR9+0x7a00], R18 ;  /* 0x007a00125d007988 */ /* 0x000fe20008000009 */
[----:B-1----:R-:W-:-:S03]  /*b730*/  IMAD.MOV.U32 R164, RZ, RZ, R250 ;  /* 0x000000ffffa47224 */ /* 0x002fc600078e00fa */
[----:B------:R-:W-:Y:S01]  /*b740*/  STS.U8 [R93+UR9+0x7c00], R246 ;  /* 0x007c00f65d007988 */ /* 0x000fe20008000009 */
[----:B------:R-:W-:Y:S01]  /*b750*/  IMAD.MOV.U32 R250, RZ, RZ, R132 ;  /* 0x000000fffffa7224 */ /* 0x000fe200078e0084 */
[----:B------:R-:W-:Y:S01]  /*b760*/  IADD3 R132, P0, PT, R158, R126, RZ ;  /* 0x0000007e9e847210 */ /* 0x000fe20007f1e0ff */
[----:B------:R-:W-:Y:S01]  /*b770*/  IMAD.MOV.U32 R162, RZ, RZ, R166 ;  /* 0x000000ffffa27224 */ /* 0x000fe200078e00a6 */
[----:B------:R-:W-:Y:S01]  /*b780*/  PRMT R170, RZ, 0x7610, R170 ;  /* 0x00007610ffaa7816 */ /* 0x000fe200000000aa */
[----:B------:R-:W-:Y:S02]  /*b790*/  IMAD.MOV.U32 R165, RZ, RZ, R210 ;  /* 0x000000ffffa57224 */ /* 0x000fe400078e00d2 */
[----:B------:R-:W-:Y:S01]  /*b7a0*/  IMAD R241, R241, UR6, RZ ;  /* 0x00000006f1f17c24 */ /* 0x000fe2000f8e02ff */
[----:B------:R-:W-:Y:S01]  /*b7b0*/  PRMT R169, RZ, 0x7610, R169 ;  /* 0x00007610ffa97816 */ /* 0x000fe200000000a9 */
[----:B------:R-:W-:Y:S02]  /*b7c0*/  @P1 IMAD.MOV.U32 R152, RZ, RZ, R128 ;  /* 0x000000ffff981224 */ /* 0x000fe400078e0080 */
[----:B------:R-:W-:Y:S01]  /*b7d0*/  IMAD R245, R245, UR6, RZ ;  /* 0x00000006f5f57c24 */ /* 0x000fe2000f8e02ff */
[----:B------:R-:W-:Y:S01]  /*b7e0*/  PRMT R171, RZ, 0x7610, R171 ;  /* 0x00007610ffab7816 */ /* 0x000fe200000000ab */
[----:B------:R-:W-:-:S02]  /*b7f0*/  @P1 IMAD.MOV.U32 R153, RZ, RZ, R125 ;  /* 0x000000ffff991224 */ /* 0x000fc400078e007d */
[----:B------:R-:W-:Y:S01]  /*b800*/  IMAD R249, R249, UR6, RZ ;  /* 0x00000006f9f97c24 */ /* 0x000fe2000f8e02ff */
[----:B------:R-:W-:Y:S01]  /*b810*/  PRMT R168, RZ, 0x7610, R168 ;  /* 0x00007610ffa87816 */ /* 0x000fe200000000a8 */
[----:B------:R-:W-:Y:S01]  /*b820*/  IMAD.MOV.U32 R210, RZ, RZ, R131 ;  /* 0x000000ffffd27224 */ /* 0x000fe200078e0083 */
[----:B------:R-:W-:Y:S01]  /*b830*/  LEA.HI.X.SX32 R131, R158, R121, 0x1, P0 ;  /* 0x000000799e837211 */ /* 0x000fe200000f0eff */
[----:B------:R0:W-:Y:S01]  /*b840*/  STS.U8 [R93+UR9+0x4600], R226 ;  /* 0x004600e25d007988 */ /* 0x0001e20008000009 */
[----:B------:R-:W-:-:S03]  /*b850*/  IMAD.MOV.U32 R135, RZ, RZ, R154 ;  /* 0x000000ffff877224 */ /* 0x000fc600078e009a */
[----:B------:R1:W-:Y:S01]  /*b860*/  STS.U8 [R93+UR9+0x4a00], R162 ;  /* 0x004a00a25d007988 */ /* 0x0003e20008000009 */
[----:B------:R-:W-:-:S03]  /*b870*/  IMAD.MOV.U32 R154, RZ, RZ, R155 ;  /* 0x000000ffff9a7224 */ /* 0x000fc600078e009b */
[----:B------:R3:W4:Y:S01]  /*b880*/  @P1 LDG.E.U8 R150, desc[UR20][R152.64] ;  /* 0x0000001498961981 */ /* 0x000722000c1e1100 */
[----:B0-----:R-:W-:Y:S01]  /*b890*/  IMAD.MOV.U32 R226, RZ, RZ, R136 ;  /* 0x000000ffffe27224 */ /* 0x001fe200078e0088 */
[----:B------:R-:W-:Y:S02]  /*b8a0*/  IADD3 R136, P0, PT, R157, R126, RZ ;  /* 0x0000007e9d887210 */ /* 0x000fe40007f1e0ff */
[----:B------:R0:W-:Y:S01]  /*b8b0*/  STS.U8 [R93+UR9+0x4000], R163 ;  /* 0x004000a35d007988 */ /* 0x0001e20008000009 */
[----:B-1----:R-:W-:Y:S02]  /*b8c0*/  IMAD.MOV.U32 R162, RZ, RZ, R164 ;  /* 0x000000ffffa27224 */ /* 0x002fe400078e00a4 */
[----:B------:R-:W-:Y:S01]  /*b8d0*/  IMAD.MOV.U32 R164, RZ, RZ, R165 ;  /* 0x000000ffffa47224 */ /* 0x000fe200078e00a5 */
[----:B------:R-:W5:Y:S01]  /*b8e0*/  LDL.LU R33, [R1+0x268] ;  /* 0x0002680001217983 */ /* 0x000f620000300800 */
[----:B---3--:R-:W-:Y:S02]  /*b8f0*/  @P1 IMAD.MOV.U32 R152, RZ, RZ, R132 ;  /* 0x000000ffff981224 */ /* 0x008fe400078e0084 */
[----:B------:R-:W-:-:S02]  /*b900*/  @P1 IMAD.MOV.U32 R153, RZ, RZ, R131 ;  /* 0x000000ffff991224 */ /* 0x000fc400078e0083 */
[----:B------:R-:W-:Y:S02]  /*b910*/  IMAD.MOV.U32 R155, RZ, RZ, R25 ;  /* 0x000000ffff9b7224 */ /* 0x000fe400078e0019 */
[----:B0-----:R-:W-:Y:S01]  /*b920*/  IMAD.MOV.U32 R163, RZ, RZ, R135 ;  /* 0x000000ffffa37224 */ /* 0x001fe200078e0087 */
[----:B------:R-:W-:Y:S01]  /*b930*/  LEA.HI.X.SX32 R135, R157, R121, 0x1, P0 ;  /* 0x000000799d877211 */ /* 0x000fe200000f0eff */
[----:B------:R-:W-:Y:S01]  /*b940*/  IMAD.MOV.U32 R165, RZ, RZ, R234 ;  /* 0x000000ffffa57224 */ /* 0x000fe200078e00ea */
[----:B------:R0:W-:Y:S01]  /*b950*/  STS.U8 [R93+UR9+0x4400], R238 ;  /* 0x004400ee5d007988 */ /* 0x0001e20008000009 */
[----:B------:R-:W-:Y:S02]  /*b960*/  IMAD.MOV.U32 R234, RZ, RZ, R214 ;  /* 0x000000ffffea7224 */ /* 0x000fe400078e00d6 */
[----:B------:R-:W-:Y:S01]  /*b970*/  IMAD.MOV.U32 R214, RZ, RZ, R182 ;  /* 0x000000ffffd67224 */ /* 0x000fe200078e00b6 */
[----:B------:R-:W-:Y:S01]  /*b980*/  IADD3 R182, P0, PT, R181, R126, RZ ;  /* 0x0000007eb5b67210 */ /* 0x000fe20007f1e0ff */
[----:B------:R1:W3:Y:S01]  /*b990*/  @P1 LDG.E.U8 R149, desc[UR20][R152.64] ;  /* 0x0000001498951981 */ /* 0x0002e2000c1e1100 */
[----:B------:R-:W-:-:S02]  /*b9a0*/  IMAD.MOV.U32 R166, RZ, RZ, R154 ;  /* 0x000000ffffa67224 */ /* 0x000fc400078e009a */
[----:B------:R-:W-:Y:S01]  /*b9b0*/  @P1 IMAD.MOV.U32 R154, RZ, RZ, R136 ;  /* 0x000000ffff9a1224 */ /* 0x000fe200078e0088 */
[----:B------:R-:W-:Y:S01]  /*b9c0*/  PRMT R151, RZ, 0x7610, R151 ;  /* 0x00007610ff977816 */ /* 0x000fe20000000097 */
[----:B0-----:R-:W-:Y:S01]  /*b9d0*/  IMAD.MOV.U32 R238, RZ, RZ, R155 ;  /* 0x000000ffffee7224 */ /* 0x001fe200078e009b */
[----:B------:R-:W-:Y:S01]  /*b9e0*/  LEA.HI.X.SX32 R181, R181, R121, 0x1, P0 ;  /* 0x00000079b5b57211 */ /* 0x000fe200000f0eff */
[----:B------:R-:W-:Y:S01]  /*b9f0*/  @P1 IMAD.MOV.U32 R155, RZ, RZ, R135 ;  /* 0x000000ffff9b1224 */ /* 0x000fe200078e0087 */
[----:B------:R0:W-:Y:S01]  /*ba00*/  STS.U8 [R93+UR9+0x4c00], R163 ;  /* 0x004c00a35d007988 */ /* 0x0001e20008000009 */
[----:B-1----:R-:W-:Y:S01]  /*ba10*/  PRMT R152, RZ, 0x7610, R152 ;  /* 0x00007610ff987816 */ /* 0x002fe20000000098 */
[----:B------:R-:W-:Y:S02]  /*ba20*/  IMAD.MOV.U32 R190, RZ, RZ, R30 ;  /* 0x000000ffffbe7224 */ /* 0x000fe400078e001e */
[----:B------:R1:W-:Y:S04]  /*ba30*/  STS.U8 [R93+UR9+0x5200], R165 ;  /* 0x005200a55d007988 */ /* 0x0003e80008000009 */
[----:B------:R1:W3:Y:S01]  /*ba40*/  @P1 LDG.E.U8 R152, desc[UR20][R154.64] ;  /* 0x000000149a981981 */ /* 0x0002e2000c1e1100 */
[----:B0-----:R-:W-:-:S02]  /*ba50*/  IMAD.MOV.U32 R163, RZ, RZ, R238 ;  /* 0x000000ffffa37224 */ /* 0x001fc400078e00ee */
[----:B------:R-:W-:Y:S01]  /*ba60*/  IMAD.MOV.U32 R238, RZ, RZ, R186 ;  /* 0x000000ffffee7224 */ /* 0x000fe200078e00ba */
[CC--:B------:R-:W-:Y:S01]  /*ba70*/  IADD3 R186, P0, PT, R185.reuse, R126.reuse, RZ ;  /* 0x0000007eb9ba7210 */ /* 0x0c0fe20007f1e0ff */
[----:B------:R0:W-:Y:S01]  /*ba80*/  STS.U8 [R93+UR9+0x4e00], R166 ;  /* 0x004e00a65d007988 */ /* 0x0001e20008000009 */
[----:B-1----:R-:W-:Y:S02]  /*ba90*/  IMAD.MOV.U32 R165, RZ, RZ, R167 ;  /* 0x000000ffffa57224 */ /* 0x002fe400078e00a7 */
[----:B------:R-:W-:Y:S01]  /*baa0*/  @P1 IMAD.MOV.U32 R154, RZ, RZ, R182 ;  /* 0x000000ffff9a1224 */ /* 0x000fe200078e00b6 */
[----:B------:R-:W-:Y:S01]  /*bab0*/  STS.U8 [R93+UR9+0x5a00], R250 ;  /* 0x005a00fa5d007988 */ /* 0x000fe20008000009 */
[----:B------:R-:W-:Y:S01]  /*bac0*/  @P1 IMAD.MOV.U32 R155, RZ, RZ, R181 ;  /* 0x000000ffff9b1224 */ /* 0x000fe200078e00b5 */
[----:B------:R-:W-:Y:S01]  /*bad0*/  LEA.HI.X.SX32 R185, R185, R121, 0x1, P0 ;  /* 0x00000079b9b97211 */ /* 0x000fe200000f0eff */
[----:B------:R-:W-:Y:S01]  /*bae0*/  IMAD.MOV.U32 R167, RZ, RZ, R190 ;  /* 0x000000ffffa77224 */ /* 0x000fe200078e00be */
[----:B------:R-:W-:Y:S01]  /*baf0*/  IADD3 R190, P0, PT, R189, R126, RZ ;  /* 0x0000007ebdbe7210 */ /* 0x000fe20007f1e0ff */
[----:B0-----:R-:W-:Y:S01]  /*bb00*/  IMAD.MOV.U32 R166, RZ, RZ, R226 ;  /* 0x000000ffffa67224 */ /* 0x001fe200078e00e2 */
[----:B------:R0:W3:Y:S01]  /*bb10*/  @P1 LDG.E.U8 R151, desc[UR20][R154.64] ;  /* 0x000000149a971981 */ /* 0x0000e2000c1e1100 */
[----:B------:R-:W-:-:S02]  /*bb20*/  IMAD.MOV.U32 R226, RZ, RZ, R222 ;  /* 0x000000ffffe27224 */ /* 0x000fc400078e00de */
[----:B------:R-:W-:Y:S01]  /*bb30*/  IMAD.MOV.U32 R222, RZ, RZ, R156 ;  /* 0x000000ffffde7224 */ /* 0x000fe200078e009c */
[----:B------:R-:W-:Y:S01]  /*bb40*/  LEA.HI.X.SX32 R189, R189, R121, 0x1, P0 ;  /* 0x00000079bdbd7211 */ /* 0x000fe200000f0eff */
[----:B------:R-:W-:Y:S01]  /*bb50*/  @P1 IMAD.MOV.U32 R156, RZ, RZ, R186 ;  /* 0x000000ffff9c1224 */ /* 0x000fe200078e00ba */
[----:B------:R1:W-:Y:S01]  /*bb60*/  STS.U8 [R93+UR9+0x5600], R166 ;  /* 0x005600a65d007988 */ /* 0x0003e20008000009 */
[----:B------:R-:W-:Y:S01]  /*bb70*/  @P1 IMAD.MOV.U32 R157, RZ, RZ, R185 ;  /* 0x000000ffff9d1224 */ /* 0x000fe200078e00b9 */
[----:B0-----:R-:W-:Y:S02]  /*bb80*/  PRMT R154, RZ, 0x7610, R154 ;  /* 0x00007610ff9a7816 */ /* 0x001fe4000000009a */
[----:B------:R-:W-:Y:S01]  /*bb90*/  STS.U8 [R93+UR9+0x4800], R161 ;  /* 0x004800a15d007988 */ /* 0x000fe20008000009 */
[----:B------:R-:W-:-:S03]  /*bba0*/  PRMT R153, RZ, 0x7610, R153 ;  /* 0x00007610ff997816 */ /* 0x000fc60000000099 */
[----:B------:R-:W-:Y:S01]  /*bbb0*/  STS.U8 [R93+UR9+0x6600], R210 ;  /* 0x006600d25d007988 */ /* 0x000fe20008000009 */
[----:B-1----:R-:W-:Y:S02]  /*bbc0*/  IMAD.MOV.U32 R166, RZ, RZ, R238 ;  /* 0x000000ffffa67224 */ /* 0x002fe400078e00ee */
[----:B------:R-:W-:Y:S01]  /*bbd0*/  IMAD.MOV.U32 R238, RZ, RZ, R194 ;  /* 0x000000ffffee7224 */ /* 0x000fe200078e00c2 */
[CC--:B------:R-:W-:Y:S01]  /*bbe0*/  IADD3 R194, P0, PT, R193.reuse, R126.reuse, RZ ;  /* 0x0000007ec1c27210 */ /* 0x0c0fe20007f1e0ff */
[----:B------:R0:W3:Y:S01]  /*bbf0*/  @P1 LDG.E.U8 R154, desc[UR20][R156.64] ;  /* 0x000000149c9a1981 */ /* 0x0000e2000c1e1100 */
[----:B------:R-:W-:Y:S02]  /*bc00*/  IMAD.MOV.U32 R250, RZ, RZ, R198 ;  /* 0x000000fffffa7224 */ /* 0x000fe400078e00c6 */
[----:B------:R-:W-:Y:S01]  /*bc10*/  LEA.HI.X.SX32 R193, R193, R121, 0x1, P0 ;  /* 0x00000079c1c17211 */ /* 0x000fe200000f0eff */
[----:B------:R-:W-:Y:S01]  /*bc20*/  STS.U8 [R93+UR9+0x6a00], R230 ;  /* 0x006a00e65d007988 */ /* 0x000fe20008000009 */
[----:B------:R-:W-:-:S03]  /*bc30*/  IADD3 R198, P0, PT, R197, R126, RZ ;  /* 0x0000007ec5c67210 */ /* 0x000fc60007f1e0ff */
[----:B------:R-:W-:Y:S01]  /*bc40*/  STS.U8 [R93+UR9+0x5000], R162 ;  /* 0x005000a25d007988 */ /* 0x000fe20008000009 */
[----:B0-----:R-:W-:Y:S02]  /*bc50*/  @P1 IMAD.MOV.U32 R156, RZ, RZ, R190 ;  /* 0x000000ffff9c1224 */ /* 0x001fe400078e00be */
[----:B------:R-:W-:Y:S01]  /*bc60*/  @P1 IMAD.MOV.U32 R157, RZ, RZ, R189 ;  /* 0x000000ffff9d1224 */ /* 0x000fe200078e00bd */
[----:B------:R-:W-:Y:S01]  /*bc70*/  LEA.HI.X.SX32 R197, R197, R121, 0x1, P0 ;  /* 0x00000079c5c57211 */ /* 0x000fe200000f0eff */
[----:B------:R-:W-:Y:S01]  /*bc80*/  @P1 IMAD.MOV.U32 R158, RZ, RZ, R194 ;  /* 0x000000ffff9e1224 */ /* 0x000fe200078e00c2 */
[----:B------:R-:W-:Y:S01]  /*bc90*/  STS.U8 [R93+UR9+0x5800], R164 ;  /* 0x005800a45d007988 */ /* 0x000fe20008000009 */
[----:B------:R-:W-:-:S03]  /*bca0*/  @P1 IMAD.MOV.U32 R159, RZ, RZ, R193 ;  /* 0x000000ffff9f1224 */ /* 0x000fc600078e00c1 */
[----:B------:R0:W3:Y:S01]  /*bcb0*/  @P1 LDG.E.U8 R153, desc[UR20][R156.64] ;  /* 0x000000149c991981 */ /* 0x0000e2000c1e1100 */
[----:B------:R-:W-:-:S03]  /*bcc0*/  PRMT R155, RZ, 0x7610, R155 ;  /* 0x00007610ff9b7816 */ /* 0x000fc6000000009b */
[----:B------:R1:W-:Y:S04]  /*bcd0*/  STS.U8 [R93+UR9+0x5e00], R234 ;  /* 0x005e00ea5d007988 */ /* 0x0003e80008000009 */
[----:B------:R-:W5:Y:S01]  /*bce0*/  LDL.LU R35, [R1+0x264] ;  /* 0x0002640001237983 */ /* 0x000f620000300800 */
[----:B0-----:R-:W-:-:S03]  /*bcf0*/  PRMT R156, RZ, 0x7610, R156 ;  /* 0x00007610ff9c7816 */ /* 0x001fc6000000009c */
[----:B------:R0:W-:Y:S01]  /*bd00*/  STS.U8 [R93+UR9+0x6200], R238 ;  /* 0x006200ee5d007988 */ /* 0x0001e20008000009 */
[----:B-1----:R-:W-:Y:S01]  /*bd10*/  IMAD.MOV.U32 R234, RZ, RZ, R202 ;  /* 0x000000ffffea7224 */ /* 0x002fe200078e00ca */
[C---:B------:R-:W-:Y:S02]  /*bd20*/  IADD3 R202, P0, PT, R201.reuse, R126, RZ ;  /* 0x0000007ec9ca7210 */ /* 0x040fe40007f1e0ff */
[----:B------:R1:W3:Y:S02]  /*bd30*/  @P1 LDG.E.U8 R156, desc[UR20][R158.64] ;  /* 0x000000149e9c1981 */ /* 0x0002e4000c1e1100 */
[----:B------:R-:W-:Y:S01]  /*bd40*/  LEA.HI.X.SX32 R201, R201, R121, 0x1, P0 ;  /* 0x00000079c9c97211 */ /* 0x000fe200000f0eff */
[----:B------:R-:W-:Y:S01]  /*bd50*/  IMAD.MOV.U32 R230, RZ, RZ, R214 ;  /* 0x000000ffffe67224 */ /* 0x000fe200078e00d6 */
[----:B------:R-:W-:Y:S01]  /*bd60*/  PRMT R157, RZ, 0x7610, R157 ;  /* 0x00007610ff9d7816 */ /* 0x000fe2000000009d */
[----:B0-----:R-:W-:Y:S01]  /*bd70*/  IMAD.MOV.U32 R238, RZ, RZ, R206 ;  /* 0x000000ffffee7224 */ /* 0x001fe200078e00ce */
[----:B------:R0:W-:Y:S01]  /*bd80*/  STS.U8 [R93+UR9+0x5400], R163 ;  /* 0x005400a35d007988 */ /* 0x0001e20008000009 */
[----:B-1----:R-:W-:-:S03]  /*bd90*/  @P1 IMAD.MOV.U32 R158, RZ, RZ, R198 ;  /* 0x000000ffff9e1224 */ /* 0x002fc600078e00c6 */
[----:B------:R-:W-:Y:S01]  /*bda0*/  STS.U8 [R93+UR9+0x5c00], R165 ;  /* 0x005c00a55d007988 */ /* 0x000fe20008000009 */
[----:B------:R-:W-:Y:S01]  /*bdb0*/  @P1 IMAD.MOV.U32 R159, RZ, RZ, R197 ;  /* 0x000000ffff9f1224 */ /* 0x000fe200078e00c5 */
[----:B------:R-:W-:Y:S01]  /*bdc0*/  IADD3 R206, P0, PT, R205, R126, RZ ;  /* 0x0000007ecdce7210 */ /* 0x000fe20007f1e0ff */
[----:B------:R-:W-:Y:S01]  /*bdd0*/  @P1 IMAD.MOV.U32 R160, RZ, RZ, R202 ;  /* 0x000000ffffa01224 */ /* 0x000fe200078e00ca */
[----:B------:R-:W-:Y:S01]  /*bde0*/  STS.U8 [R93+UR9+0x7200], R226 ;  /* 0x007200e25d007988 */ /* 0x000fe20008000009 */
[----:B------:R-:W-:-:S03]  /*bdf0*/  @P1 IMAD.MOV.U32 R161, RZ, RZ, R201 ;  /* 0x000000ffffa11224 */ /* 0x000fc600078e00c9 */
[----:B------:R1:W3:Y:S01]  /*be00*/  @P1 LDG.E.U8 R155, desc[UR20][R158.64] ;  /* 0x000000149e9b1981 */ /* 0x0002e2000c1e1100 */
[-C--:B------:R-:W-:Y:S02]  /*be10*/  LEA.HI.X.SX32 R205, R205, R121.reuse, 0x1, P0 ;  /* 0x00000079cdcd7211 */ /* 0x080fe400000f0eff */
[CC--:B------:R-:W-:Y:S01]  /*be20*/  IADD3 R210, P0, PT, R209.reuse, R126.reuse, RZ ;  /* 0x0000007ed1d27210 */ /* 0x0c0fe20007f1e0ff */
[----:B------:R-:W-:Y:S04]  /*be30*/  STS.U8 [R93+UR9+0x6400], R250 ;  /* 0x006400fa5d007988 */ /* 0x000fe80008000009 */
[----:B------:R-:W-:Y:S01]  /*be40*/  STS.U8 [R93+UR9+0x6000], R166 ;  /* 0x006000a65d007988 */ /* 0x000fe20008000009 */
[----:B-1----:R-:W-:Y:S02]  /*be50*/  PRMT R158, RZ, 0x7610, R158 ;  /* 0x00007610ff9e7816 */ /* 0x002fe4000000009e */
[----:B------:R-:W-:Y:S01]  /*be60*/  LEA.HI.X.SX32 R209, R209, R121, 0x1, P0 ;  /* 0x00000079d1d17211 */ /* 0x000fe200000f0eff */
[----:B------:R-:W-:Y:S04]  /*be70*/  STS.U8 [R93+UR9+0x6800], R167 ;  /* 0x006800a75d007988 */ /* 0x000fe80008000009 */
[----:B------:R1:W3:Y:S01]  /*be80*/  @P1 LDG.E.U8 R158, desc[UR20][R160.64] ;  /* 0x00000014a09e1981 */ /* 0x0002e2000c1e1100 */
[----:B------:R-:W-:Y:S01]  /*be90*/  IADD3 R214, P0, PT, R213, R126, RZ ;  /* 0x0000007ed5d67210 */ /* 0x000fe20007f1e0ff */
[----:B------:R-:W-:-:S02]  /*bea0*/  @P1 IMAD.MOV.U32 R162, RZ, RZ, R210 ;  /* 0x000000ffffa21224 */ /* 0x000fc400078e00d2 */
[----:B------:R-:W5:Y:S01]  /*beb0*/  LDL.LU R30, [R1+0x260] ;  /* 0x00026000011e7983 */ /* 0x000f620000300800 */
[----:B-1----:R-:W-:Y:S02]  /*bec0*/  @P1 IMAD.MOV.U32 R160, RZ, RZ, R206 ;  /* 0x000000ffffa01224 */ /* 0x002fe400078e00ce */
[----:B------:R-:W-:Y:S01]  /*bed0*/  @P1 IMAD.MOV.U32 R161, RZ, RZ, R205 ;  /* 0x000000ffffa11224 */ /* 0x000fe200078e00cd */
[----:B------:R-:W-:Y:S01]  /*bee0*/  LEA.HI.X.SX32 R213, R213, R121, 0x1, P0 ;  /* 0x00000079d5d57211 */ /* 0x000fe200000f0eff */
[----:B0-----:R-:W-:Y:S01]  /*bef0*/  @P1 IMAD.MOV.U32 R163, RZ, RZ, R209 ;  /* 0x000000ffffa31224 */ /* 0x001fe200078e00d1 */
[----:B------:R0:W-:Y:S04]  /*bf00*/  STS.U8 [R93+UR9+0x6c00], R234 ;  /* 0x006c00ea5d007988 */ /* 0x0001e80008000009 */
[----:B------:R1:W3:Y:S01]  /*bf10*/  @P1 LDG.E.U8 R157, desc[UR20][R160.64] ;  /* 0x00000014a09d1981 */ /* 0x0002e2000c1e1100 */
[----:B------:R-:W-:-:S03]  /*bf20*/  PRMT R159, RZ, 0x7610, R159 ;  /* 0x00007610ff9f7816 */ /* 0x000fc6000000009f */
[----:B------:R2:W-:Y:S01]  /*bf30*/  STS.U8 [R93+UR9+0x7000], R238 ;  /* 0x007000ee5d007988 */ /* 0x0005e20008000009 */
[----:B0-----:R-:W-:Y:S02]  /*bf40*/  IMAD.MOV.U32 R234, RZ, RZ, R218 ;  /* 0x000000ffffea7224 */ /* 0x001fe400078e00da */
[----:B------:R-:W-:Y:S01]  /*bf50*/  IMAD.MOV.U32 R250, RZ, RZ, R230 ;  /* 0x000000fffffa7224 */ /* 0x000fe200078e00e6 */
[----:B------:R-:W5:Y:S01]  /*bf60*/  LDL.LU R32, [R1+0x25c] ;  /* 0x00025c0001207983 */ /* 0x000f620000300800 */
[----:B-1----:R-:W-:Y:S02]  /*bf70*/  PRMT R160, RZ, 0x7610, R160 ;  /* 0x00007610ffa07816 */ /* 0x002fe400000000a0 */
[C---:B------:R-:W-:Y:S01]  /*bf80*/  IADD3 R218, P0, PT, R217.reuse, R126, RZ ;  /* 0x0000007ed9da7210 */ /* 0x040fe20007f1e0ff */
[----:B--2---:R-:W-:Y:S01]  /*bf90*/  IMAD.MOV.U32 R238, RZ, RZ, R222 ;  /* 0x000000ffffee7224 */ /* 0x004fe200078e00de */
[----:B------:R-:W-:Y:S02]  /*bfa0*/  PRMT R161, RZ, 0x7610, R161 ;  /* 0x00007610ffa17816 */ /* 0x000fe400000000a1 */
[----:B------:R0:W2:Y:S01]  /*bfb0*/  @P1 LDG.E.U8 R160, desc[UR20][R162.64] ;  /* 0x00000014a2a01981 */ /* 0x0000a2000c1e1100 */
[----:B------:R-:W-:-:S02]  /*bfc0*/  LEA.HI.X.SX32 R217, R217, R121, 0x1, P0 ;  /* 0x00000079d9d97211 */ /* 0x000fc400000f0eff */
[C---:B------:R-:W-:Y:S01]  /*bfd0*/  IADD3 R222, P0, PT, R221.reuse, R126, RZ ;  /* 0x0000007eddde7210 */ /* 0x040fe20007f1e0ff */
[----:B------:R-:W-:Y:S01]  /*bfe0*/  IMAD.MOV.U32 R242, RZ, RZ, R234 ;  /* 0x000000fffff27224 */ /* 0x000fe200078e00ea */
[----:B------:R1:W-:Y:S04]  /*bff0*/  STS.U8 [R94+UR9+0x100], R174 ;  /* 0x000100ae5e007988 */ /* 0x0003e80008000009 */
[----:B------:R-:W-:Y:S01]  /*c000*/  STS.U8 [R94+UR9+0x300], R137 ;  /* 0x000300895e007988 */ /* 0x000fe20008000009 */
[----:B0-----:R-:W-:Y:S02]  /*c010*/  @P1 IMAD.MOV.U32 R162, RZ, RZ, R214 ;  /* 0x000000ffffa21224 */ /* 0x001fe400078e00d6 */
[----:B------:R-:W-:Y:S01]  /*c020*/  @P1 IMAD.MOV.U32 R163, RZ, RZ, R213 ;  /* 0x000000ffffa31224 */ /* 0x000fe200078e00d5 */
[----:B------:R-:W-:Y:S01]  /*c030*/  LEA.HI.X.SX32 R221, R221, R121, 0x1, P0 ;  /* 0x00000079dddd7211 */ /* 0x000fe200000f0eff */
[----:B------:R-:W-:Y:S01]  /*c040*/  @P1 IMAD.MOV.U32 R164, RZ, RZ, R218 ;  /* 0x000000ffffa41224 */ /* 0x000fe200078e00da */
[----:B----4-:R-:W-:Y:S01]  /*c050*/  STS.U8 [R94+UR9+0x500], R127 ;  /* 0x0005007f5e007988 */ /* 0x010fe20008000009 */
[----:B------:R-:W-:-:S03]  /*c060*/  @P1 IMAD.MOV.U32 R165, RZ, RZ, R217 ;  /* 0x000000ffffa51224 */ /* 0x000fc600078e00d9 */
[----:B------:R0:W4:Y:S01]  /*c070*/  @P1 LDG.E.U8 R159, desc[UR20][R162.64] ;  /* 0x00000014a29f1981 */ /* 0x000122000c1e1100 */
[----:B------:R-:W-:-:S03]  /*c080*/  IADD3 R226, P0, PT, R225, R126, RZ ;  /* 0x0000007ee1e27210 */ /* 0x000fc60007f1e0ff */
[----:B------:R1:W-:Y:S04]  /*c090*/  STS.U8 [R94+UR9+0xb00], R142 ;  /* 0x000b008e5e007988 */ /* 0x0003e80008000009 */
[----:B------:R-:W-:Y:S01]  /*c0a0*/  STS.U8 [R94+UR9+0x700], R139 ;  /* 0x0007008b5e007988 */ /* 0x000fe20008000009 */
[----:B0-----:R-:W-:Y:S02]  /*c0b0*/  PRMT R162, RZ, 0x7610, R162 ;  /* 0x00007610ffa27816 */ /* 0x001fe400000000a2 */
[----:B------:R-:W-:Y:S01]  /*c0c0*/  LEA.HI.X.SX32 R225, R225, R121, 0x1, P0 ;  /* 0x00000079e1e17211 */ /* 0x000fe200000f0eff */
[----:B------:R0:W-:Y:S04]  /*c0d0*/  STS.U8 [R94+UR9+0x900], R138 ;  /* 0x0009008a5e007988 */ /* 0x0001e80008000009 */
[----:B------:R0:W2:Y:S01]  /*c0e0*/  @P1 LDG.E.U8 R162, desc[UR20][R164.64] ;  /* 0x00000014a4a21981 */ /* 0x0000a2000c1e1100 */
[----:B------:R-:W-:Y:S01]  /*c0f0*/  IADD3 R230, P0, PT, R229, R126, RZ ;  /* 0x0000007ee5e67210 */ /* 0x000fe20007f1e0ff */
[----:B------:R-:W-:-:S02]  /*c100*/  @P1 IMAD.MOV.U32 R166, RZ, RZ, R226 ;  /* 0x000000ffffa61224 */ /* 0x000fc400078e00e2 */
[----:B------:R-:W5:Y:S01]  /*c110*/  LDL.LU R29, [R1+0x258] ;  /* 0x00025800011d7983 */ /* 0x000f620000300800 */
[----:B0-----:R-:W-:Y:S02]  /*c120*/  @P1 IMAD.MOV.U32 R164, RZ, RZ, R222 ;  /* 0x000000ffffa41224 */ /* 0x001fe400078e00de */
[----:B------:R-:W-:Y:S01]  /*c130*/  @P1 IMAD.MOV.U32 R165, RZ, RZ, R221 ;  /* 0x000000ffffa51224 */ /* 0x000fe200078e00dd */
[----:B------:R-:W-:Y:S01]  /*c140*/  LEA.HI.X.SX32 R229, R229, R121, 0x1, P0 ;  /* 0x00000079e5e57211 */ /* 0x000fe200000f0eff */
[----:B------:R-:W-:Y:S01]  /*c150*/  @P1 IMAD.MOV.U32 R167, RZ, RZ, R225 ;  /* 0x000000ffffa71224 */ /* 0x000fe200078e00e1 */
[----:B------:R-:W-:Y:S01]  /*c160*/  PRMT R163, RZ, 0x7610, R163 ;  /* 0x00007610ffa37816 */ /* 0x000fe200000000a3 */
[----:B-1----:R-:W-:Y:S01]  /*c170*/  IMAD.MOV.U32 R174, RZ, RZ, R238 ;  /* 0x000000ffffae7224 */ /* 0x002fe200078e00ee */
[----:B------:R0:W2:Y:S01]  /*c180*/  @P1 LDG.E.U8 R161, desc[UR20][R164.64] ;  /* 0x00000014a4a11981 */ /* 0x0000a2000c1e1100 */
[----:B------:R-:W-:Y:S01]  /*c190*/  IADD3 R234, P0, PT, R233, R126, RZ ;  /* 0x0000007ee9ea7210 */ /* 0x000fe20007f1e0ff */
[----:B------:R-:W-:-:S02]  /*c1a0*/  IMAD.MOV.U32 R142, RZ, RZ, R250 ;  /* 0x000000ffff8e7224 */ /* 0x000fc400078e00fa */
[----:B------:R-:W5:Y:S01]  /*c1b0*/  LDL.LU R31, [R1+0x254] ;  /* 0x00025400011f7983 */ /* 0x000f620000300800 */
[----:B0-----:R-:W-:Y:S01]  /*c1c0*/  PRMT R164, RZ, 0x7610, R164 ;  /* 0x00007610ffa47816 */ /* 0x001fe200000000a4 */
[----:B------:R-:W-:Y:S01]  /*c1d0*/  IMAD.MOV.U32 R137, RZ, RZ, R174 ;  /* 0x000000ffff897224 */ /* 0x000fe200078e00ae */
[----:B------:R-:W-:Y:S01]  /*c1e0*/  LEA.HI.X.SX32 R233, R233, R121, 0x1, P0 ;  /* 0x00000079e9e97211 */ /* 0x000fe200000f0eff */
[----:B------:R-:W5:Y:S04]  /*c1f0*/  LDL.LU R26, [R1+0x250] ;  /* 0x00025000011a7983 */ /* 0x000f680000300800 */
[----:B------:R0:W2:Y:S01]  /*c200*/  @P1 LDG.E.U8 R164, desc[UR20][R166.64] ;  /* 0x00000014a6a41981 */ /* 0x0000a2000c1e1100 */
[----:B------:R-:W-:Y:S01]  /*c210*/  IADD3 R238, P0, PT, R237, R126, RZ ;  /* 0x0000007eedee7210 */ /* 0x000fe20007f1e0ff */
[----:B------:R-:W-:-:S02]  /*c220*/  IMAD.MOV.U32 R174, RZ, RZ, R242 ;  /* 0x000000ffffae7224 */ /* 0x000fc400078e00f2 */
[----:B------:R-:W5:Y:S01]  /*c230*/  LDL.LU R28, [R1+0x24c] ;  /* 0x00024c00011c7983 */ /* 0x000f620000300800 */
[----:B0-----:R-:W-:Y:S02]  /*c240*/  @P1 IMAD.MOV.U32 R166, RZ, RZ, R230 ;  /* 0x000000ffffa61224 */ /* 0x001fe400078e00e6 */
[----:B------:R-:W-:Y:S01]  /*c250*/  @P1 IMAD.MOV.U32 R167, RZ, RZ, R229 ;  /* 0x000000ffffa71224 */ /* 0x000fe200078e00e5 */
[----:B------:R-:W-:Y:S01]  /*c260*/  LEA.HI.X.SX32 R237, R237, R121, 0x1, P0 ;  /* 0x00000079eded7211 */ /* 0x000fe200000f0eff */
[----:B------:R-:W5:Y:S04]  /*c270*/  LDL.LU R25, [R1+0x248] ;  /* 0x0002480001197983 */ /* 0x000f680000300800 */
[----:B------:R0:W2:Y:S01]  /*c280*/  @P1 LDG.E.U8 R163, desc[UR20][R166.64] ;  /* 0x00000014a6a31981 */ /* 0x0000a2000c1e1100 */
[----:B------:R-:W-:-:S03]  /*c290*/  IADD3 R242, P0, PT, R241, R126, RZ ;  /* 0x0000007ef1f27210 */ /* 0x000fc60007f1e0ff */
[----:B------:R-:W5:Y:S01]  /*c2a0*/  LDL.LU R27, [R1+0x244] ;  /* 0x00024400011b7983 */ /* 0x000f620000300800 */
[----:B0-----:R-:W-:Y:S02]  /*c2b0*/  IMAD.MOV.U32 R167, RZ, RZ, R20 ;  /* 0x000000ffffa77224 */ /* 0x001fe400078e0014 */
[----:B------:R-:W-:Y:S01]  /*c2c0*/  @P1 IMAD.MOV.U32 R166, RZ, RZ, R234 ;  /* 0x000000ffffa61224 */ /* 0x000fe200078e00ea */
[----:B------:R-:W-:Y:S01]  /*c2d0*/  LEA.HI.X.SX32 R241, R241, R121, 0x1, P0 ;  /* 0x00000079f1f17211 */ /* 0x000fe200000f0eff */
[----:B------:R-:W-:Y:S01]  /*c2e0*/  IMAD.MOV.U32 R246, RZ, RZ, R167 ;  /* 0x000000fffff67224 */ /* 0x000fe200078e00a7 */
[----:B------:R-:W5:Y:S01]  /*c2f0*/  LDL.LU R22, [R1+0x240] ;  /* 0x0002400001167983 */ /* 0x000f620000300800 */
[----:B------:R-:W-:Y:S02]  /*c300*/  @P1 IMAD.MOV.U32 R167, RZ, RZ, R233 ;  /* 0x000000ffffa71224 */ /* 0x000fe400078e00e9 */
[----:B------:R-:W-:Y:S01]  /*c310*/  IMAD.MOV.U32 R127, RZ, RZ, R246 ;  /* 0x000000ffff7f7224 */ /* 0x000fe200078e00f6 */
[----:B------:R-:W5:Y:S04]  /*c320*/  LDL.LU R24, [R1+0x23c] ;  /* 0x00023c0001187983 */ /* 0x000f680000300800 */
[----:B------:R0:W2:Y:S01]  /*c330*/  @P1 LDG.E.U8 R170, desc[UR20][R166.64] ;  /* 0x00000014a6aa1981 */ /* 0x0000a2000c1e1100 */
[----:B------:R-:W-:-:S02]  /*c340*/  IADD3 R246, P0, PT, R245, R126, RZ ;  /* 0x0000007ef5f67210 */ /* 0x000fc40007f1e0ff */
[----:B------:R-:W-:Y:S01]  /*c350*/  PRMT R165, RZ, 0x7610, R165 ;  /* 0x00007610ffa57816 */ /* 0x000fe200000000a5 */
[----:B------:R-:W5:Y:S01]  /*c360*/  LDL.LU R21, [R1+0x238] ;  /* 0x0002380001157983 */ /* 0x000f620000300800 */
[----:B0-----:R-:W-:Y:S02]  /*c370*/  @P1 IMAD.MOV.U32 R166, RZ, RZ, R238 ;  /* 0x000000ffffa61224 */ /* 0x001fe400078e00ee */
[----:B------:R-:W-:Y:S01]  /*c380*/  @P1 IMAD.MOV.U32 R167, RZ, RZ, R237 ;  /* 0x000000ffffa71224 */ /* 0x000fe200078e00ed */
[----:B------:R-:W-:Y:S01]  /*c390*/  LEA.HI.X.SX32 R245, R245, R121, 0x1, P0 ;  /* 0x00000079f5f57211 */ /* 0x000fe200000f0eff */
[----:B------:R-:W-:Y:S01]  /*c3a0*/  @P1 IMAD.MOV.U32 R138, RZ, RZ, R246 ;  /* 0x000000ffff8a1224 */ /* 0x000fe200078e00f6 */
[----:B------:R-:W5:Y:S04]  /*c3b0*/  LDL.LU R23, [R1+0x234] ;  /* 0x0002340001177983 */ /* 0x000f680000300800 */
[----:B------:R0:W2:Y:S01]  /*c3c0*/  @P1 LDG.E.U8 R169, desc[UR20][R166.64] ;  /* 0x00000014a6a91981 */ /* 0x0000a2000c1e1100 */
[----:B------:R-:W-:Y:S01]  /*c3d0*/  IADD3 R250, P0, PT, R249, R126, RZ ;  /* 0x0000007ef9fa7210 */ /* 0x000fe20007f1e0ff */
[----:B------:R-:W-:-:S02]  /*c3e0*/  @P1 IMAD.MOV.U32 R139, RZ, RZ, R245 ;  /* 0x000000ffff8b1224 */ /* 0x000fc400078e00f5 */
[----:B------:R-:W5:Y:S01]  /*c3f0*/  LDL.LU R18, [R1+0x230] ;  /* 0x0002300001127983 */ /* 0x000f620000300800 */
[----:B0-----:R-:W-:Y:S02]  /*c400*/  @P1 IMAD.MOV.U32 R166, RZ, RZ, R242 ;  /* 0x000000ffffa61224 */ /* 0x001fe400078e00f2 */
[----:B------:R-:W-:Y:S01]  /*c410*/  @P1 IMAD.MOV.U32 R167, RZ, RZ, R241 ;  /* 0x000000ffffa71224 */ /* 0x000fe200078e00f1 */
[----:B------:R-:W-:Y:S01]  /*c420*/  LEA.HI.X.SX32 R249, R249, R121, 0x1, P0 ;  /* 0x00000079f9f97211 */ /* 0x000fe200000f0eff */
[----:B------:R0:W-:Y:S04]  /*c430*/  STS.U8 [R94+UR9+0x1100], R143 ;  /* 0x0011008f5e007988 */ /* 0x0001e80008000009 */
[----:B------:R1:W2:Y:S04]  /*c440*/  @P1 LDG.E.U8 R171, desc[UR20][R166.64] ;  /* 0x00000014a6ab1981 */ /* 0x0002a8000c1e1100 */
[----:B------:R-:W5:Y:S01]  /*c450*/  LDL.LU R20, [R1+0x22c] ;  /* 0x00022c0001147983 */ /* 0x000f620000300800 */
[----:B-1----:R-:W-:-:S06]  /*c460*/  PRMT R167, RZ, 0x7610, R167 ;  /* 0x00007610ffa77816 */ /* 0x002fcc00000000a7 */
[----:B------:R1:W2:Y:S02]  /*c470*/  @P1 LDG.E.U8 R167, desc[UR20][R138.64] ;  /* 0x000000148aa71981 */ /* 0x0002a4000c1e1100 */
[----:B-1----:R-:W-:Y:S02]  /*c480*/  @P1 IMAD.MOV.U32 R138, RZ, RZ, R250 ;  /* 0x000000ffff8a1224 */ /* 0x002fe400078e00fa */
[----:B------:R-:W-:-:S05]  /*c490*/  @P1 IMAD.MOV.U32 R139, RZ, RZ, R249 ;  /* 0x000000ffff8b1224 */ /* 0x000fca00078e00f9 */
[----:B------:R1:W2:Y:S02]  /*c4a0*/  @P1 LDG.E.U8 R168, desc[UR20][R138.64] ;  /* 0x000000148aa81981 */ /* 0x0002a4000c1e1100 */
[----:B-1----:R-:W-:Y:S02]  /*c4b0*/  IMAD.MOV.U32 R139, RZ, RZ, R127 ;  /* 0x000000ffff8b7224 */ /* 0x002fe400078e007f */
[----:B------:R-:W-:Y:S02]  /*c4c0*/  IMAD R127, R172, UR6, RZ ;  /* 0x00000006ac7f7c24 */ /* 0x000fe4000f8e02ff */
[----:B------:R-:W-:-:S03]  /*c4d0*/  IMAD.MOV.U32 R172, RZ, RZ, R139 ;  /* 0x000000ffffac7224 */ /* 0x000fc600078e008b */
[----:B------:R-:W-:-:S04]  /*c4e0*/  IADD3 R138, P0, PT, R127, R126, RZ ;  /* 0x0000007e7f8a7210 */ /* 0x000fc80007f1e0ff */
[----:B------:R-:W-:Y:S01]  /*c4f0*/  LEA.HI.X.SX32 R139, R127, R121, 0x1, P0 ;  /* 0x000000797f8b7211 */ /* 0x000fe200000f0eff */
[----:B------:R-:W-:Y:S01]  /*c500*/  IMAD R127, R173, UR6, RZ ;  /* 0x00000006ad7f7c24 */ /* 0x000fe2000f8e02ff */
[----:B------:R1:W-:Y:S04]  /*c510*/  STS.U8 [R94+UR9+0x7f00], R17 ;  /* 0x007f00115e007988 */ /* 0x0003e80008000009 */
[----:B0-----:R-:W-:Y:S01]  /*c520*/  IADD3 R143, P0, PT, R127, R126, RZ ;  /* 0x0000007e7f8f7210 */ /* 0x001fe20007f1e0ff */
[----:B------:R0:W2:Y:S04]  /*c530*/  @P1 LDG.E.U8 R165, desc[UR20][R138.64] ;  /* 0x000000148aa51981 */ /* 0x0000a8000c1e1100 */
[----:B-1----:R-:W5:Y:S04]  /*c540*/  LDL.LU R17, [R1+0x228] ;  /* 0x0002280001117983 */ /* 0x002f680000300800 */
[----:B------:R-:W-:Y:S04]  /*c550*/  STL [R1+0x4], R138 ;  /* 0x0000048a01007387 */ /* 0x000fe80000100800 */
[----:B------:R0:W-:Y:S01]  /*c560*/  STL [R1], R139 ;  /* 0x0000008b01007387 */ /* 0x0001e20000100800 */
[----:B------:R-:W-:-:S03]  /*c570*/  PRMT R166, RZ, 0x7610, R166 ;  /* 0x00007610ffa67816 */ /* 0x000fc600000000a6 */
[----:B------:R1:W-:Y:S01]  /*c580*/  STL [R1+0x14], R143 ;  /* 0x0000148f01007387 */ /* 0x0003e20000100800 */
[----:B0-----:R-:W-:Y:S01]  /*c590*/  LEA.HI.X.SX32 R139, R127, R121, 0x1, P0 ;  /* 0x000000797f8b7211 */ /* 0x001fe200000f0eff */
[----:B------:R-:W-:Y:S02]  /*c5a0*/  IMAD R127, R175, UR6, RZ ;  /* 0x00000006af7f7c24 */ /* 0x000fe4000f8e02ff */
[----:B------:R-:W-:-:S03]  /*c5b0*/  @P1 IMAD.MOV.U32 R138, RZ, RZ, R143 ;  /* 0x000000ffff8a1224 */ /* 0x000fc600078e008f */
[CC--:B-1----:R-:W-:Y:S01]  /*c5c0*/  IADD3 R143, P0, PT, R127.reuse, R126.reuse, RZ ;  /* 0x0000007e7f8f7210 */ /* 0x0c2fe20007f1e0ff */
[----:B------:R-:W-:Y:S03]  /*c5d0*/  STL [R1+0x10], R139 ;  /* 0x0000108b01007387 */ /* 0x000fe60000100800 */
[----:B------:R-:W-:Y:S01]  /*c5e0*/  LEA.HI.X.SX32 R173, R127, R121, 0x1, P0 ;  /* 0x000000797fad7211 */ /* 0x000fe200000f0eff */
[----:B------:R-:W-:Y:S01]  /*c5f0*/  IMAD R127, R176, UR6, RZ ;  /* 0x00000006b07f7c24 */ /* 0x000fe2000f8e02ff */
[----:B------:R0:W2:Y:S04]  /*c600*/  @P1 LDG.E.U8 R166, desc[UR20][R138.64] ;  /* 0x000000148aa61981 */ /* 0x0000a8000c1e1100 */
[----:B------:R1:W-:Y:S04]  /*c610*/  STL [R1+0x24], R143 ;  /* 0x0000248f01007387 */ /* 0x0003e80000100800 */
[----:B------:R1:W-:Y:S01]  /*c620*/  STS.U8 [R94+UR9+0x1900], R147 ;  /* 0x001900935e007988 */ /* 0x0003e20008000009 */
[----:B0-----:R-:W-:Y:S01]  /*c630*/  @P1 IMAD.MOV.U32 R138, RZ, RZ, R143 ;  /* 0x000000ffff8a1224 */ /* 0x001fe200078e008f */
[----:B-1----:R-:W-:-:S02]  /*c640*/  IADD3 R143, P0, PT, R127, R126, RZ ;  /* 0x0000007e7f8f7210 */ /* 0x002fc40007f1e0ff */
[----:B------:R0:W-:Y:S01]  /*c650*/  STS.U8 [R94+UR9+0x1700], R148 ;  /* 0x001700945e007988 */ /* 0x0001e20008000009 */
[----:B------:R-:W-:Y:S01]  /*c660*/  @P1 IMAD.MOV.U32 R139, RZ, RZ, R173 ;  /* 0x000000ffff8b1224 */ /* 0x000fe200078e00ad */
[----:B------:R-:W-:Y:S02]  /*c670*/  PRMT R147, RZ, 0x7610, R147 ;  /* 0x00007610ff937816 */ /* 0x000fe40000000093 */
[----:B------:R-:W-:Y:S01]  /*c680*/  STL [R1+0x20], R173 ;  /* 0x000020ad01007387 */ /* 0x000fe20000100800 */
[----:B0-----:R-:W-:Y:S01]  /*c690*/  LEA.HI.X.SX32 R148, R127, R121, 0x1, P0 ;  /* 0x000000797f947211 */ /* 0x001fe200000f0eff */
[----:B------:R-:W-:Y:S02]  /*c6a0*/  IMAD R127, R177, UR6, RZ ;  /* 0x00000006b17f7c24 */ /* 0x000fe4000f8e02ff */
[----:B------:R0:W2:Y:S04]  /*c6b0*/  @P1 LDG.E.U8 R147, desc[UR20][R138.64] ;  /* 0x000000148a931981 */ /* 0x0000a8000c1e1100 */
[----:B------:R1:W-:Y:S01]  /*c6c0*/  STL [R1+0x34], R143 ;  /* 0x0000348f01007387 */ /* 0x0003e20000100800 */
[----:B0-----:R-:W-:-:S03]  /*c6d0*/  @P1 IMAD.MOV.U32 R138, RZ, RZ, R143 ;  /* 0x000000ffff8a1224 */ /* 0x001fc600078e008f */
[----:B------:R0:W-:Y:S01]  /*c6e0*/  STL [R1+0x30], R148 ;  /* 0x0000309401007387 */ /* 0x0001e20000100800 */
[C---:B-1----:R-:W-:Y:S01]  /*c6f0*/  IADD3 R143, P0, PT, R127.reuse, R126, RZ ;  /* 0x0000007e7f8f7210 */ /* 0x042fe20007f1e0ff */
[----:B------:R-:W-:Y:S02]  /*c700*/  @P1 IMAD.MOV.U32 R139, RZ, RZ, R148 ;  /* 0x000000ffff8b1224 */ /* 0x000fe400078e0094 */
[----:B------:R1:W-:Y:S01]  /*c710*/  STS.U8 [R94+UR9+0x1300], R146 ;  /* 0x001300925e007988 */ /* 0x0003e20008000009 */
[----:B------:R-:W-:Y:S01]  /*c720*/  IMAD.MOV.U32 R173, RZ, RZ, R172 ;  /* 0x000000ffffad7224 */ /* 0x000fe200078e00ac */
[----:B0-----:R-:W-:Y:S01]  /*c730*/  LEA.HI.X.SX32 R148, R127, R121, 0x1, P0 ;  /* 0x000000797f947211 */ /* 0x001fe200000f0eff */
[----:B------:R-:W-:Y:S01]  /*c740*/  IMAD R127, R178, UR6, RZ ;  /* 0x00000006b27f7c24 */ /* 0x000fe2000f8e02ff */
[----:B-1----:R-:W-:Y:S01]  /*c750*/  PRMT R146, RZ, 0x7610, R146 ;  /* 0x00007610ff927816 */ /* 0x002fe20000000092 */
[----:B------:R-:W-:-:S03]  /*c760*/  IMAD.MOV.U32 R172, RZ, RZ, R142 ;  /* 0x000000ffffac7224 */ /* 0x000fc600078e008e */
[----:B------:R-:W-:Y:S01]  /*c770*/  IADD3 R142, P0, PT, R127, R126, RZ ;  /* 0x0000007e7f8e7210 */ /* 0x000fe20007f1e0ff */
[----:B------:R0:W-:Y:S04]  /*c780*/  STS.U8 [R94+UR9+0x1500], R145 ;  /* 0x001500915e007988 */ /* 0x0001e80008000009 */
[----:B------:R1:W4:Y:S04]  /*c790*/  @P1 LDG.E.U8 R146, desc[UR20][R138.64] ;  /* 0x000000148a921981 */ /* 0x000328000c1e1100 */
[----:B------:R3:W-:Y:S01]  /*c7a0*/  STL [R1+0x44], R143 ;  /* 0x0000448f01007387 */ /* 0x0007e20000100800 */
[----:B0-----:R-:W-:Y:S01]  /*c7b0*/  PRMT R145, RZ, 0x7610, R145 ;  /* 0x00007610ff917816 */ /* 0x001fe20000000091 */
[----:B-1----:R-:W-:-:S02]  /*c7c0*/  @P1 IMAD.MOV.U32 R138, RZ, RZ, R143 ;  /* 0x000000ffff8a1224 */ /* 0x002fc400078e008f */
[----:B------:R-:W-:Y:S01]  /*c7d0*/  @P1 IMAD.MOV.U32 R139, RZ, RZ, R148 ;  /* 0x000000ffff8b1224 */ /* 0x000fe200078e0094 */
[----:B---3--:R-:W-:Y:S01]  /*c7e0*/  LEA.HI.X.SX32 R143, R127, R121, 0x1, P0 ;  /* 0x000000797f8f7211 */ /* 0x008fe200000f0eff */
[----:B------:R-:W-:Y:S01]  /*c7f0*/  IMAD R127, R137, UR6, RZ ;  /* 0x00000006897f7c24 */ /* 0x000fe2000f8e02ff */
[----:B------:R0:W-:Y:S04]  /*c800*/  STS.U8 [R94+UR9+0xf00], R144 ;  /* 0x000f00905e007988 */ /* 0x0001e80008000009 */
[----:B------:R1:W3:Y:S01]  /*c810*/  @P1 LDG.E.U8 R145, desc[UR20][R138.64] ;  /* 0x000000148a911981 */ /* 0x0002e2000c1e1100 */
[----:B------:R-:W-:Y:S02]  /*c820*/  IADD3 R137, P0, PT, R127, R126, RZ ;  /* 0x0000007e7f897210 */ /* 0x000fe40007f1e0ff */
[----:B0-----:R-:W-:Y:S01]  /*c830*/  PRMT R144, RZ, 0x7610, R144 ;  /* 0x00007610ff907816 */ /* 0x001fe20000000090 */
[----:B-1----:R-:W-:-:S02]  /*c840*/  @P1 IMAD.MOV.U32 R138, RZ, RZ, R142 ;  /* 0x000000ffff8a1224 */ /* 0x002fc400078e008e */
[----:B------:R-:W-:Y:S01]  /*c850*/  @P1 IMAD.MOV.U32 R139, RZ, RZ, R143 ;  /* 0x000000ffff8b1224 */ /* 0x000fe200078e008f */
[----:B------:R-:W-:Y:S04]  /*c860*/  STL [R1+0x40], R148 ;  /* 0x0000409401007387 */ /* 0x000fe80000100800 */
[----:B------:R0:W3:Y:S04]  /*c870*/  @P1 LDG.E.U8 R144, desc[UR20][R138.64] ;  /* 0x000000148a901981 */ /* 0x0000e8000c1e1100 */
[----:B------:R-:W-:Y:S01]  /*c880*/  STL [R1+0x54], R142 ;  /* 0x0000548e01007387 */ /* 0x000fe20000100800 */
[----:B0-----:R-:W-:-:S03]  /*c890*/  LEA.HI.X.SX32 R138, R127, R121, 0x1, P0 ;  /* 0x000000797f8a7211 */ /* 0x001fc600000f0eff */
[----:B------:R-:W-:Y:S01]  /*c8a0*/  STL [R1+0x50], R143 ;  /* 0x0000508f01007387 */ /* 0x000fe20000100800 */
[----:B------:R-:W-:-:S03]  /*c8b0*/  PRMT R127, RZ, 0x7610, R127 ;  /* 0x00007610ff7f7816 */ /* 0x000fc6000000007f */
[----:B------:R-:W-:Y:S01]  /*c8c0*/  STL [R1+0x64], R137 ;  /* 0x0000648901007387 */ /* 0x000fe20000100800 */
[----:B------:R-:W-:-:S03]  /*c8d0*/  @P1 IMAD.MOV.U32 R139, RZ, RZ, R138 ;  /* 0x000000ffff8b1224 */ /* 0x000fc600078e008a */
[----:B------:R0:W-:Y:S02]  /*c8e0*/  STL [R1+0x60], R138 ;  /* 0x0000608a01007387 */ /* 0x0001e40000100800 */
[----:B0-----:R-:W-:-:S05]  /*c8f0*/  @P1 IMAD.MOV.U32 R138, RZ, RZ, R137 ;  /* 0x000000ffff8a1224 */ /* 0x001fca00078e0089 */
[----:B------:R0:W3:Y:S01]  /*c900*/  @P1 LDG.E.U8 R127, desc[UR20][R138.64] ;  /* 0x000000148a7f1981 */ /* 0x0000e2000c1e1100 */
[----:B------:R-:W-:-:S03]  /*c910*/  IMAD R137, R19, UR6, RZ ;  /* 0x0000000613897c24 */ /* 0x000fc6000f8e02ff */
[----:B------:R-:W5:Y:S02]  /*c920*/  LDL.LU R19, [R1+0x224] ;  /* 0x0002240001137983 */ /* 0x000f640000300800 */
[----:B0-----:R-:W-:-:S04]  /*c930*/  IADD3 R139, P0, PT, R137, R126, RZ ;  /* 0x0000007e898b7210 */ /* 0x001fc80007f1e0ff */
[----:B------:R-:W-:Y:S01]  /*c940*/  LEA.HI.X.SX32 R142, R137, R121, 0x1, P0 ;  /* 0x00000079898e7211 */ /* 0x000fe200000f0eff */
[----:B------:R-:W-:Y:S01]  /*c950*/  STL [R1+0x74], R139 ;  /* 0x0000748b01007387 */ /* 0x000fe20000100800 */
[----:B------:R-:W-:-:S03]  /*c960*/  PRMT R138, RZ, 0x7610, R138 ;  /* 0x00007610ff8a7816 */ /* 0x000fc6000000008a */
[----:B------:R0:W-:Y:S01]  /*c970*/  STL [R1+0x70], R142 ;  /* 0x0000708e01007387 */ /* 0x0001e20000100800 */
[----:B------:R-:W-:Y:S02]  /*c980*/  @P1 IMAD.MOV.U32 R143, RZ, RZ, R142 ;  /* 0x000000ffff8f1224 */ /* 0x000fe400078e008e */
[----:B0-----:R-:W-:-:S05]  /*c990*/  @P1 IMAD.MOV.U32 R142, RZ, RZ, R139 ;  /* 0x000000ffff8e1224 */ /* 0x001fca00078e008b */
[----:B------:R0:W3:Y:S01]  /*c9a0*/  @P1 LDG.E.U8 R138, desc[UR20][R142.64] ;  /* 0x000000148e8a1981 */ /* 0x0000e2000c1e1100 */
[----:B------:R-:W-:-:S05]  /*c9b0*/  IMAD R137, R173, UR6, RZ ;  /* 0x00000006ad897c24 */ /* 0x000fca000f8e02ff */
[----:B------:R-:W-:-:S04]  /*c9c0*/  IADD3 R139, P0, PT, R137, R126, RZ ;  /* 0x0000007e898b7210 */ /* 0x000fc80007f1e0ff */
[----:B0-----:R-:W-:Y:S01]  /*c9d0*/  LEA.HI.X.SX32 R142, R137, R121, 0x1, P0 ;  /* 0x00000079898e7211 */ /* 0x001fe200000f0eff */
[----:B------:R-:W-:Y:S01]  /*c9e0*/  STL [R1+0x84], R139 ;  /* 0x0000848b01007387 */ /* 0x000fe20000100800 */
[----:B------:R-:W-:-:S03]  /*c9f0*/  PRMT R137, RZ, 0x7610, R137 ;  /* 0x00007610ff897816 */ /* 0x000fc60000000089 */
[----:B------:R0:W-:Y:S01]  /*ca00*/  STL [R1+0x80], R142 ;  /* 0x0000808e01007387 */ /* 0x0001e20000100800 */
[----:B------:R-:W-:Y:S02]  /*ca10*/  @P1 IMAD.MOV.U32 R143, RZ, RZ, R142 ;  /* 0x000000ffff8f1224 */ /* 0x000fe400078e008e */
[----:B0-----:R-:W-:Y:S02]  /*ca20*/  @P1 IMAD.MOV.U32 R142, RZ, RZ, R139 ;  /* 0x000000ffff8e1224 */ /* 0x001fe400078e008b */
[----:B------:R-:W-:-:S03]  /*ca30*/  IMAD R139, R172, UR6, RZ ;  /* 0x00000006ac8b7c24 */ /* 0x000fc6000f8e02ff */
[----:B------:R0:W3:Y:S04]  /*ca40*/  @P1 LDG.E.U8 R137, desc[UR20][R142.64] ;  /* 0x000000148e891981 */ /* 0x0000e8000c1e1100 */
[----:B------:R1:W-:Y:S01]  /*ca50*/  STS.U8 [R94+UR9+0xd00], R141 ;  /* 0x000d008d5e007988 */ /* 0x0003e20008000009 */
[CC--:B0-----:R-:W-:Y:S02]  /*ca60*/  IADD3 R142, P0, PT, R139.reuse, R126.reuse, RZ ;  /* 0x0000007e8b8e7210 */ /* 0x0c1fe40007f1e0ff */
[----:B-1----:R-:W-:Y:S02]  /*ca70*/  PRMT R141, RZ, 0x7610, R141 ;  /* 0x00007610ff8d7816 */ /* 0x002fe4000000008d */
[----:B------:R-:W-:Y:S01]  /*ca80*/  LEA.HI.X.SX32 R143, R139, R121, 0x1, P0 ;  /* 0x000000798b8f7211 */ /* 0x000fe200000f0eff */
[----:B------:R-:W-:Y:S01]  /*ca90*/  IMAD R139, R174, UR6, RZ ;  /* 0x00000006ae8b7c24 */ /* 0x000fe2000f8e02ff */
[----:B------:R0:W-:Y:S04]  /*caa0*/  STL [R1+0x94], R142 ;  /* 0x0000948e01007387 */ /* 0x0001e80000100800 */
[----:B------:R0:W3:Y:S04]  /*cab0*/  @P1 LDG.E.U8 R141, desc[UR20][R142.64] ;  /* 0x000000148e8d1981 */ /* 0x0000e8000c1e1100 */
[----:B------:R1:W-:Y:S01]  /*cac0*/  STL [R1+0x90], R143 ;  /* 0x0000908f01007387 */ /* 0x0003e20000100800 */
[----:B0-----:R-:W-:-:S04]  /*cad0*/  IADD3 R142, P0, PT, R139, R126, RZ ;  /* 0x0000007e8b8e7210 */ /* 0x001fc80007f1e0ff */
[----:B-1----:R-:W-:Y:S02]  /*cae0*/  LEA.HI.X.SX32 R143, R139, R121, 0x1, P0 ;  /* 0x000000798b8f7211 */ /* 0x002fe400000f0eff */
[----:B------:R-:W-:Y:S01]  /*caf0*/  PRMT R139, RZ, 0x7610, R139 ;  /* 0x00007610ff8b7816 */ /* 0x000fe2000000008b */
[----:B------:R0:W-:Y:S05]  /*cb00*/  STL [R1+0xa4], R142 ;  /* 0x0000a48e01007387 */ /* 0x0001ea0000100800 */
[----:B------:R0:W3:Y:S02]  /*cb10*/  @P1 LDG.E.U8 R139, desc[UR20][R142.64] ;  /* 0x000000148e8b1981 */ /* 0x0000e4000c1e1100 */
[----:B0-----:R-:W-:-:S02]  /*cb20*/  IMAD R142, R14, UR6, RZ ;  /* 0x000000060e8e7c24 */ /* 0x001fc4000f8e02ff */
[----:B------:R0:W-:Y:S03]  /*cb30*/  STL [R1+0xa0], R143 ;  /* 0x0000a08f01007387 */ /* 0x0001e60000100800 */
[CC--:B------:R-:W-:Y:S01]  /*cb40*/  IADD3 R148, P0, PT, R142.reuse, R126.reuse, RZ ;  /* 0x0000007e8e947210 */ /* 0x0c0fe20007f1e0ff */
[----:B------:R1:W-:Y:S04]  /*cb50*/  STS.U8 [R94+UR9+0x1d00], R149 ;  /* 0x001d00955e007988 */ /* 0x0003e80008000009 */
[----:B------:R-:W5:Y:S01]  /*cb60*/  LDL.LU R14, [R1+0x220] ;  /* 0x00022000010e7983 */ /* 0x000f620000300800 */
[----:B0-----:R-:W-:Y:S02]  /*cb70*/  PRMT R143, RZ, 0x7610, R143 ;  /* 0x00007610ff8f7816 */ /* 0x001fe4000000008f */
[----:B-1----:R-:W-:Y:S01]  /*cb80*/  LEA.HI.X.SX32 R149, R142, R121, 0x1, P0 ;  /* 0x000000798e957211 */ /* 0x002fe200000f0eff */
[----:B------:R-:W-:Y:S01]  /*cb90*/  IMAD R142, R16, UR6, RZ ;  /* 0x00000006108e7c24 */ /* 0x000fe2000f8e02ff */
[----:B------:R0:W-:Y:S04]  /*cba0*/  STL [R1+0xbc], R148 ;  /* 0x0000bc9401007387 */ /* 0x0001e80000100800 */
[----:B------:R0:W3:Y:S04]  /*cbb0*/  @P1 LDG.E.U8 R143, desc[UR20][R148.64] ;  /* 0x00000014948f1981 */ /* 0x0000e8000c1e1100 */
[----:B------:R1:W-:Y:S04]  /*cbc0*/  STL [R1+0xb8], R149 ;  /* 0x0000b89501007387 */ /* 0x0003e80000100800 */
[----:B------:R-:W5:Y:S01]  /*cbd0*/  LDL.LU R16, [R1+0x21c] ;  /* 0x00021c0001107983 */ /* 0x000f620000300800 */
[----:B0-----:R-:W-:-:S04]  /*cbe0*/  IADD3 R148, P0, PT, R142, R126, RZ ;  /* 0x0000007e8e947210 */ /* 0x001fc80007f1e0ff */
[----:B-1----:R-:W-:Y:S02]  /*cbf0*/  LEA.HI.X.SX32 R149, R142, R121, 0x1, P0 ;  /* 0x000000798e957211 */ /* 0x002fe400000f0eff */
[----:B------:R-:W-:Y:S01]  /*cc00*/  PRMT R142, RZ, 0x7610, R142 ;  /* 0x00007610ff8e7816 */ /* 0x000fe2000000008e */
[----:B------:R0:W-:Y:S05]  /*cc10*/  STL [R1+0xcc], R148 ;  /* 0x0000cc9401007387 */ /* 0x0001ea0000100800 */
[----:B------:R0:W3:Y:S04]  /*cc20*/  @P1 LDG.E.U8 R142, desc[UR20][R148.64] ;  /* 0x00000014948e1981 */ /* 0x0000e8000c1e1100 */
[----:B------:R1:W-:Y:S01]  /*cc30*/  STL [R1+0xc8], R149 ;  /* 0x0000c89501007387 */ /* 0x0003e20000100800 */
[----:B0-----:R-:W-:-:S03]  /*cc40*/  IMAD R148, R13, UR6, RZ ;  /* 0x000000060d947c24 */ /* 0x001fc6000f8e02ff */
[----:B------:R0:W-:Y:S02]  /*cc50*/  STS.U8 [R94+UR9+0x1b00], R150 ;  /* 0x001b00965e007988 */ /* 0x0001e40008000009 */
[C---:B-1----:R-:W-:Y:S02]  /*cc60*/  IADD3 R149, P0, PT, R148.reuse, R126, RZ ;  /* 0x0000007e94957210 */ /* 0x042fe40007f1e0ff */
[----:B------:R-:W5:Y:S02]  /*cc70*/  LDL.LU R13, [R1+0x218] ;  /* 0x00021800010d7983 */ /* 0x000f640000300800 */
[----:B0-----:R-:W-:Y:S02]  /*cc80*/  LEA.HI.X.SX32 R150, R148, R121, 0x1, P0 ;  /* 0x0000007994967211 */ /* 0x001fe400000f0eff */
[----:B------:R0:W-:Y:S01]  /*cc90*/  STS.U8 [R94+UR9+0x2100], R151 ;  /* 0x002100975e007988 */ /* 0x0001e20008000009 */
[----:B------:R-:W-:-:S03]  /*cca0*/  PRMT R148, RZ, 0x7610, R148 ;  /* 0x00007610ff947816 */ /* 0x000fc60000000094 */
[----:B------:R-:W-:Y:S04]  /*ccb0*/  STL [R1+0xdc], R149 ;  /* 0x0000dc9501007387 */ /* 0x000fe80000100800 */
[----:B------:R1:W-:Y:S01]  /*ccc0*/  STL [R1+0xd8], R150 ;  /* 0x0000d89601007387 */ /* 0x0003e20000100800 */
[----:B0-----:R-:W-:Y:S02]  /*ccd0*/  @P1 IMAD.MOV.U32 R151, RZ, RZ, R150 ;  /* 0x000000ffff971224 */ /* 0x001fe400078e0096 */
[----:B-1----:R-:W-:Y:S02]  /*cce0*/  @P1 IMAD.MOV.U32 R150, RZ, RZ, R149 ;  /* 0x000000ffff961224 */ /* 0x002fe400078e0095 */
[----:B------:R-:W-:Y:S01]  /*ccf0*/  IMAD R149, R15, UR6, RZ ;  /* 0x000000060f957c24 */ /* 0x000fe2000f8e02ff */
[----:B--2---:R0:W-:Y:S04]  /*cd00*/  STS.U8 [R94+UR9+0x4900], R147 ;  /* 0x004900935e007988 */ /* 0x0041e80008000009 */
[----:B------:R1:W2:Y:S04]  /*cd10*/  @P1 LDG.E.U8 R148, desc[UR20][R150.64] ;  /* 0x0000001496941981 */ /* 0x0002a8000c1e1100 */
[----:B------:R-:W5:Y:S01]  /*cd20*/  LDL.LU R15, [R1+0x214] ;  /* 0x00021400010f7983 */ /* 0x000f620000300800 */
[----:B0-----:R-:W-:-:S02]  /*cd30*/  PRMT R147, RZ, 0x7610, R147 ;  /* 0x00007610ff937816 */ /* 0x001fc40000000093 */
[----:B-1----:R-:W-:-:S04]  /*cd40*/  IADD3 R150, P0, PT, R149, R126, RZ ;  /* 0x0000007e95967210 */ /* 0x002fc80007f1e0ff */
[----:B------:R-:W-:Y:S01]  /*cd50*/  LEA.HI.X.SX32 R151, R149, R121, 0x1, P0 ;  /* 0x0000007995977211 */ /* 0x000fe200000f0eff */
[----:B------:R-:W-:Y:S01]  /*cd60*/  IMAD R149, R11, UR6, RZ ;  /* 0x000000060b957c24 */ /* 0x000fe2000f8e02ff */
[----:B------:R0:W-:Y:S04]  /*cd70*/  STL [R1+0xec], R150 ;  /* 0x0000ec9601007387 */ /* 0x0001e80000100800 */
[----:B------:R0:W2:Y:S04]  /*cd80*/  @P1 LDG.E.U8 R147, desc[UR20][R150.64] ;  /* 0x0000001496931981 */ /* 0x0000a8000c1e1100 */
[----:B----4-:R1:W-:Y:S01]  /*cd90*/  STS.U8 [R94+UR9+0x4b00], R146 ;  /* 0x004b00925e007988 */ /* 0x0103e20008000009 */
[----:B0-----:R-:W-:-:S03]  /*cda0*/  IADD3 R150, P0, PT, R149, R126, RZ ;  /* 0x0000007e95967210 */ /* 0x001fc60007f1e0ff */
[----:B------:R0:W-:Y:S01]  /*cdb0*/  STL [R1+0xe8], R151 ;  /* 0x0000e89701007387 */ /* 0x0001e20000100800 */
[----:B-1----:R-:W-:-:S03]  /*cdc0*/  PRMT R146, RZ, 0x7610, R146 ;  /* 0x00007610ff927816 */ /* 0x002fc60000000092 */
[----:B------:R-:W5:Y:S04]  /*cdd0*/  LDL.LU R11, [R1+0x210] ;  /* 0x00021000010b7983 */ /* 0x000f680000300800 */
[----:B---3--:R1:W-:Y:S01]  /*cde0*/  STS.U8 [R94+UR9+0x4d00], R145 ;  /* 0x004d00915e007988 */ /* 0x0083e20008000009 */
[----:B0-----:R-:W-:-:S03]  /*cdf0*/  LEA.HI.X.SX32 R151, R149, R121, 0x1, P0 ;  /* 0x0000007995977211 */ /* 0x001fc600000f0eff */
[----:B------:R0:W-:Y:S04]  /*ce00*/  STL [R1+0xfc], R150 ;  /* 0x0000fc9601007387 */ /* 0x0001e80000100800 */
[----:B------:R0:W3:Y:S01]  /*ce10*/  @P1 LDG.E.U8 R146, desc[UR20][R150.64] ;  /* 0x0000001496921981 */ /* 0x0000e2000c1e1100 */
[----:B-1----:R-:W-:-:S05]  /*ce20*/  IMAD R145, R12, UR6, RZ ;  /* 0x000000060c917c24 */ /* 0x002fca000f8e02ff */
[C---:B------:R-:W-:Y:S01]  /*ce30*/  IADD3 R149, P0, PT, R145.reuse, R126, RZ ;  /* 0x0000007e91957210 */ /* 0x040fe20007f1e0ff */
[----:B------:R1:W-:Y:S03]  /*ce40*/  STL [R1+0xf8], R151 ;  /* 0x0000f89701007387 */ /* 0x0003e60000100800 */
[----:B0-----:R-:W-:Y:S01]  /*ce50*/  LEA.HI.X.SX32 R150, R145, R121, 0x1, P0 ;  /* 0x0000007991967211 */ /* 0x001fe200000f0eff */
[----:B------:R-:W5:Y:S01]  /*ce60*/  LDL.LU R12, [R1+0x20c] ;  /* 0x00020c00010c7983 */ /* 0x000f620000300800 */
[----:B------:R-:W-:-:S03]  /*ce70*/  PRMT R145, RZ, 0x7610, R145 ;  /* 0x00007610ff917816 */ /* 0x000fc60000000091 */
[----:B------:R-:W-:Y:S01]  /*ce80*/  STL [R1+0x10c], R149 ;  /* 0x00010c9501007387 */ /* 0x000fe20000100800 */
[----:B-1----:R-:W-:-:S03]  /*ce90*/  @P1 IMAD.MOV.U32 R151, RZ, RZ, R150 ;  /* 0x000000ffff971224 */ /* 0x002fc600078e0096 */
[----:B------:R0:W-:Y:S02]  /*cea0*/  STL [R1+0x108], R150 ;  /* 0x0001089601007387 */ /* 0x0001e40000100800 */
[----:B0-----:R-:W-:-:S05]  /*ceb0*/  @P1 IMAD.MOV.U32 R150, RZ, RZ, R149 ;  /* 0x000000ffff961224 */ /* 0x001fca00078e0095 */
[----:B------:R0:W4:Y:S04]  /*cec0*/  @P1 LDG.E.U8 R145, desc[UR20][R150.64] ;  /* 0x0000001496911981 */ /* 0x000128000c1e1100 */
[----:B------:R1:W-:Y:S02]  /*ced0*/  STS.U8 [R94+UR9+0x5100], R127 ;  /* 0x0051007f5e007988 */ /* 0x0003e40008000009 */
[----:B-1----:R-:W-:Y:S02]  /*cee0*/  IMAD R127, R8, UR6, RZ ;  /* 0x00000006087f7c24 */ /* 0x002fe4000f8e02ff */
[----:B------:R1:W-:Y:S03]  /*cef0*/  STS.U8 [R94+UR9+0x4f00], R144 ;  /* 0x004f00905e007988 */ /* 0x0003e60008000009 */
[C---:B------:R-:W-:Y:S01]  /*cf00*/  IADD3 R149, P0, PT, R127.reuse, R126, RZ ;  /* 0x0000007e7f957210 */ /* 0x040fe20007f1e0ff */
[----:B------:R-:W5:Y:S03]  /*cf10*/  LDL.LU R8, [R1+0x208] ;  /* 0x0002080001087983 */ /* 0x000f660000300800 */
[----:B0-----:R-:W-:Y:S01]  /*cf20*/  LEA.HI.X.SX32 R150, R127, R121, 0x1, P0 ;  /* 0x000000797f967211 */ /* 0x001fe200000f0eff */
[----:B------:R-:W-:Y:S01]  /*cf30*/  IMAD R127, R10, UR6, RZ ;  /* 0x000000060a7f7c24 */ /* 0x000fe2000f8e02ff */
[----:B------:R-:W-:Y:S01]  /*cf40*/  STL [R1+0x11c], R149 ;  /* 0x00011c9501007387 */ /* 0x000fe20000100800 */
[----:B-1----:R-:W-:-:S02]  /*cf50*/  PRMT R144, RZ, 0x7610, R144 ;  /* 0x00007610ff907816 */ /* 0x002fc40000000090 */
[----:B------:R-:W-:Y:S01]  /*cf60*/  @P1 IMAD.MOV.U32 R151, RZ, RZ, R150 ;  /* 0x000000ffff971224 */ /* 0x000fe200078e0096 */
[----:B------:R0:W-:Y:S04]  /*cf70*/  STL [R1+0x118], R150 ;  /* 0x0001189601007387 */ /* 0x0001e80000100800 */
[----:B------:R-:W5:Y:S01]  /*cf80*/  LDL.LU R10, [R1+0x204] ;  /* 0x00020400010a7983 */ /* 0x000f620000300800 */
[----:B0-----:R-:W-:Y:S01]  /*cf90*/  @P1 IMAD.MOV.U32 R150, RZ, RZ, R149 ;  /* 0x000000ffff961224 */ /* 0x001fe200078e0095 */
[----:B------:R-:W-:-:S04]  /*cfa0*/  IADD3 R149, P0, PT, R127, R126, RZ ;  /* 0x0000007e7f957210 */ /* 0x000fc80007f1e0ff */
[----:B------:R0:W2:Y:S04]  /*cfb0*/  @P1 LDG.E.U8 R144, desc[UR20][R150.64] ;  /* 0x0000001496901981 */ /* 0x0000a8000c1e1100 */
[----:B------:R1:W-:Y:S01]  /*cfc0*/  STS.U8 [R94+UR9+0x5300], R138 ;  /* 0x0053008a5e007988 */ /* 0x0003e20008000009 */
[----:B0-----:R-:W-:-:S03]  /*cfd0*/  LEA.HI.X.SX32 R150, R127, R121, 0x1, P0 ;  /* 0x000000797f967211 */ /* 0x001fc600000f0eff */
[----:B------:R-:W-:Y:S01]  /*cfe0*/  STL [R1+0x12c], R149 ;  /* 0x00012c9501007387 */ /* 0x000fe20000100800 */
[----:B-1----:R-:W-:-:S03]  /*cff0*/  PRMT R138, RZ, 0x7610, R138 ;  /* 0x00007610ff8a7816 */ /* 0x002fc6000000008a */
[----:B------:R0:W-:Y:S01]  /*d000*/  STL [R1+0x128], R150 ;  /* 0x0001289601007387 */ /* 0x0001e20000100800 */
[----:B------:R-:W-:Y:S02]  /*d010*/  @P1 IMAD.MOV.U32 R151, RZ, RZ, R150 ;  /* 0x000000ffff971224 */ /* 0x000fe400078e0096 */
[----:B0-----:R-:W-:-:S05]  /*d020*/  @P1 IMAD.MOV.U32 R150, RZ, RZ, R149 ;  /* 0x000000ffff961224 */ /* 0x001fca00078e0095 */
[----:B------:R-:W2:Y:S01]  /*d030*/  @P1 LDG.E.U8 R138, desc[UR20][R150.64] ;  /* 0x00000014968a1981 */ /* 0x000ea2000c1e1100 */
[----:B------:R-:W-:-:S03]  /*d040*/  IMAD R127, R7, UR6, RZ ;  /* 0x00000006077f7c24 */ /* 0x000fc6000f8e02ff */
[----:B------:R0:W-:Y:S04]  /*d050*/  STS.U8 [R94+UR9+0x5500], R137 ;  /* 0x005500895e007988 */ /* 0x0001e80008000009 */
[----:B------:R-:W5:Y:S04]  /*d060*/  LDL.LU R7, [R1+0x200] ;  /* 0x0002000001077983 */ /* 0x000f680000300800 */
[----:B------:R-:W-:Y:S01]  /*d070*/  STS.U8 [R94+UR9+0x5700], R141 ;  /* 0x0057008d5e007988 */ /* 0x000fe20008000009 */
[----:B0-----:R-:W-:-:S03]  /*d080*/  PRMT R137, RZ, 0x7610, R137 ;  /* 0x00007610ff897816 */ /* 0x001fc60000000089 */
[----:B------:R0:W-:Y:S02]  /*d090*/  STS.U8 [R94+UR9+0x5900], R139 ;  /* 0x0059008b5e007988 */ /* 0x0001e40008000009 */
[----:B0-----:R-:W-:-:S04]  /*d0a0*/  IADD3 R139, P0, PT, R127, R126, RZ ;  /* 0x0000007e7f8b7210 */ /* 0x001fc80007f1e0ff */
[----:B------:R-:W-:Y:S01]  /*d0b0*/  LEA.HI.X.SX32 R141, R127, R121, 0x1, P0 ;  /* 0x000000797f8d7211 */ /* 0x000fe200000f0eff */
[----:B------:R-:W-:Y:S01]  /*d0c0*/  IMAD R127, R9, UR6, RZ ;  /* 0x00000006097f7c24 */ /* 0x000fe2000f8e02ff */
[----:B------:R-:W-:Y:S04]  /*d0d0*/  STL [R1+0x13c], R139 ;  /* 0x00013c8b01007387 */ /* 0x000fe80000100800 */
[----:B------:R-:W-:Y:S04]  /*d0e0*/  STL [R1+0x138], R141 ;  /* 0x0001388d01007387 */ /* 0x000fe80000100800 */
[----:B------:R-:W5:Y:S04]  /*d0f0*/  LDL.LU R9, [R1+0x1fc] ;  /* 0x0001fc0001097983 */ /* 0x000f680000300800 */
[----:B------:R0:W-:Y:S02]  /*d100*/  STS.U8 [R94+UR9+0x5b00], R143 ;  /* 0x005b008f5e007988 */ /* 0x0001e40008000009 */
[----:B0-----:R-:W-:-:S02]  /*d110*/  @P1 IMAD.MOV.U32 R143, RZ, RZ, R141 ;  /* 0x000000ffff8f1224 */ /* 0x001fc400078e008d */
[----:B------:R0:W-:Y:S02]  /*d120*/  STS.U8 [R94+UR9+0x5d00], R142 ;  /* 0x005d008e5e007988 */ /* 0x0001e40008000009 */
[----:B0-----:R-:W-:Y:S01]  /*d130*/  @P1 IMAD.MOV.U32 R142, RZ, RZ, R139 ;  /* 0x000000ffff8e1224 */ /* 0x001fe200078e008b */
[----:B------:R-:W-:-:S04]  /*d140*/  IADD3 R139, P0, PT, R127, R126, RZ ;  /* 0x0000007e7f8b7210 */ /* 0x000fc80007f1e0ff */
[----:B------:R0:W3:Y:S01]  /*d150*/  @P1 LDG.E.U8 R137, desc[UR20][R142.64] ;  /* 0x000000148e891981 */ /* 0x0000e2000c1e1100 */
[----:B------:R-:W-:-:S03]  /*d160*/  LEA.HI.X.SX32 R141, R127, R121, 0x1, P0 ;  /* 0x000000797f8d7211 */ /* 0x000fc600000f0eff */
[----:B------:R1:W-:Y:S01]  /*d170*/  STL [R1+0x14c], R139 ;  /* 0x00014c8b01007387 */ /* 0x0003e20000100800 */
[----:B------:R-:W-:Y:S01]  /*d180*/  PRMT R127, RZ, 0x7610, R127 ;  /* 0x00007610ff7f7816 */ /* 0x000fe2000000007f */
[----:B0-----:R-:W-:Y:S02]  /*d190*/  @P1 IMAD.MOV.U32 R142, RZ, RZ, R139 ;  /* 0x000000ffff8e1224 */ /* 0x001fe400078e008b */
[----:B-1----:R-:W-:Y:S01]  /*d1a0*/  IMAD R139, R4, UR6, RZ ;  /* 0x00000006048b7c24 */ /* 0x002fe2000f8e02ff */
[----:B------:R0:W-:Y:S01]  /*d1b0*/  STL [R1+0x148], R141 ;  /* 0x0001488d01007387 */ /* 0x0001e20000100800 */
[----:B------:R-:W-:-:S03]  /*d1c0*/  @P1 IMAD.MOV.U32 R143, RZ, RZ, R141 ;  /* 0x000000ffff8f1224 */ /* 0x000fc600078e008d */
[----:B------:R-:W5:Y:S04]  /*d1d0*/  LDL.LU R4, [R1+0x1f8] ;  /* 0x0001f80001047983 */ /* 0x000f680000300800 */
[----:B------:R1:W4:Y:S01]  /*d1e0*/  @P1 LDG.E.U8 R127, desc[UR20][R142.64] ;  /* 0x000000148e7f1981 */ /* 0x000322000c1e1100 */
[----:B0-----:R-:W-:-:S04]  /*d1f0*/  IADD3 R141, P0, PT, R139, R126, RZ ;  /* 0x0000007e8b8d7210 */ /* 0x001fc80007f1e0ff */
[----:B-1----:R-:W-:Y:S01]  /*d200*/  LEA.HI.X.SX32 R142, R139, R121, 0x1, P0 ;  /* 0x000000798b8e7211 */ /* 0x002fe200000f0eff */
[----:B------:R-:W-:Y:S01]  /*d210*/  STL [R1+0x15c], R141 ;  /* 0x00015c8d01007387 */ /* 0x000fe20000100800 */
[----:B------:R-:W-:-:S03]  /*d220*/  PRMT R139, RZ, 0x7610, R139 ;  /* 0x00007610ff8b7816 */ /* 0x000fc6000000008b */
[----:B------:R0:W-:Y:S01]  /*d230*/  STL [R1+0x158], R142 ;  /* 0x0001588e01007387 */ /* 0x0001e20000100800 */
[----:B------:R-:W-:Y:S02]  /*d240*/  @P1 IMAD.MOV.U32 R143, RZ, RZ, R142 ;  /* 0x000000ffff8f1224 */ /* 0x000fe400078e008e */
[----:B0-----:R-:W-:Y:S02]  /*d250*/  @P1 IMAD.MOV.U32 R142, RZ, RZ, R141 ;  /* 0x000000ffff8e1224 */ /* 0x001fe400078e008d */
[----:B------:R-:W-:Y:S02]  /*d260*/  IMAD R141, R6, UR6, RZ ;  /* 0x00000006068d7c24 */ /* 0x000fe4000f8e02ff */
[----:B------:R-:W5:Y:S04]  /*d270*/  LDL.LU R6, [R1+0x1f4] ;  /* 0x0001f40001067983 */ /* 0x000f680000300800 */
[----:B------:R0:W4:Y:S02]  /*d280*/  @P1 LDG.E.U8 R139, desc[UR20][R142.64] ;  /* 0x000000148e8b1981 */ /* 0x000124000c1e1100 */
[----:B0-----:R-:W-:-:S04]  /*d290*/  IADD3 R142, P0, PT, R141, R126, RZ ;  /* 0x0000007e8d8e7210 */ /* 0x001fc80007f1e0ff */
[----:B------:R-:W-:Y:S01]  /*d2a0*/  LEA.HI.X.SX32 R143, R141, R121, 0x1, P0 ;  /* 0x000000798d8f7211 */ /* 0x000fe200000f0eff */
[----:B--2---:R0:W-:Y:S02]  /*d2b0*/  STS.U8 [R94+UR9+0x6900], R138 ;  /* 0x0069008a5e007988 */ /* 0x0041e40008000009 */
[----:B0-----:R-:W-:-:S06]  /*d2c0*/  PRMT R138, RZ, 0x7610, R138 ;  /* 0x00007610ff8a7816 */ /* 0x001fcc000000008a */
[----:B------:R0:W2:Y:S01]  /*d2d0*/  @P1 LDG.E.U8 R138, desc[UR20][R142.64] ;  /* 0x000000148e8a1981 */ /* 0x0000a2000c1e1100 */
[----:B------:R-:W-:-:S03]  /*d2e0*/  IMAD R141, R3, UR6, RZ ;  /* 0x00000006038d7c24 */ /* 0x000fc6000f8e02ff */
[----:B------:R0:W-:Y:S04]  /*d2f0*/  STL [R1+0x16c], R142 ;  /* 0x00016c8e01007387 */ /* 0x0001e80000100800 */
[----:B------:R1:W-:Y:S04]  /*d300*/  STL [R1+0x168], R143 ;  /* 0x0001688f01007387 */ /* 0x0003e80000100800 */
[----:B------:R-:W5:Y:S01]  /*d310*/  LDL.LU R3, [R1+0x1f0] ;  /* 0x0001f00001037983 */ /* 0x000f620000300800 */
[----:B0-----:R-:W-:-:S04]  /*d320*/  IADD3 R142, P0, PT, R141, R126, RZ ;  /* 0x0000007e8d8e7210 */ /* 0x001fc80007f1e0ff */
[----:B-1----:R-:W-:Y:S01]  /*d330*/  LEA.HI.X.SX32 R143, R141, R121, 0x1, P0 ;  /* 0x000000798d8f7211 */ /* 0x002fe200000f0eff */
[----:B------:R-:W-:Y:S04]  /*d340*/  STL [R1+0x17c], R142 ;  /* 0x00017c8e01007387 */ /* 0x000fe80000100800 */
[----:B---3--:R0:W-:Y:S02]  /*d350*/  STS.U8 [R94+UR9+0x6b00], R137 ;  /* 0x006b00895e007988 */ /* 0x0081e40008000009 */
[----:B0-----:R-:W-:-:S06]  /*d360*/  PRMT R137, RZ, 0x7610, R137 ;  /* 0x00007610ff897816 */ /* 0x001fcc0000000089 */
[----:B------:R0:W3:Y:S04]  /*d370*/  @P1 LDG.E.U8 R137, desc[UR20][R142.64] ;  /* 0x000000148e891981 */ /* 0x0000e8000c1e1100 */
[----:B----4-:R1:W-:Y:S02]  /*d380*/  STS.U8 [R94+UR9+0x6d00], R127 ;  /* 0x006d007f5e007988 */ /* 0x0103e40008000009 */
[----:B-1----:R-:W-:-:S05]  /*d390*/  IMAD R127, R5, UR6, RZ ;  /* 0x00000006057f7c24 */ /* 0x002fca000f8e02ff */
[----:B------:R-:W-:-:S04]  /*d3a0*/  IADD3 R141, P0, PT, R127, R126, RZ ;  /* 0x0000007e7f8d7210 */ /* 0x000fc80007f1e0ff */
[----:B0-----:R-:W-:Y:S02]  /*d3b0*/  LEA.HI.X.SX32 R142, R127, R121, 0x1, P0 ;  /* 0x000000797f8e7211 */ /* 0x001fe400000f0eff */
[----:B------:R-:W-:Y:S01]  /*d3c0*/  PRMT R127, RZ, 0x7610, R127 ;  /* 0x00007610ff7f7816 */ /* 0x000fe2000000007f */
[----:B------:R0:W-:Y:S02]  /*d3d0*/  STS.U8 [R94+UR9+0x6f00], R139 ;  /* 0x006f008b5e007988 */ /* 0x0001e40008000009 */
[----:B0-----:R-:W-:Y:S02]  /*d3e0*/  @P1 IMAD.MOV.U32 R139, RZ, RZ, R142 ;  /* 0x000000ffff8b1224 */ /* 0x001fe400078e008e */
[----:B--2---:R0:W-:Y:S02]  /*d3f0*/  STS.U8 [R94+UR9+0x7100], R138 ;  /* 0x0071008a5e007988 */ /* 0x0041e40008000009 */
[----:B0-----:R-:W-:-:S05]  /*d400*/  @P1 IMAD.MOV.U32 R138, RZ, RZ, R141 ;  /* 0x000000ffff8a1224 */ /* 0x001fca00078e008d */
[----:B------:R0:W2:Y:S04]  /*d410*/  @P1 LDG.E.U8 R127, desc[UR20][R138.64] ;  /* 0x000000148a7f1981 */ /* 0x0000a8000c1e1100 */
[----:B------:R-:W-:Y:S04]  /*d420*/  STL [R1+0x178], R143 ;  /* 0x0001788f01007387 */ /* 0x000fe80000100800 */
[----:B------:R-:W5:Y:S01]  /*d430*/  LDL.LU R5, [R1+0x1ec] ;  /* 0x0001ec0001057983 */ /* 0x000f620000300800 */
[----:B0-----:R-:W-:-:S03]  /*d440*/  IMAD R138, R0, UR6, RZ ;  /* 0x00000006008a7c24 */ /* 0x001fc6000f8e02ff */
[----:B------:R0:W-:Y:S02]  /*d450*/  STL [R1+0x18c], R141 ;  /* 0x00018c8d01007387 */ /* 0x0001e40000100800 */
[C---:B------:R-:W-:Y:S02]  /*d460*/  IADD3 R139, P0, PT, R138.reuse, R126, RZ ;  /* 0x0000007e8a8b7210 */ /* 0x040fe40007f1e0ff */
[----:B------:R-:W-:Y:S04]  /*d470*/  STL [R1+0x188], R142 ;  /* 0x0001888e01007387 */ /* 0x000fe80000100800 */
[----:B------:R-:W5:Y:S01]  /*d480*/  LDL.LU R0, [R1+0x1e8] ;  /* 0x0001e80001007983 */ /* 0x000f620000300800 */
[----:B0-----:R-:W-:Y:S01]  /*d490*/  LEA.HI.X.SX32 R141, R138, R121, 0x1, P0 ;  /* 0x000000798a8d7211 */ /* 0x001fe200000f0eff */
[----:B------:R-:W-:-:S02]  /*d4a0*/  @P1 IMAD.MOV.U32 R138, RZ, RZ, R139 ;  /* 0x000000ffff8a1224 */ /* 0x000fc400078e008b */
[----:B------:R0:W-:Y:S02]  /*d4b0*/  STL [R1+0x19c], R139 ;  /* 0x00019c8b01007387 */ /* 0x0001e40000100800 */
[----:B0-----:R-:W-:Y:S02]  /*d4c0*/  @P1 IMAD.MOV.U32 R139, RZ, RZ, R141 ;  /* 0x000000ffff8b1224 */ /* 0x001fe400078e008d */
[----:B--2---:R0:W-:Y:S02]  /*d4d0*/  STS.U8 [R94+UR9+0x7500], R127 ;  /* 0x0075007f5e007988 */ /* 0x0041e40008000009 */
[----:B0-----:R-:W-:-:S06]  /*d4e0*/  PRMT R127, RZ, 0x7610, R127 ;  /* 0x00007610ff7f7816 */ /* 0x001fcc000000007f */
[----:B------:R0:W2:Y:S04]  /*d4f0*/  @P1 LDG.E.U8 R127, desc[UR20][R138.64] ;  /* 0x000000148a7f1981 */ /* 0x0000a8000c1e1100 */
[----:B---3--:R1:W-:Y:S02]  /*d500*/  STS.U8 [R94+UR9+0x7300], R137 ;  /* 0x007300895e007988 */ /* 0x0083e40008000009 */
[----:B-1----:R-:W-:-:S05]  /*d510*/  IMAD R137, R2, UR6, RZ ;  /* 0x0000000602897c24 */ /* 0x002fca000f8e02ff */
[----:B0-----:R-:W-:-:S04]  /*d520*/  IADD3 R138, P0, PT, R137, R126, RZ ;  /* 0x0000007e898a7210 */ /* 0x001fc80007f1e0ff */
[----:B------:R-:W-:Y:S01]  /*d530*/  LEA.HI.X.SX32 R139, R137, R121, 0x1, P0 ;  /* 0x00000079898b7211 */ /* 0x000fe200000f0eff */
[----:B--2---:R0:W-:Y:S02]  /*d540*/  STS.U8 [R94+UR9+0x7700], R127 ;  /* 0x0077007f5e007988 */ /* 0x0041e40008000009 */
[----:B0-----:R-:W-:-:S06]  /*d550*/  PRMT R127, RZ, 0x7610, R127 ;  /* 0x00007610ff7f7816 */ /* 0x001fcc000000007f */
[----:B------:R0:W2:Y:S01]  /*d560*/  @P1 LDG.E.U8 R127, desc[UR20][R138.64] ;  /* 0x000000148a7f1981 */ /* 0x0000a2000c1e1100 */
[----:B------:R-:W-:Y:S02]  /*d570*/  IMAD R137, R124, UR6, RZ ;  /* 0x000000067c897c24 */ /* 0x000fe4000f8e02ff */
[----:B------:R-:W1:Y:S01]  /*d580*/  LDC R124, c[0x0][0x3a0] ;  /* 0x0000e800ff7c7b82 */ /* 0x000e620000000800 */
[----:B------:R-:W-:Y:S04]  /*d590*/  STL [R1+0x198], R141 ;  /* 0x0001988d01007387 */ /* 0x000fe80000100800 */
[----:B------:R-:W5:Y:S04]  /*d5a0*/  LDL.LU R2, [R1+0x1e4] ;  /* 0x0001e40001027983 */ /* 0x000f680000300800 */
[----:B------:R0:W-:Y:S04]  /*d5b0*/  STL [R1+0x1ac], R138 ;  /* 0x0001ac8a01007387 */ /* 0x0001e80000100800 */
[----:B------:R3:W-:Y:S01]  /*d5c0*/  STL [R1+0x1a8], R139 ;  /* 0x0001a88b01007387 */ /* 0x0007e20000100800 */
[----:B0-----:R-:W-:-:S04]  /*d5d0*/  IADD3 R138, P0, PT, R137, R126, RZ ;  /* 0x0000007e898a7210 */ /* 0x001fc80007f1e0ff */
[----:B---3--:R-:W-:Y:S01]  /*d5e0*/  LEA.HI.X.SX32 R139, R137, R121, 0x1, P0 ;  /* 0x00000079898b7211 */ /* 0x008fe200000f0eff */
[----:B--2---:R0:W-:Y:S02]  /*d5f0*/  STS.U8 [R94+UR9+0x7900], R127 ;  /* 0x0079007f5e007988 */ /* 0x0041e40008000009 */
[----:B0-----:R-:W-:-:S06]  /*d600*/  PRMT R127, RZ, 0x7610, R127 ;  /* 0x00007610ff7f7816 */ /* 0x001fcc000000007f */
[----:B------:R0:W2:Y:S01]  /*d610*/  @P1 LDG.E.U8 R127, desc[UR20][R138.64] ;  /* 0x000000148a7f1981 */ /* 0x0000a2000c1e1100 */
[----:B------:R-:W-:-:S05]  /*d620*/  IMAD R137, R140, UR6, RZ ;  /* 0x000000068c897c24 */ /* 0x000fca000f8e02ff */
[C---:B------:R-:W-:Y:S01]  /*d630*/  IADD3 R126, P0, PT, R137.reuse, R126, RZ ;  /* 0x0000007e897e7210 */ /* 0x040fe20007f1e0ff */
[----:B------:R0:W-:Y:S03]  /*d640*/  STL [R1+0x1bc], R138 ;  /* 0x0001bc8a01007387 */ /* 0x0001e60000100800 */
[----:B0-----:R-:W-:Y:S02]  /*d650*/  LEA.HI.X.SX32 R138, R137, R121, 0x1, P0 ;  /* 0x00000079898a7211 */ /* 0x001fe400000f0eff */
[----:B------:R-:W-:Y:S01]  /*d660*/  PRMT R121, RZ, 0x7610, R121 ;  /* 0x00007610ff797816 */ /* 0x000fe20000000079 */
[----:B--2---:R0:W-:Y:S02]  /*d670*/  STS.U8 [R94+UR9+0x7b00], R127 ;  /* 0x007b007f5e007988 */ /* 0x0041e40008000009 */
[----:B0-----:R-:W-:-:S05]  /*d680*/  @P1 IMAD.MOV.U32 R127, RZ, RZ, R138 ;  /* 0x000000ffff7f1224 */ /* 0x001fca00078e008a */
[----:B------:R-:W2:Y:S01]  /*d690*/  @P1 LDG.E.U8 R121, desc[UR20][R126.64] ;  /* 0x000000147e791981 */ /* 0x000ea2000c1e1100 */
[----:B------:R-:W0:Y:S03]  /*d6a0*/  S2R R140, SR_TID.X ;  /* 0x00000000008c7919 */ /* 0x000e260000002100 */
[----:B------:R3:W-:Y:S04]  /*d6b0*/  STS.U8 [R94+UR9+0x1f00], R152 ;  /* 0x001f00985e007988 */ /* 0x0007e80008000009 */
        /* <DEDUP_REMOVED lines=23> */
[----:B------:R3:W-:Y:S01]  /*d830*/  STS.U8 [R94+UR9+0x6700], R144 ;  /* 0x006700905e007988 */ /* 0x0007e20008000009 */
[----:B-1----:R-:W-:-:S03]  /*d840*/  VIADD R174, R124, 0x3f ;  /* 0x0000003f7cae7836 */ /* 0x002fc60000000000 */
[----:B------:R3:W-:Y:S01]  /*d850*/  STL [R1+0x1b8], R139 ;  /* 0x0001b88b01007387 */ /* 0x0007e20000100800 */
[----:B------:R-:W-:-:S03]  /*d860*/  ISETP.NE.U32.AND P0, PT, RZ, UR7, PT ;  /* 0x00000007ff007c0c */ /* 0x000fc6000bf05070 */
[----:B------:R3:W-:Y:S04]  /*d870*/  STL [R1+0xac], R126 ;  /* 0x0000ac7e01007387 */ /* 0x0007e80000100800 */
[----:B------:R3:W-:Y:S01]  /*d880*/  STL [R1+0xa8], R138 ;  /* 0x0000a88a01007387 */ /* 0x0007e20000100800 */
[C---:B------:R-:W-:Y:S02]  /*d890*/  ISETP.LT.OR P1, PT, R174.reuse, 0x40, P0 ;  /* 0x00000040ae00780c */ /* 0x040fe40000721670 */
[----:B0-----:R-:W-:Y:S02]  /*d8a0*/  SHF.R.U32.HI R140, RZ, 0x7, R140 ;  /* 0x00000007ff8c7819 */ /* 0x001fe4000001168c */
[----:B------:R-:W-:Y:S02]  /*d8b0*/  ISETP.GE.AND P3, PT, R174, 0x80, PT ;  /* 0x00000080ae00780c */ /* 0x000fe40003f66270 */
[----:B------:R-:W-:Y:S01]  /*d8c0*/  SGXT.U32 R140, R140, 0x1 ;  /* 0x000000018c8c781a */ /* 0x000fe20000000000 */
[----:B--2---:R3:W-:Y:S01]  /*d8d0*/  STS.U8 [R94+UR9+0x7d00], R121 ;  /* 0x007d00795e007988 */ /* 0x0047e20008000009 */
[----:B------:R0:W-:Y:S06]  /*d8e0*/  MEMBAR.ALL.CTA ;  /* 0x0000000000007992 */ /* 0x0001ec0000008000 */
[----:B0-----:R-:W0:Y:S02]  /*d8f0*/  FENCE.VIEW.ASYNC.S ;  /* 0x00000000000073c6 */ /* 0x001e240000000000 */
[----:B0-----:R-:W-:Y:S06]  /*d900*/  BAR.SYNC.DEFER_BLOCKING 0x0 ;  /* 0x0000000000007b1d */ /* 0x001fec0000010000 */
[----:B------:R-:W-:Y:S05]  /*d910*/  @P1 BRA `(.L_x_6) ;  /* 0x00000000008c1947 */ /* 0x000fea0003800000 */
[----:B------:R-:W-:Y:S02]  /*d920*/  USHF.R.U32.HI UR14, URZ, 0x4, UR9 ;  /* 0x00000004ff0e7899 */ /* 0x000fe40008011609 */
[----:B------:R-:W-:Y:S02]  /*d930*/  UIADD3 UR5, UPT, UPT, UR9, 0x10000, URZ ;  /* 0x0001000009057890 */ /* 0x000fe4000fffe0ff */
[----:B------:R-:W-:Y:S02]  /*d940*/  USGXT.U32 UR14, UR14, 0xe ;  /* 0x0000000e0e0e789a */ /* 0x000fe40008000000 */
[----:B------:R-:W-:Y:S02]  /*d950*/  USHF.R.U32.HI UR5, URZ, 0x4, UR5 ;  /* 0x00000004ff057899 */ /* 0x000fe40008011605 */
[----:B------:R-:W-:Y:S01]  /*d960*/  UIADD3 UR24, UP1, UPT, UR14, 0x2, URZ ;  /* 0x000000020e187890 */ /* 0x000fe2000ff3e0ff */
[----:B------:R-:W-:Y:S01]  /*d970*/  UMOV UR4, URZ ;  /* 0x000000ff00047c82 */ /* 0x000fe20008000000 */
[----:B------:R-:W-:-:S02]  /*d980*/  USGXT.U32 UR6, UR5, 0xe ;  /* 0x0000000e0506789a */ /* 0x000fc40008000000 */
[----:B------:R-:W-:Y:S01]  /*d990*/  UIADD3.X UR25, UPT, UPT, UR4, -0x7fffbfe0, URZ, UP1, !UPT ;  /* 0x8000402004197890 */ /* 0x000fe20008ffe4ff */
[----:B------:R-:W-:Y:S01]  /*d9a0*/  UMOV UR12, 0x100 ;  /* 0x00000100000c7882 */ /* 0x000fe20000000000 */
[----:B------:R-:W-:Y:S01]  /*d9b0*/  UMOV UR13, 0x40004040 ;  /* 0x40004040000d7882 */ /* 0x000fe20000000000 */
[----:B------:R-:W-:Y:S01]  /*d9c0*/  UMOV UR7, URZ ;  /* 0x000000ff00077c82 */ /* 0x000fe20008000000 */
[----:B------:R-:W-:Y:S02]  /*d9d0*/  UIADD3 UR18, UPT, UPT, UR8, 0x100, URZ ;  /* 0x0000010008127890 */ /* 0x000fe4000fffe0ff */
[----:B------:R-:W-:Y:S02]  /*d9e0*/  UIADD3.64 UR12, UPT, UPT, UR6, UR12, URZ ;  /* 0x0000000c060c7297 */ /* 0x000fe4000fffe0ff */
[----:B------:R-:W-:Y:S02]  /*d9f0*/  UIADD3.64 UR16, UPT, UPT, UR24, 0x3fe, URZ ;  /* 0x000003fe18107897 */ /* 0x000fe4000fffe0ff */
[----:B------:R-:W-:-:S02]  /*da00*/  UIADD3 UR19, UPT, UPT, UR8, 0x100, URZ ;  /* 0x0000010008137890 */ /* 0x000fc4000fffe0ff */
[----:B------:R-:W-:Y:S01]  /*da10*/  UIADD3.64 UR22, UPT, UPT, UR24, 0x400, URZ ;  /* 0x0000040018167897 */ /* 0x000fe2000fffe0ff */
[----:B------:R-:W-:Y:S01]  /*da20*/  UMOV UR26, 0x0 ;  /* 0x00000000001a7882 */ /* 0x000fe20000000000 */
[----:B------:R-:W-:Y:S01]  /*da30*/  UMOV UR27, 0x8408010 ;  /* 0x08408010001b7882 */ /* 0x000fe20000000000 */
[----:B------:R-:W-:Y:S01]  /*da40*/  UMOV UR15, 0x80004020 ;  /* 0x80004020000f7882 */ /* 0x000fe20000000000 */
[----:B------:R-:W-:Y:S01]  /*da50*/  UMOV UR7, 0x40004040 ;  /* 0x4000404000077882 */ /* 0x000fe20000000000 */
[----:B------:R-:W-:Y:S01]  /*da60*/  UMOV UR28, 0x0 ;  /* 0x00000000001c7882 */ /* 0x000fe20000000000 */
[----:B------:R-:W-:Y:S01]  /*da70*/  UMOV UR29, 0x8408010 ;  /* 0x08408010001d7882 */ /* 0x000fe20000000000 */
[----:B------:R-:W-:Y:S01]  /*da80*/  UMOV UR30, 0x0 ;  /* 0x00000000001e7882 */ /* 0x000fe20000000000 */
[----:B------:R-:W-:Y:S01]  /*da90*/  UMOV UR31, 0x8408010 ;  /* 0x08408010001f7882 */ /* 0x000fe20000000000 */
[----:B------:R-:W-:Y:S01]  /*daa0*/  UMOV UR4, UR11 ;  /* 0x0000000b00047c82 */ /* 0x000fe20008000000 */
[----:B------:R-:W-:Y:S01]  /*dab0*/  UMOV UR5, URZ ;  /* 0x000000ff00057c82 */ /* 0x000fe20008000000 */
[----:B------:R0:W-:Y:S01]  /*dac0*/  UTCQMMA gdesc[UR6], gdesc[UR14], tmem[UR8], tmem[UR26], idesc[UR27], !UPT ;  /* 0x00ff1a0e060075ea */ /* 0x0001e2000f800308 */
[----:B------:R-:W-:Y:S01]  /*dad0*/  UMOV UR32, 0x0 ;  /* 0x0000000000207882 */ /* 0x000fe20000000000 */
[----:B------:R-:W-:Y:S01]  /*dae0*/  UMOV UR33, 0x8408010 ;  /* 0x0840801000217882 */ /* 0x000fe20000000000 */
[----:B------:R0:W-:Y:S01]  /*daf0*/  UTCQMMA gdesc[UR12], gdesc[UR24], tmem[UR8], tmem[UR28], idesc[UR29], UPT ;  /* 0x00ff1c180c0075ea */ /* 0x0001e2000b800308 */
[----:B------:R-:W-:Y:S01]  /*db00*/  UMOV UR4, UR4 ;  /* 0x0000000400047c82 */ /* 0x000fe20008000000 */
[----:B------:R0:W-:Y:S01]  /*db10*/  UTCQMMA gdesc[UR6], gdesc[UR16], tmem[UR18], tmem[UR30], idesc[UR31], !UPT ;  /* 0x00ff1e10060075ea */ /* 0x0001e2000f800312 */
[----:B------:R0:W-:Y:S01]  /*db20*/  UTCQMMA gdesc[UR12], gdesc[UR22], tmem[UR19], tmem[UR32], idesc[UR33], UPT ;  /* 0x00ff20160c0075ea */ /* 0x0001e2000b800313 */
[----:B------:R0:W-:Y:S01]  /*db30*/  UTCBAR [UR4], URZ ;  /* 0x000000ff040073e9 */ /* 0x0001e200080000ff */
[----:B------:R-:W-:Y:S01]  /*db40*/  NOP ;  /* 0x0000000000007918 */ /* 0x000fe20000000000 */
.L_x_6:
[----:B0-----:R-:W-:Y:S01]  /*db50*/  UMOV UR4, URZ ;  /* 0x000000ff00047c82 */ /* 0x001fe20008000000 */
[----:B------:R-:W-:Y:S05]  /*db60*/  @!P3 BRA `(.L_x_7) ;  /* 0x0000006c005cb947 */ /* 0x000fea0003800000 */
[----:B---3--:R-:W-:Y:S01]  /*db70*/  SHF.R.S32.HI R126, RZ, 0x1f, R174 ;  /* 0x0000001fff7e7819 */ /* 0x008fe200000114ae */
[----:B------:R-:W-:Y:S01]  /*db80*/  UIADD3 UR4, UPT, UPT, UR9, 0x8000, URZ ;  /* 0x0000800009047890 */ /* 0x000fe2000fffe0ff */
[----:B------:R-:W-:Y:S01]  /*db90*/  IMAD.SHL.U32 R121, R122, 0x40, RZ ;  /* 0x000000407a797824 */ /* 0x000fe200078e00ff */
[----:B------:R-:W-:Y:S01]  /*dba0*/  UMOV UR5, URZ ;  /* 0x000000ff00057c82 */ /* 0x000fe20008000000 */
[----:B------:R-:W-:Y:S01]  /*dbb0*/  LEA.HI R126, R126, R174, RZ, 0x6 ;  /* 0x000000ae7e7e7211 */ /* 0x000fe200078f30ff */
[----:B------:R-:W-:Y:S01]  /*dbc0*/  IMAD.SHL.U32 R122, R123, 0x40, RZ ;  /* 0x000000407b7a7824 */ /* 0x000fe200078e00ff */
[----:B------:R-:W-:Y:S01]  /*dbd0*/  USHF.R.U32.HI UR16, URZ, 0x4, UR4 ;  /* 0x00000004ff107899 */ /* 0x000fe20008011604 */
[----:B------:R-:W-:Y:S01]  /*dbe0*/  SHF.R.S32.HI R127, RZ, 0x1f, R121 ;  /* 0x0000001fff7f7819 */ /* 0x000fe20000011479 */
[----:B------:R-:W-:Y:S01]  /*dbf0*/  UIADD3 UR4, UPT, UPT, UR9, 0x12000, URZ ;  /* 0x0001200009047890 */ /* 0x000fe2000fffe0ff */
[----:B------:R-:W-:Y:S01]  /*dc00*/  SHF.R.S32.HI R123, RZ, 0x6, R126 ;  /* 0x00000006ff7b7819 */ /* 0x000fe2000001147e */
[----:B------:R-:W-:-:S02]  /*dc10*/  USGXT.U32 UR16, UR16, 0xe ;  /* 0x0000000e1010789a */ /* 0x000fc40008000000 */
[----:B------:R-:W-:Y:S01]  /*dc20*/  USHF.R.U32.HI UR4, URZ, 0x4, UR4 ;  /* 0x00000004ff047899 */ /* 0x000fe20008011604 */
[----:B------:R-:W-:Y:S01]  /*dc30*/  VIMNMX R126, PT, PT, R123, 0x2, !PT ;  /* 0x000000027b7e7848 */ /* 0x000fe20007fe0100 */
[----:B------:R-:W-:Y:S01]  /*dc40*/  VIADD R123, R124, 0xffffffc0 ;  /* 0xffffffc07c7b7836 */ /* 0x000fe20000000000 */
[----:B------:R-:W-:Y:S02]  /*dc50*/  UIADD3 UR28, UP1, UPT, UR16, 0x2, URZ ;  /* 0x00000002101c7890 */ /* 0x000fe4000ff3e0ff */
[----:B------:R-:W-:Y:S01]  /*dc60*/  USGXT.U32 UR4, UR4, 0xe ;  /* 0x0000000e0404789a */ /* 0x000fe20008000000 */
[----:B------:R-:W-:Y:S01]  /*dc70*/  VIADD R124, R126, 0xffffffff ;  /* 0xffffffff7e7c7836 */ /* 0x000fe20000000000 */
[----:B------:R-:W-:Y:S01]  /*dc80*/  UIADD3.X UR29, UPT, UPT, UR5, -0x7fffbfe0, URZ, UP1, !UPT ;  /* 0x80004020051d7890 */ /* 0x000fe20008ffe4ff */
[----:B------:R-:W-:Y:S01]  /*dc90*/  IMAD.MOV.U32 R126, RZ, RZ, RZ ;  /* 0x000000ffff7e7224 */ /* 0x000fe200078e00ff */
[----:B------:R-:W-:Y:S01]  /*dca0*/  UMOV UR14, 0x100 ;  /* 0x00000100000e7882 */ /* 0x000fe20000000000 */
[----:B------:R-:W-:Y:S01]  /*dcb0*/  UMOV UR15, 0x40004040 ;  /* 0x40004040000f7882 */ /* 0x000fe20000000000 */
[----:B------:R0:W-:Y:S01]  /*dcc0*/  STL [R1+0x1d8], R124 ;  /* 0x0001d87c01007387 */ /* 0x0001e20000100800 */
[----:B------:R-:W-:-:S02]  /*dcd0*/  UIADD3.64 UR14, UPT, UPT, UR4, UR14, URZ ;  /* 0x0000000e040e7297 */ /* 0x000fc4000fffe0ff */
[----:B------:R-:W-:Y:S02]  /*dce0*/  UIADD3.64 UR24, UPT, UPT, UR28, 0x3fe, URZ ;  /* 0x000003fe1c187897 */ /* 0x000fe4000fffe0ff */
[----:B------:R-:W-:Y:S01]  /*dcf0*/  UIADD3.64 UR26, UPT, UPT, UR28, 0x400, URZ ;  /* 0x000004001c1a7897 */ /* 0x000fe2000fffe0ff */
[----:B------:R-:W-:Y:S01]  /*dd00*/  UMOV UR22, 0x1 ;  /* 0x0000000100167882 */ /* 0x000fe20000000000 */
[----:B------:R-:W-:Y:S01]  /*dd10*/  UMOV UR12, UR4 ;  /* 0x00000004000c7c82 */ /* 0x000fe20008000000 */
[----:B------:R-:W-:Y:S01]  /*dd20*/  UMOV UR13, 0x40004040 ;  /* 0x40004040000d7882 */ /* 0x000fe20000000000 */
[----:B0-----:R-:W-:-:S08]  /*dd30*/  SHF.R.S32.HI R124, RZ, 0x1f, R122 ;  /* 0x0000001fff7c7819 */ /* 0x001fd0000001147a */
.L_x_10:
[----:B-1----:R-:W2:Y:S04]  /*dd40*/  LDL.LU R162, [R1+0x1d4] ;  /* 0x0001d40001a27983 */ /* 0x002ea80000300800 */
[----:B------:R-:W3:Y:S04]  /*dd50*/  LDL.LU R161, [R1+0x1cc] ;  /* 0x0001cc0001a17983 */ /* 0x000ee80000300800 */
[----:B------:R-:W4:Y:S04]  /*dd60*/  LDL.LU R160, [R1+0xac] ;  /* 0x0000ac0001a07983 */ /* 0x000f280000300800 */
        /* <DEDUP_REMOVED lines=21> */
[----:B------:R-:W4:Y:S01]  /*dec0*/  LDL.LU R138, [R1+0x16c] ;  /* 0x00016c00018a7983 */ /* 0x000f220000300800 */
[----:B------:R-:W-:Y:S01]  /*ded0*/  IMAD.U32 R126, R126, -0x80000000, RZ ;  /* 0x800000007e7e7824 */ /* 0x000fe200078e00ff */
[----:B--2---:R-:W-:-:S02]  /*dee0*/  IADD3 R162, P5, PT, R122, R162, RZ ;  /* 0x000000a27aa27210 */ /* 0x004fc40007fbe0ff */
[----:B---3--:R-:W-:-:S03]  /*def0*/  IADD3 R161, P1, PT, R122, R161, RZ ;  /* 0x000000a17aa17210 */ /* 0x008fc60007f3e0ff */
[----:B------:R-:W-:Y:S01]  /*df00*/  STL [R1+0x1d4], R162 ;  /* 0x0001d4a201007387 */ /* 0x000fe20000100800 */
[----:B----4-:R-:W-:-:S03]  /*df10*/  IADD3 R160, P4, PT, R122, R160, RZ ;  /* 0x000000a07aa07210 */ /* 0x010fc60007f9e0ff */
[----:B------:R-:W-:Y:S01]  /*df20*/  STL [R1+0x1cc], R161 ;  /* 0x0001cca101007387 */ /* 0x000fe20000100800 */
[----:B------:R-:W-:-:S03]  /*df30*/  IADD3 R159, P3, PT, R122, R159, RZ ;  /* 0x0000009f7a9f7210 */ /* 0x000fc60007f7e0ff */
[----:B------:R-:W-:Y:S01]  /*df40*/  STL [R1+0xac], R160 ;  /* 0x0000aca001007387 */ /* 0x000fe20000100800 */
[----:B------:R-:W-:-:S03]  /*df50*/  IADD3 R158, P6, PT, R122, R158, RZ ;  /* 0x0000009e7a9e7210 */ /* 0x000fc60007fde0ff */
[----:B------:R-:W-:Y:S01]  /*df60*/  STL [R1+0x1c4], R159 ;  /* 0x0001c49f01007387 */ /* 0x000fe20000100800 */
[----:B------:R-:W-:-:S03]  /*df70*/  IMAD.X R157, R124, 0x1, R157, P5 ;  /* 0x000000017c9d7824 */ /* 0x000fc600028e069d */
        /* <DEDUP_REMOVED lines=27> */
[----:B------:R-:W-:Y:S01]  /*e130*/  IMAD.X R142, R124, 0x1, R142, P4 ;  /* 0x000000017c8e7824 */ /* 0x000fe200020e068e */
[----:B------:R-:W-:-:S05]  /*e140*/  IADD3 R137, P4, PT, R122, R137, RZ ;  /* 0x000000897a897210 */ /* 0x000fca0007f9e0ff */
[----:B------:R0:W-:Y:S04]  /*e150*/  STL [R1+0x17c], R137 ;  /* 0x00017c8901007387 */ /* 0x0001e80000100800 */
[----:B------:R-:W-:Y:S04]  /*e160*/  STL [R1+0x184], R143 ;  /* 0x0001848f01007387 */ /* 0x000fe80000100800 */
[----:B0-----:R-:W2:Y:S01]  /*e170*/  LDL.LU R137, [R1+0x188] ;  /* 0x0001880001897983 */ /* 0x001ea20000300800 */
[----:B------:R-:W-:-:S03]  /*e180*/  IMAD.X R127, R124, 0x1, R127, P3 ;  /* 0x000000017c7f7824 */ /* 0x000fc600018e067f */
[----:B------:R-:W-:Y:S04]  /*e190*/  STL [R1+0x1a0], R142 ;  /* 0x0001a08e01007387 */ /* 0x000fe80000100800 */
[----:B------:R0:W-:Y:S04]  /*e1a0*/  STL [R1+0x198], R127 ;  /* 0x0001987f01007387 */ /* 0x0001e80000100800 */
[----:B0-----:R-:W3:Y:S01]  /*e1b0*/  LDL.LU R127, [R1+0x164] ;  /* 0x00016400017f7983 */ /* 0x001ee20000300800 */
[----:B------:R-:W-:Y:S01]  /*e1c0*/  IADD3 R141, P3, PT, R122, R141, RZ ;  /* 0x0000008d7a8d7210 */ /* 0x000fe20007f7e0ff */
[----:B------:R-:W-:Y:S01]  /*e1d0*/  IMAD.X R139, R124, 0x1, R139, P6 ;  /* 0x000000017c8b7824 */ /* 0x000fe200030e068b */
[----:B------:R-:W-:-:S03]  /*e1e0*/  IADD3 R138, P6, PT, R122, R138, RZ ;  /* 0x0000008a7a8a7210 */ /* 0x000fc60007fde0ff */
[----:B------:R0:W-:Y:S04]  /*e1f0*/  STL [R1+0x174], R141 ;  /* 0x0001748d01007387 */ /* 0x0001e80000100800 */
[----:B0-----:R-:W4:Y:S04]  /*e200*/  LDL.LU R141, [R1+0x180] ;  /* 0x00018000018d7983 */ /* 0x001f280000300800 */
[----:B------:R0:W-:Y:S04]  /*e210*/  STL [R1+0x190], R139 ;  /* 0x0001908b01007387 */ /* 0x0001e80000100800 */
[----:B0-----:R-:W4:Y:S04]  /*e220*/  LDL.LU R139, [R1+0x15c] ;  /* 0x00015c00018b7983 */ /* 0x001f280000300800 */
[----:B------:R-:W4:Y:S04]  /*e230*/  LDL.LU R164, [R1+0x178] ;  /* 0x0001780001a47983 */ /* 0x000f280000300800 */
[----:B------:R-:W4:Y:S04]  /*e240*/  LDL.LU R163, [R1+0x154] ;  /* 0x0001540001a37983 */ /* 0x000f280000300800 */
[----:B------:R-:W4:Y:S04]  /*e250*/  LDL.LU R162, [R1+0x170] ;  /* 0x0001700001a27983 */ /* 0x000f280000300800 */
[----:B------:R0:W-:Y:S04]  /*e260*/  STL [R1+0x16c], R138 ;  /* 0x00016c8a01007387 */ /* 0x0001e80000100800 */
        /* <DEDUP_REMOVED lines=19> */
[----:B0-----:R-:W4:Y:S01]  /*e3a0*/  LDL.LU R138, [R1+0x120] ;  /* 0x00012000018a7983 */ /* 0x001f220000300800 */
[----:B--2---:R-:W-:-:S05]  /*e3b0*/  IMAD.X R137, R124, 0x1, R137, P5 ;  /* 0x000000017c897824 */ /* 0x004fca00028e0689 */
[----:B------:R0:W-:Y:S04]  /*e3c0*/  STL [R1+0x188], R137 ;  /* 0x0001888901007387 */ /* 0x0001e80000100800 */
[----:B0-----:R-:W2:Y:S01]  /*e3d0*/  LDL.LU R137, [R1+0xfc] ;  /* 0x0000fc0001897983 */ /* 0x001ea20000300800 */
[----:B---3--:R-:W-:-:S05]  /*e3e0*/  IADD3 R127, P5, PT, R122, R127, RZ ;  /* 0x0000007f7a7f7210 */ /* 0x008fca0007fbe0ff */
[----:B------:R0:W-:Y:S04]  /*e3f0*/  STL [R1+0x164], R127 ;  /* 0x0001647f01007387 */ /* 0x0001e80000100800 */
[----:B0-----:R-:W3:Y:S01]  /*e400*/  LDL.LU R127, [R1+0x118] ;  /* 0x00011800017f7983 */ /* 0x001ee20000300800 */
[----:B----4-:R-:W-:-:S05]  /*e410*/  IMAD.X R141, R124, 0x1, R141, P1 ;  /* 0x000000017c8d7824 */ /* 0x010fca00008e068d */
[----:B------:R0:W-:Y:S01]  /*e420*/  STL [R1+0x180], R141 ;  /* 0x0001808d01007387 */ /* 0x0001e20000100800 */
[----:B------:R-:W-:-:S03]  /*e430*/  IADD3 R139, P1, PT, R122, R139, RZ ;  /* 0x0000008b7a8b7210 */ /* 0x000fc60007f3e0ff */
[----:B0-----:R-:W4:Y:S01]  /*e440*/  LDL.LU R141, [R1+0xf4] ;  /* 0x0000f400018d7983 */ /* 0x001f220000300800 */
[----:B------:R-:W-:-:S03]  /*e450*/  IMAD.X R164, R124, 0x1, R164, P4 ;  /* 0x000000017ca47824 */ /* 0x000fc600020e06a4 */
[----:B------:R0:W-:Y:S01]  /*e460*/  STL [R1+0x15c], R139 ;  /* 0x00015c8b01007387 */ /* 0x0001e20000100800 */
[----:B------:R-:W-:Y:S01]  /*e470*/  IADD3 R163, P4, PT, R122, R163, RZ ;  /* 0x000000a37aa37210 */ /* 0x000fe20007f9e0ff */
[----:B------:R-:W-:Y:S02]  /*e480*/  IMAD.X R162, R124, 0x1, R162, P3 ;  /* 0x000000017ca27824 */ /* 0x000fe400018e06a2 */
[----:B0-----:R-:W4:Y:S04]  /*e490*/  LDL.LU R139, [R1+0x110] ;  /* 0x00011000018b7983 */ /* 0x001f280000300800 */
        /* <DEDUP_REMOVED lines=39> */
[----:B------:R-:W-:-:S05]  /*e710*/  IMAD.X R138, R124, 0x1, R138, P3 ;  /* 0x000000017c8a7824 */ /* 0x000fca00018e068a */
[----:B------:R0:W-:Y:S04]  /*e720*/  STL [R1+0x120], R138 ;  /* 0x0001208a01007387 */ /* 0x0001e80000100800 */
[----:B------:R-:W-:Y:S04]  /*e730*/  STL [R1+0x128], R143 ;  /* 0x0001288f01007387 */ /* 0x000fe80000100800 */
[----:B0-----:R-:W4:Y:S04]  /*e740*/  LDL.LU R138, [R1+0xec] ;  /* 0x0000ec00018a7983 */ /* 0x001f280000300800 */
[----:B------:R-:W-:Y:S01]  /*e750*/  STL [R1+0x104], R142 ;  /* 0x0001048e01007387 */ /* 0x000fe20000100800 */
[----:B--2---:R-:W-:-:S05]  /*e760*/  IADD3 R137, P3, PT, R122, R137, RZ ;  /* 0x000000897a897210 */ /* 0x004fca0007f7e0ff */
[----:B------:R0:W-:Y:S04]  /*e770*/  STL [R1+0xfc], R137 ;  /* 0x0000fc8901007387 */ /* 0x0001e80000100800 */
[----:B0-----:R-:W2:Y:S01]  /*e780*/  LDL.LU R137, [R1+0x108] ;  /* 0x0001080001897983 */ /* 0x001ea20000300800 */
[----:B---3--:R-:W-:-:S05]  /*e790*/  IMAD.X R127, R124, 0x1, R127, P6 ;  /* 0x000000017c7f7824 */ /* 0x008fca00030e067f */
[----:B------:R0:W-:Y:S04]  /*e7a0*/  STL [R1+0x118], R127 ;  /* 0x0001187f01007387 */ /* 0x0001e80000100800 */
[----:B0-----:R-:W3:Y:S01]  /*e7b0*/  LDL.LU R127, [R1+0xe4] ;  /* 0x0000e400017f7983 */ /* 0x001ee20000300800 */
[----:B----4-:R-:W-:-:S05]  /*e7c0*/  IADD3 R141, P6, PT, R122, R141, RZ ;  /* 0x0000008d7a8d7210 */ /* 0x010fca0007fde0ff */
[----:B------:R0:W-:Y:S01]  /*e7d0*/  STL [R1+0xf4], R141 ;  /* 0x0000f48d01007387 */ /* 0x0001e20000100800 */
[----:B------:R-:W-:-:S03]  /*e7e0*/  IMAD.X R139, R124, 0x1, R139, P5 ;  /* 0x000000017c8b7824 */ /* 0x000fc600028e068b */
        /* <DEDUP_REMOVED lines=24> */
[----:B------:R-:W-:-:S03]  /*e970*/  IADD3 R138, P5, PT, R122, R138, RZ ;  /* 0x0000008a7a8a7210 */ /* 0x000fc60007fbe0ff */
[----:B0-----:R-:W4:Y:S04]  /*e980*/  LDL.LU R139, [R1+0x7c] ;  /* 0x00007c00018b7983 */ /* 0x001f280000300800 */
[----:B------:R0:W-:Y:S04]  /*e990*/  STL [R1+0xec], R138 ;  /* 0x0000ec8a01007387 */ /* 0x0001e80000100800 */
[----:B0-----:R-:W4:Y:S01]  /*e9a0*/  LDL.LU R138, [R1+0x98] ;  /* 0x00009800018a7983 */ /* 0x001f220000300800 */
[----:B--2---:R-:W-:-:S05]  /*e9b0*/  IMAD.X R137, R124, 0x1, R137, P1 ;  /* 0x000000017c897824 */ /* 0x004fca00008e0689 */
[----:B------:R0:W-:Y:S04]  /*e9c0*/  STL [R1+0x108], R137 ;  /* 0x0001088901007387 */ /* 0x0001e80000100800 */
[----:B0-----:R-:W2:Y:S01]  /*e9d0*/  LDL.LU R137, [R1+0x74] ;  /* 0x0000740001897983 */ /* 0x001ea20000300800 */
[----:B---3--:R-:W-:-:S05]  /*e9e0*/  IADD3 R127, P1, PT, R122, R127, RZ ;  /* 0x0000007f7a7f7210 */ /* 0x008fca0007f3e0ff */
[----:B------:R0:W-:Y:S04]  /*e9f0*/  STL [R1+0xe4], R127 ;  /* 0x0000e47f01007387 */ /* 0x0001e80000100800 */
[----:B0-----:R-:W3:Y:S01]  /*ea00*/  LDL.LU R127, [R1+0x90] ;  /* 0x00009000017f7983 */ /* 0x001ee20000300800 */
[----:B----4-:R-:W-:Y:S01]  /*ea10*/  IMAD.X R141, R124, 0x1, R141, P4 ;  /* 0x000000017c8d7824 */ /* 0x010fe200020e068d */
[----:B------:R-:W-:-:S04]  /*ea20*/  IADD3 R164, P4, PT, R122, R164, RZ ;  /* 0x000000a47aa47210 */ /* 0x000fc80007f9e0ff */
[----:B------:R0:W-:Y:S01]  /*ea30*/  STL [R1+0x100], R141 ;  /* 0x0001008d01007387 */ /* 0x0001e20000100800 */
[----:B------:R-:W-:Y:S01]  /*ea40*/  IMAD.X R163, R124, 0x1, R163, P3 ;  /* 0x000000017ca37824 */ /* 0x000fe200018e06a3 */
[----:B------:R-:W-:Y:S02]  /*ea50*/  IADD3 R162, P3, PT, R122, R162, RZ ;  /* 0x000000a27aa27210 */ /* 0x000fe40007f7e0ff */
[----:B0-----:R-:W4:Y:S04]  /*ea60*/  LDL.LU R141, [R1+0x6c] ;  /* 0x00006c00018d7983 */ /* 0x001f280000300800 */
        /* <DEDUP_REMOVED lines=39> */
[----:B------:R-:W-:-:S05]  /*ece0*/  IADD3 R139, P3, PT, R122, R139, RZ ;  /* 0x0000008b7a8b7210 */ /* 0x000fca0007f7e0ff */
[----:B------:R0:W-:Y:S04]  /*ecf0*/  STL [R1+0x7c], R139 ;  /* 0x00007c8b01007387 */ /* 0x0001e80000100800 */
[----:B------:R-:W-:Y:S01]  /*ed00*/  STL [R1+0x84], R143 ;  /* 0x0000848f01007387 */ /* 0x000fe20000100800 */
[----:B------:R-:W-:-:S03]  /*ed10*/  IMAD.X R138, R124, 0x1, R138, P6 ;  /* 0x000000017c8a7824 */ /* 0x000fc600030e068a */
[----:B0-----:R-:W4:Y:S04]  /*ed20*/  LDL.LU R139, [R1+0x88] ;  /* 0x00008800018b7983 */ /* 0x001f280000300800 */
[----:B------:R-:W-:Y:S04]  /*ed30*/  STL [R1+0xa0], R142 ;  /* 0x0000a08e01007387 */ /* 0x000fe80000100800 */
[----:B------:R0:W-:Y:S04]  /*ed40*/  STL [R1+0x98], R138 ;  /* 0x0000988a01007387 */ /* 0x0001e80000100800 */
[----:B0-----:R-:W4:Y:S01]  /*ed50*/  LDL.LU R138, [R1+0x64] ;  /* 0x00006400018a7983 */ /* 0x001f220000300800 */
[----:B--2---:R-:W-:-:S05]  /*ed60*/  IADD3 R137, P6, PT, R122, R137, RZ ;  /* 0x000000897a897210 */ /* 0x004fca0007fde0ff */
[----:B------:R0:W-:Y:S04]  /*ed70*/  STL [R1+0x74], R137 ;  /* 0x0000748901007387 */ /* 0x0001e80000100800 */
[----:B0-----:R-:W2:Y:S01]  /*ed80*/  LDL.LU R137, [R1+0x80] ;  /* 0x0000800001897983 */ /* 0x001ea20000300800 */
[----:B---3--:R-:W-:-:S05]  /*ed90*/  IMAD.X R127, R124, 0x1, R127, P5 ;  /* 0x000000017c7f7824 */ /* 0x008fca00028e067f */
[----:B------:R0:W-:Y:S04]  /*eda0*/  STL [R1+0x90], R127 ;  /* 0x0000907f01007387 */ /* 0x0001e80000100800 */
[----:B0-----:R-:W3:Y:S01]  /*edb0*/  LDL.LU R127, [R1+0x5c] ;  /* 0x00005c00017f7983 */ /* 0x001ee20000300800 */
[----:B----4-:R-:W-:-:S03]  /*edc0*/  IADD3 R141, P5, PT, R122, R141, RZ ;  /* 0x0000008d7a8d7210 */ /* 0x010fc60007fbe0ff */
        /* <DEDUP_REMOVED lines=24> */
[----:B------:R-:W-:-:S05]  /*ef50*/  IMAD.X R139, R124, 0x1, R139, P1 ;  /* 0x000000017c8b7824 */ /* 0x000fca00008e068b */
[----:B------:R0:W-:Y:S04]  /*ef60*/  STL [R1+0x88], R139 ;  /* 0x0000888b01007387 */ /* 0x0001e80000100800 */
[----:B0-----:R-:W4:Y:S01]  /*ef70*/  LDL.LU R139, [R1+0x18] ;  /* 0x00001800018b7983 */ /* 0x001f220000300800 */
[----:B------:R-:W-:-:S05]  /*ef80*/  IADD3 R138, P1, PT, R122, R138, RZ ;  /* 0x0000008a7a8a7210 */ /* 0x000fca0007f3e0ff */
[----:B------:R0:W-:Y:S04]  /*ef90*/  STL [R1+0x64], R138 ;  /* 0x0000648a01007387 */ /* 0x0001e80000100800 */
[----:B0-----:R-:W4:Y:S01]  /*efa0*/  LDL.LU R138, [R1+0x10] ;  /* 0x00001000018a7983 */ /* 0x001f220000300800 */
[----:B--2---:R-:W-:-:S05]  /*efb0*/  IMAD.X R137, R124, 0x1, R137, P4 ;  /* 0x000000017c897824 */ /* 0x004fca00020e0689 */
[----:B------:R0:W-:Y:S04]  /*efc0*/  STL [R1+0x80], R137 ;  /* 0x0000808901007387 */ /* 0x0001e80000100800 */
[----:B0-----:R-:W2:Y:S01]  /*efd0*/  LDL.LU R137, [R1+0x8] ;  /* 0x0000080001897983 */ /* 0x001ea20000300800 */
[----:B---3--:R-:W-:-:S05]  /*efe0*/  IADD3 R127, P4, PT, R122, R127, RZ ;  /* 0x0000007f7a7f7210 */ /* 0x008fca0007f9e0ff */
[----:B------:R0:W-:Y:S04]  /*eff0*/  STL [R1+0x5c], R127 ;  /* 0x00005c7f01007387 */ /* 0x0001e80000100800 */
[----:B0-----:R-:W3:Y:S01]  /*f000*/  LDL.LU R127, [R1] ;  /* 0x00000000017f7983 */ /* 0x001ee20000300800 */
[----:B----4-:R-:W-:Y:S01]  /*f010*/  IMAD.X R164, R124, 0x1, R164, P3 ;  /* 0x000000017ca47824 */ /* 0x010fe200018e06a4 */
[----:B------:R-:W-:Y:S01]  /*f020*/  IADD3 R163, P3, PT, R122, R163, RZ ;  /* 0x000000a37aa37210 */ /* 0x000fe20007f7e0ff */
[----:B------:R-:W-:Y:S01]  /*f030*/  IMAD.X R162, R124, 0x1, R162, P6 ;  /* 0x000000017ca27824 */ /* 0x000fe200030e06a2 */
[----:B------:R-:W-:Y:S02]  /*f040*/  PRMT R145, RZ, 0x7610, R145 ;  /* 0x00007610ff917816 */ /* 0x000fe40000000091 */
[----:B------:R-:W-:Y:S01]  /*f050*/  IADD3 R161, P6, PT, R122, R161, RZ ;  /* 0x000000a17aa17210 */ /* 0x000fe20007fde0ff */
        /* <DEDUP_REMOVED lines=38> */
[----:B------:R-:W-:Y:S02]  /*f2c0*/  IADD3 R252, P6, PT, R122, R252, RZ ;  /* 0x000000fc7afc7210 */ /* 0x000fe40007fde0ff */
[----:B------:R-:W-:Y:S03]  /*f2d0*/  STL [R1+0xc], R144 ;  /* 0x00000c9001007387 */ /* 0x000fe60000100800 */
[----:B------:R-:W-:Y:S01]  /*f2e0*/  IMAD.X R251, R124, 0x1, R251, P6 ;  /* 0x000000017cfb7824 */ /* 0x000fe200030e06fb */
[----:B------:R-:W-:Y:S01]  /*f2f0*/  IADD3 R242, P6, PT, R122, R242, RZ ;  /* 0x000000f27af27210 */ /* 0x000fe20007fde0ff */
[----:B------:R-:W-:Y:S04]  /*f300*/  STL [R1+0x28], R143 ;  /* 0x0000288f01007387 */ /* 0x000fe80000100800 */
[----:B------:R-:W-:Y:S01]  /*f310*/  IMAD.X R241, R124, 0x1, R241, P6 ;  /* 0x000000017cf17824 */ /* 0x000fe200030e06f1 */
[----:B------:R-:W-:Y:S01]  /*f320*/  IADD3 R232, P6, PT, R122, R232, RZ ;  /* 0x000000e87ae87210 */ /* 0x000fe20007fde0ff */
[----:B------:R-:W-:Y:S01]  /*f330*/  STL [R1+0x4], R142 ;  /* 0x0000048e01007387 */ /* 0x000fe20000100800 */
[----:B------:R-:W-:Y:S01]  /*f340*/  IMAD.X R139, R124, 0x1, R139, P5 ;  /* 0x000000017c8b7824 */ /* 0x000fe200028e068b */
[----:B------:R-:W-:-:S02]  /*f350*/  IADD3 R250, P5, PT, R122, R250, RZ ;  /* 0x000000fa7afa7210 */ /* 0x000fc40007fbe0ff */
[----:B------:R-:W-:Y:S01]  /*f360*/  IMAD.X R231, R124, 0x1, R231, P6 ;  /* 0x000000017ce77824 */ /* 0x000fe200030e06e7 */
[----:B------:R-:W-:Y:S01]  /*f370*/  IADD3 R222, P6, PT, R122, R222, RZ ;  /* 0x000000de7ade7210 */ /* 0x000fe20007fde0ff */
[----:B------:R-:W-:Y:S01]  /*f380*/  STL [R1+0x20], R141 ;  /* 0x0000208d01007387 */ /* 0x000fe20000100800 */
[----:B------:R-:W-:Y:S01]  /*f390*/  IMAD.X R249, R124, 0x1, R249, P5 ;  /* 0x000000017cf97824 */ /* 0x000fe200028e06f9 */
[----:B------:R-:W-:Y:S02]  /*f3a0*/  IADD3 R240, P5, PT, R122, R240, RZ ;  /* 0x000000f07af07210 */ /* 0x000fe40007fbe0ff */
[----:B------:R-:W-:Y:S01]  /*f3b0*/  IMAD.X R221, R124, 0x1, R221, P6 ;  /* 0x000000017cdd7824 */ /* 0x000fe200030e06dd */
[----:B------:R-:W-:Y:S01]  /*f3c0*/  IADD3 R212, P6, PT, R122, R212, RZ ;  /* 0x000000d47ad47210 */ /* 0x000fe20007fde0ff */
[----:B------:R-:W-:Y:S01]  /*f3d0*/  STL [R1+0x18], R139 ;  /* 0x0000188b01007387 */ /* 0x000fe20000100800 */
[----:B------:R-:W-:Y:S01]  /*f3e0*/  IMAD.X R239, R124, 0x1, R239, P5 ;  /* 0x000000017cef7824 */ /* 0x000fe200028e06ef */
[----:B------:R-:W-:-:S02]  /*f3f0*/  IADD3 R230, P5, PT, R122, R230, RZ ;  /* 0x000000e67ae67210 */ /* 0x000fc40007fbe0ff */
[----:B------:R-:W-:Y:S01]  /*f400*/  IMAD.X R211, R124, 0x1, R211, P6 ;  /* 0x000000017cd37824 */ /* 0x000fe200030e06d3 */
[----:B------:R-:W-:Y:S01]  /*f410*/  IADD3 R202, P6, PT, R122, R202, RZ ;  /* 0x000000ca7aca7210 */ /* 0x000fe20007fde0ff */
        /* <DEDUP_REMOVED lines=28> */
[----:B------:R-:W-:Y:S01]  /*f5e0*/  STL [R1+0x10], R138 ;  /* 0x0000108a01007387 */ /* 0x000fe20000100800 */
        /* <DEDUP_REMOVED lines=24> */
[C---:B------:R-:W-:Y:S01]  /*f770*/  IMAD.X R98, R124.reuse, 0x1, R98, P6 ;  /* 0x000000017c627824 */ /* 0x040fe200030e0662 */
[----:B------:R-:W-:Y:S01]  /*f780*/  IADD3 R47, P6, PT, R121, R47, RZ ;  /* 0x0000002f792f7210 */ /* 0x000fe20007fde0ff */
[----:B------:R-:W-:Y:S01]  /*f790*/  IMAD.X R86, R124, 0x1, R86, P1 ;  /* 0x000000017c567824 */ /* 0x000fe200008e0656 */
[----:B------:R-:W-:Y:S01]  /*f7a0*/  IADD3 R115, P1, PT, R122, R115, RZ ;  /* 0x000000737a737210 */ /* 0x000fe20007f3e0ff */
[----:B------:R-:W-:Y:S01]  /*f7b0*/  IMAD.X R72, R124, 0x1, R72, P5 ;  /* 0x000000017c487824 */ /* 0x000fe200028e0648 */
[----:B------:R-:W-:-:S03]  /*f7c0*/  IADD3 R101, P5, PT, R122, R101, RZ ;  /* 0x000000657a657210 */ /* 0x000fc60007fbe0ff */
[----:B------:R-:W-:Y:S01]  /*f7d0*/  IMAD.X R116, R124, 0x1, R116, P1 ;  /* 0x000000017c747824 */ /* 0x000fe200008e0674 */
[----:B------:R-:W-:Y:S01]  /*f7e0*/  IADD3 R75, P1, PT, R122, R75, RZ ;  /* 0x0000004b7a4b7210 */ /* 0x000fe20007f3e0ff */
[----:B------:R-:W-:Y:S01]  /*f7f0*/  IMAD.X R102, R124, 0x1, R102, P5 ;  /* 0x000000017c667824 */ /* 0x000fe200028e0666 */
[----:B------:R-:W-:-:S03]  /*f800*/  IADD3 R61, P5, PT, R122, R61, RZ ;  /* 0x0000003d7a3d7210 */ /* 0x000fc60007fbe0ff */
[----:B------:R-:W-:Y:S01]  /*f810*/  IMAD.X R76, R124, 0x1, R76, P1 ;  /* 0x000000017c4c7824 */ /* 0x000fe200008e064c */
[----:B------:R-:W-:Y:S01]  /*f820*/  IADD3 R105, P1, PT, R122, R105, RZ ;  /* 0x000000697a697210 */ /* 0x000fe20007f3e0ff */
[----:B------:R-:W-:Y:S01]  /*f830*/  IMAD.X R62, R124, 0x1, R62, P5 ;  /* 0x000000017c3e7824 */ /* 0x000fe200028e063e */
[----:B-----5:R-:W-:-:S03]  /*f840*/  IADD3 R30, P5, PT, R121, R30, RZ ;  /* 0x0000001e791e7210 */ /* 0x020fc60007fbe0ff */
[----:B------:R-:W-:Y:S01]  /*f850*/  IMAD.X R106, R124, 0x1, R106, P1 ;  /* 0x000000017c6a7824 */ /* 0x000fe200008e066a */
[----:B------:R-:W-:-:S05]  /*f860*/  IADD3 R65, P1, PT, R122, R65, RZ ;  /* 0x000000417a417210 */ /* 0x000fca0007f3e0ff */
[----:B------:R-:W-:Y:S01]  /*f870*/  IMAD.X R66, R124, 0x1, R66, P1 ;  /* 0x000000017c427824 */ /* 0x000fe200008e0642 */
[----:B------:R-:W-:-:S05]  /*f880*/  IADD3 R95, P1, PT, R122, R95, RZ ;  /* 0x0000005f7a5f7210 */ /* 0x000fca0007f3e0ff */
[C---:B------:R-:W-:Y:S01]  /*f890*/  IMAD.X R96, R124.reuse, 0x1, R96, P1 ;  /* 0x000000017c607824 */ /* 0x040fe200008e0660 */
[----:B------:R-:W-:Y:S01]  /*f8a0*/  IADD3 R14, P1, PT, R121, R14, RZ ;  /* 0x0000000e790e7210 */ /* 0x000fe20007f3e0ff */
[----:B--2---:R-:W-:Y:S01]  /*f8b0*/  IMAD.X R137, R124, 0x1, R137, P4 ;  /* 0x000000017c897824 */ /* 0x004fe200020e0689 */
[----:B------:R-:W-:-:S04]  /*f8c0*/  IADD3 R246, P4, PT, R122, R246, RZ ;  /* 0x000000f67af67210 */ /* 0x000fc80007f9e0ff */
[----:B------:R0:W-:Y:S01]  /*f8d0*/  STL [R1+0x8], R137 ;  /* 0x0000088901007387 */ /* 0x0001e20000100800 */
[----:B------:R-:W-:Y:S01]  /*f8e0*/  IMAD.X R245, R124, 0x1, R245, P4 ;  /* 0x000000017cf57824 */ /* 0x000fe200020e06f5 */
[----:B------:R-:W-:-:S05]  /*f8f0*/  IADD3 R236, P4, PT, R122, R236, RZ ;  /* 0x000000ec7aec7210 */ /* 0x000fca0007f9e0ff */
[----:B------:R-:W-:Y:S01]  /*f900*/  IMAD.X R235, R124, 0x1, R235, P4 ;  /* 0x000000017ceb7824 */ /* 0x000fe200020e06eb */
[----:B------:R-:W-:Y:S02]  /*f910*/  IADD3 R226, P4, PT, R122, R226, RZ ;  /* 0x000000e27ae27210 */ /* 0x000fe40007f9e0ff */
[----:B0-----:R-:W-:-:S03]  /*f920*/  LOP3.LUT R137, R140, 0x8, RZ, 0xfc, !PT ;  /* 0x000000088c897812 */ /* 0x001fc600078efcff */
[----:B------:R-:W-:Y:S01]  /*f930*/  IMAD.X R225, R124, 0x1, R225, P4 ;  /* 0x000000017ce17824 */ /* 0x000fe200020e06e1 */
[----:B------:R-:W-:Y:S01]  /*f940*/  IADD3 R216, P4, PT, R122, R216, RZ ;  /* 0x000000d87ad87210 */ /* 0x000fe20007f9e0ff */
[----:B---3--:R-:W-:Y:S01]  /*f950*/  IMAD.X R127, R124, 0x1, R127, P3 ;  /* 0x000000017c7f7824 */ /* 0x008fe200018e067f */
[----:B------:R-:W-:-:S03]  /*f960*/  IADD3 R244, P3, PT, R122, R244, RZ ;  /* 0x000000f47af47210 */ /* 0x000fc60007f7e0ff */
[----:B------:R-:W-:Y:S01]  /*f970*/  IMAD.X R215, R124, 0x1, R215, P4 ;  /* 0x000000017cd77824 */ /* 0x000fe200020e06d7 */
[----:B------:R-:W-:Y:S01]  /*f980*/  IADD3 R206, P4, PT, R122, R206, RZ ;  /* 0x000000ce7ace7210 */ /* 0x000fe20007f9e0ff */
[----:B------:R-:W-:Y:S01]  /*f990*/  IMAD.X R243, R124, 0x1, R243, P3 ;  /* 0x000000017cf37824 */ /* 0x000fe200018e06f3 */
[----:B------:R-:W-:Y:S01]  /*f9a0*/  IADD3 R234, P3, PT, R122, R234, RZ ;  /* 0x000000ea7aea7210 */ /* 0x000fe20007f7e0ff */
[----:B------:R0:W-:Y:S02]  /*f9b0*/  STL [R1], R127 ;  /* 0x0000007f01007387 */ /* 0x0001e40000100800 */
[----:B------:R-:W-:Y:S01]  /*f9c0*/  IMAD.X R205, R124, 0x1, R205, P4 ;  /* 0x000000017ccd7824 */ /* 0x000fe200020e06cd */
[----:B------:R-:W-:Y:S01]  /*f9d0*/  IADD3 R196, P4, PT, R122, R196, RZ ;  /* 0x000000c47ac47210 */ /* 0x000fe20007f9e0ff */
[----:B------:R-:W-:Y:S01]  /*f9e0*/  IMAD.X R233, R124, 0x1, R233, P3 ;  /* 0x000000017ce97824 */ /* 0x000fe200018e06e9 */
[----:B------:R-:W-:-:S03]  /*f9f0*/  IADD3 R224, P3, PT, R122, R224, RZ ;  /* 0x000000e07ae07210 */ /* 0x000fc60007f7e0ff */
[----:B------:R-:W-:Y:S01]  /*fa00*/  IMAD.X R195, R124, 0x1, R195, P4 ;  /* 0x000000017cc37824 */ /* 0x000fe200020e06c3 */
[----:B------:R-:W-:Y:S01]  /*fa10*/  IADD3 R186, P4, PT, R122, R186, RZ ;  /* 0x000000ba7aba7210 */ /* 0x000fe20007f9e0ff */
[----:B------:R-:W-:Y:S01]  /*fa20*/  IMAD.X R223, R124, 0x1, R223, P3 ;  /* 0x000000017cdf7824 */ /* 0x000fe200018e06df */
[----:B------:R-:W-:Y:S02]  /*fa30*/  IADD3 R214, P3, PT, R122, R214, RZ ;  /* 0x000000d67ad67210 */ /* 0x000fe40007f7e0ff */
[----:B0-----:R-:W-:Y:S01]  /*fa40*/  SHF.R.S32.HI R127, RZ, 0x1f, R121 ;  /* 0x0000001fff7f7819 */ /* 0x001fe20000011479 */
        /* <DEDUP_REMOVED lines=41> */
[C---:B------:R-:W-:Y:S01]  /*fce0*/  IADD3 R38, P5, PT, R121.reuse, R38, RZ ;  /* 0x0000002679267210 */ /* 0x040fe20007fbe0ff */
[C---:B------:R-:W-:Y:S01]  /*fcf0*/  IMAD.X R60, R124.reuse, 0x1, R60, P4 ;  /* 0x000000017c3c7824 */ /* 0x040fe200020e063c */
        /* <DEDUP_REMOVED lines=13> */
[----:B------:R-:W-:Y:S01]  /*fdd0*/  IMAD.X R64, R124, 0x1, R64, P3 ;  /* 0x000000017c407824 */ /* 0x000fe200018e0640 */
[----:B------:R-:W-:Y:S01]  /*fde0*/  IADD3 R91, P3, PT, R121, R91, RZ ;  /* 0x0000005b795b7210 */ /* 0x000fe20007f7e0ff */
[----:B------:R-:W-:Y:S01]  /*fdf0*/  IMAD.X R40, R127, 0x1, R40, P5 ;  /* 0x000000017f287824 */ /* 0x000fe200028e0628 */
[----:B------:R-:W-:Y:S01]  /*fe00*/  IADD3 R37, P5, PT, R121, R37, RZ ;  /* 0x0000002579257210 */ /* 0x000fe20007fbe0ff */
[----:B------:R-:W-:-:S02]  /*fe10*/  IMAD.X R27, R127, 0x1, R27, P4 ;  /* 0x000000017f1b7824 */ /* 0x000fc400020e061b */
[----:B------:R-:W-:Y:S01]  /*fe20*/  IMAD.X R92, R127, 0x1, R92, P3 ;  /* 0x000000017f5c7824 */ /* 0x000fe200018e065c */
[----:B------:R-:W-:Y:S01]  /*fe30*/  IADD3 R45, P3, PT, R121, R45, RZ ;  /* 0x0000002d792d7210 */ /* 0x000fe20007f7e0ff */
[----:B------:R-:W-:Y:S01]  /*fe40*/  IMAD.X R56, R127, 0x1, R56, P6 ;  /* 0x000000017f387824 */ /* 0x000fe200030e0638 */
[----:B------:R-:W-:Y:S01]  /*fe50*/  IADD3 R53, P6, PT, R121, R53, RZ ;  /* 0x0000003579357210 */ /* 0x000fe20007fde0ff */
[C---:B------:R-:W-:Y:S01]  /*fe60*/  IMAD.X R24, R127.reuse, 0x1, R24, P1 ;  /* 0x000000017f187824 */ /* 0x040fe200008e0618 */
[----:B------:R-:W0:Y:S01]  /*fe70*/  SYNCS.PHASECHK.TRANS64.TRYWAIT P4, [UR11], R126 ;  /* 0x0000007eff0075a7 */ /* 0x000e22000808110b */
        /* <DEDUP_REMOVED lines=27> */
[----:B------:R-:W-:Y:S01]  /*10030*/  ISETP.GE.AND P6, PT, R137, R123, PT ;  /* 0x0000007b8900720c */ /* 0x000fe20003fc6270 */
[----:B------:R-:W-:-:S02]  /*10040*/  IMAD.X R2, R127, 0x1, R2, P5 ;  /* 0x000000017f027824 */ /* 0x000fc400028e0602 */
[----:B------:R-:W-:Y:S01]  /*10050*/  IMAD.X R5, R127, 0x1, R5, P3 ;  /* 0x000000017f057824 */ /* 0x000fe200018e0605 */
[----:B------:R-:W-:Y:S01]  /*10060*/  ISETP.GE.AND P3, PT, R140, R123, PT ;  /* 0x0000007b8c00720c */ /* 0x000fe20003f66270 */
[----:B0-----:R-:W-:-:S12]  /*10070*/  @!P4 BRA `(.L_x_8) ;  /* 0x000000fc0004c947 */ /* 0x001fd80003800000 */
.L_x_16:
[----:B------:R-:W-:Y:S01]  /*10080*/  @!P3 IMAD.MOV.U32 R126, RZ, RZ, R0 ;  /* 0x000000ffff7eb224 */ /* 0x000fe200078e0000 */
[----:B------:R-:W0:Y:S01]  /*10090*/  S2R R140, SR_TID.X ;  /* 0x00000000008c7919 */ /* 0x000e220000002100 */
[----:B------:R-:W-:-:S05]  /*100a0*/  @!P3 IMAD.MOV.U32 R127, RZ, RZ, R2 ;  /* 0x000000ffff7fb224 */ /* 0x000fca00078e0002 */
[----:B------:R1:W2:Y:S01]  /*100b0*/  @!P3 LDG.E.U8 R145, desc[UR20][R126.64] ;  /* 0x000000147e91b981 */ /* 0x0002a2000c1e1100 */
[----:B------:R-:W-:Y:S01]  /*100c0*/  PRMT R144, RZ, 0x7610, R144 ;  /* 0x00007610ff907816 */ /* 0x000fe20000000090 */
[----:B-1----:R-:W1:Y:S01]  /*100d0*/  S2R R127, SR_TID.X ;  /* 0x00000000007f7919 */ /* 0x002e620000002100 */
[----:B------:R-:W-:Y:S01]  /*100e0*/  @!P6 IMAD.MOV.U32 R126, RZ, RZ, R3 ;  /* 0x000000ffff7ee224 */ /* 0x000fe200078e0003 */
[----:B0-----:R-:W-:-:S04]  /*100f0*/  SHF.R.U32.HI R140, RZ, 0x7, R140 ;  /* 0x00000007ff8c7819 */ /* 0x001fc8000001168c */
[----:B------:R-:W-:-:S04]  /*10100*/  SGXT.U32 R140, R140, 0x1 ;  /* 0x000000018c8c781a */ /* 0x000fc80000000000 */
[----:B------:R-:W-:Y:S02]  /*10110*/  LOP3.LUT R140, R140, 0x18, RZ, 0xfc, !PT ;  /* 0x000000188c8c7812 */ /* 0x000fe400078efcff */
[----:B-1----:R-:W-:-:S04]  /*10120*/  SHF.R.U32.HI R127, RZ, 0x7, R127 ;  /* 0x00000007ff7f7819 */ /* 0x002fc8000001167f */
[----:B------:R-:W-:-:S04]  /*10130*/  SGXT.U32 R127, R127, 0x1 ;  /* 0x000000017f7f781a */ /* 0x000fc80000000000 */
[----:B------:R-:W-:-:S04]  /*10140*/  LOP3.LUT R127, R127, 0x10, RZ, 0xfc, !PT ;  /* 0x000000107f7f7812 */ /* 0x000fc800078efcff */
[-C--:B------:R-:W-:Y:S01]  /*10150*/  ISETP.GE.AND P1, PT, R127, R123.reuse, PT ;  /* 0x0000007b7f00720c */ /* 0x080fe20003f26270 */
[----:B------:R-:W-:Y:S01]  /*10160*/  @!P6 IMAD.MOV.U32 R127, RZ, RZ, R5 ;  /* 0x000000ffff7fe224 */ /* 0x000fe200078e0005 */
[----:B------:R-:W-:Y:S02]  /*10170*/  ISETP.GE.AND P3, PT, R140, R123, PT ;  /* 0x0000007b8c00720c */ /* 0x000fe40003f66270 */
[----:B------:R-:W-:Y:S02]  /*10180*/  PRMT R143, RZ, 0x7610, R143 ;  /* 0x00007610ff8f7816 */ /* 0x000fe4000000008f */
[----:B------:R0:W3:Y:S01]  /*10190*/  @!P6 LDG.E.U8 R144, desc[UR20][R126.64] ;  /* 0x000000147e90e981 */ /* 0x0000e2000c1e1100 */
[----:B------:R-:W-:-:S06]  /*101a0*/  PRMT R142, RZ, 0x7610, R142 ;  /* 0x00007610ff8e7816 */ /* 0x000fcc000000008e */
[----:B0-----:R-:W-:Y:S02]  /*101b0*/  @!P1 IMAD.MOV.U32 R126, RZ, RZ, R4 ;  /* 0x000000ffff7e9224 */ /* 0x001fe400078e0004 */
[----:B------:R-:W-:-:S05]  /*101c0*/  @!P1 IMAD.MOV.U32 R127, RZ, RZ, R6 ;  /* 0x000000ffff7f9224 */ /* 0x000fca00078e0006 */
[----:B------:R0:W4:Y:S01]  /*101d0*/  @!P1 LDG.E.U8 R143, desc[UR20][R126.64] ;  /* 0x000000147e8f9981 */ /* 0x000122000c1e1100 */
[----:B------:R-:W-:Y:S01]  /*101e0*/  PRMT R141, RZ, 0x7610, R141 ;  /* 0x00007610ff8d7816 */ /* 0x000fe2000000008d */
[----:B------:R-:W1:Y:S01]  /*101f0*/  S2R R140, SR_TID.X ;  /* 0x00000000008c7919 */ /* 0x000e620000002100 */
[----:B0-----:R-:W-:Y:S02]  /*10200*/  @!P3 IMAD.MOV.U32 R126, RZ, RZ, R7 ;  /* 0x000000ffff7eb224 */ /* 0x001fe400078e0007 */
[----:B------:R-:W-:-:S05]  /*10210*/  @!P3 IMAD.MOV.U32 R127, RZ, RZ, R9 ;  /* 0x000000ffff7fb224 */ /* 0x000fca00078e0009 */
[----:B------:R0:W5:Y:S02]  /*10220*/  @!P3 LDG.E.U8 R142, desc[UR20][R126.64] ;  /* 0x000000147e8eb981 */ /* 0x000164000c1e1100 */
[----:B0-----:R-:W0:Y:S01]  /*10230*/  S2R R127, SR_TID.X ;  /* 0x00000000007f7919 */ /* 0x001e220000002100 */
[----:B------:R-:W-:Y:S02]  /*10240*/  PRMT R139, RZ, 0x7610, R139 ;  /* 0x00007610ff8b7816 */ /* 0x000fe4000000008b */
[----:B-1----:R-:W-:-:S04]  /*10250*/  SHF.R.U32.HI R140, RZ, 0x7, R140 ;  /* 0x00000007ff8c7819 */ /* 0x002fc8000001168c */
[----:B------:R-:W-:-:S04]  /*10260*/  SGXT.U32 R140, R140, 0x1 ;  /* 0x000000018c8c781a */ /* 0x000fc80000000000 */
[----:B------:R-:W-:Y:S02]  /*10270*/  LOP3.LUT R140, R140, 0x30, RZ, 0xfc, !PT ;  /* 0x000000308c8c7812 */ /* 0x000fe400078efcff */
[--C-:B0-----:R-:W-:Y:S02]  /*10280*/  SHF.R.U32.HI R126, RZ, 0x7, R127.reuse ;  /* 0x00000007ff7e7819 */ /* 0x101fe4000001167f */
[----:B------:R-:W-:Y:S02]  /*10290*/  SHF.R.U32.HI R127, RZ, 0x7, R127 ;  /* 0x00000007ff7f7819 */ /* 0x000fe4000001167f */
[----:B------:R-:W-:Y:S02]  /*102a0*/  SGXT.U32 R126, R126, 0x1 ;  /* 0x000000017e7e781a */ /* 0x000fe40000000000 */
[----:B------:R-:W-:Y:S02]  /*102b0*/  SGXT.U32 R127, R127, 0x1 ;  /* 0x000000017f7f781a */ /* 0x000fe40000000000 */
[----:B------:R-:W-:-:S02]  /*102c0*/  LOP3.LUT R126, R126, 0x20, RZ, 0xfc, !PT ;  /* 0x000000207e7e7812 */ /* 0x000fc400078efcff */
[----:B------:R-:W-:Y:S02]  /*102d0*/  LOP3.LUT R127, R127, 0x28, RZ, 0xfc, !PT ;  /* 0x000000287f7f7812 */ /* 0x000fe400078efcff */
[-C--:B------:R-:W-:Y:S02]  /*102e0*/  ISETP.GE.AND P1, PT, R126, R123.reuse, PT ;  /* 0x0000007b7e00720c */ /* 0x080fe40003f26270 */
[----:B------:R-:W-:-:S11]  /*102f0*/  ISETP.GE.AND P3, PT, R127, R123, PT ;  /* 0x0000007b7f00720c */ /* 0x000fd60003f66270 */
[----:B------:R-:W-:Y:S02]  /*10300*/  @!P1 IMAD.MOV.U32 R126, RZ, RZ, R8 ;  /* 0x000000ffff7e9224 */ /* 0x000fe400078e0008 */
[----:B------:R-:W-:-:S05]  /*10310*/  @!P1 IMAD.MOV.U32 R127, RZ, RZ, R10 ;  /* 0x000000ffff7f9224 */ /* 0x000fca00078e000a */
[----:B------:R0:W2:Y:S01]  /*10320*/  @!P1 LDG.E.U8 R141, desc[UR20][R126.64] ;  /* 0x000000147e8d9981 */ /* 0x0000a2000c1e1100 */
[----:B------:R-:W-:Y:S01]  /*10330*/  ISETP.GE.AND P4, PT, R140, R123, PT ;  /* 0x0000007b8c00720c */ /* 0x000fe20003f86270 */
[----:B0-----:R-:W-:Y:S02]  /*10340*/  @!P3 IMAD.MOV.U32 R126, RZ, RZ, R11 ;  /* 0x000000ffff7eb224 */ /* 0x001fe400078e000b */
[----:B------:R-:W-:-:S05]  /*10350*/  @!P3 IMAD.MOV.U32 R127, RZ, RZ, R12 ;  /* 0x000000ffff7fb224 */ /* 0x000fca00078e000c */
[----:B------:R0:W2:Y:S01]  /*10360*/  @!P3 LDG.E.U8 R139, desc[UR20][R126.64] ;  /* 0x000000147e8bb981 */ /* 0x0000a2000c1e1100 */
[----:B------:R-:W-:Y:S01]  /*10370*/  PRMT R138, RZ, 0x7610, R138 ;  /* 0x00007610ff8a7816 */ /* 0x000fe2000000008a */
[----:B0-----:R-:W0:Y:S03]  /*10380*/  S2R R127, SR_TID.X ;  /* 0x00000000007f7919 */ /* 0x001e260000002100 */
[----:B------:R-:W-:Y:S01]  /*10390*/  @!P4 IMAD.MOV.U32 R126, RZ, RZ, R13 ;  /* 0x000000ffff7ec224 */ /* 0x000fe200078e000d */
[--C-:B0-----:R-:W-:Y:S02]  /*103a0*/  SHF.R.U32.HI R140, RZ, 0x7, R127.reuse ;  /* 0x00000007ff8c7819 */ /* 0x101fe4000001167f */
[----:B------:R-:W-:Y:S02]  /*103b0*/  SHF.R.U32.HI R127, RZ, 0x7, R127 ;  /* 0x00000007ff7f7819 */ /* 0x000fe4000001167f */
[----:B------:R-:W-:-:S02]  /*103c0*/  SGXT.U32 R140, R140, 0x1 ;  /* 0x000000018c8c781a */ /* 0x000fc40000000000 */
[----:B------:R-:W-:Y:S02]  /*103d0*/  SGXT.U32 R127, R127, 0x1 ;  /* 0x000000017f7f781a */ /* 0x000fe40000000000 */
[----:B------:R-:W-:Y:S02]  /*103e0*/  LOP3.LUT R140, R140, 0x38, RZ, 0xfc, !PT ;  /* 0x000000388c8c7812 */ /* 0x000fe400078efcff */
[----:B------:R-:W-:Y:S02]  /*103f0*/  LOP3.LUT R127, R127, 0x2, RZ, 0xfc, !PT ;  /* 0x000000027f7f7812 */ /* 0x000fe400078efcff */
[-C--:B------:R-:W-:Y:S02]  /*10400*/  ISETP.GE.AND P5, PT, R140, R123.reuse, PT ;  /* 0x0000007b8c00720c */ /* 0x080fe40003fa6270 */
[----:B------:R-:W0:Y:S01]  /*10410*/  S2R R140, SR_TID.X ;  /* 0x00000000008c7919 */ /* 0x000e220000002100 */
[----:B------:R-:W-:Y:S01]  /*10420*/  ISETP.GE.AND P1, PT, R127, R123, PT ;  /* 0x0000007b7f00720c */ /* 0x000fe20003f26270 */
[----:B------:R-:W-:-:S05]  /*10430*/  @!P4 IMAD.MOV.U32 R127, RZ, RZ, R15 ;  /* 0x000000ffff7fc224 */ /* 0x000fca00078e000f */
[----:B------:R1:W2:Y:S01]  /*10440*/  @!P4 LDG.E.U8 R138, desc[UR20][R126.64] ;  /* 0x000000147e8ac981 */ /* 0x0002a2000c1e1100 */
[----:B------:R-:W-:Y:S02]  /*10450*/  PRMT R173, RZ, 0x7610, R173 ;  /* 0x00007610ffad7816 */ /* 0x000fe400000000ad */
[----:B------:R-:W-:Y:S01]  /*10460*/  PRMT R172, RZ, 0x7610, R172 ;  /* 0x00007610ffac7816 */ /* 0x000fe200000000ac */
[----:B-1----:R-:W-:Y:S01]  /*10470*/  @!P5 IMAD.MOV.U32 R126, RZ, RZ, R14 ;  /* 0x000000ffff7ed224 */ /* 0x002fe200078e000e */
[----:B0-----:R-:W-:-:S04]  /*10480*/  SHF.R.U32.HI R127, RZ, 0x7, R140 ;  /* 0x00000007ff7f7819 */ /* 0x001fc8000001168c */
[----:B------:R-:W-:-:S04]  /*10490*/  SGXT.U32 R127, R127, 0x1 ;  /* 0x000000017f7f781a */ /* 0x000fc80000000000 */
[----:B------:R-:W-:-:S04]  /*104a0*/  LOP3.LUT R127, R127, 0xa, RZ, 0xfc, !PT ;  /* 0x0000000a7f7f7812 */ /* 0x000fc800078efcff */
[----:B------:R-:W-:Y:S01]  /*104b0*/  ISETP.GE.AND P3, PT, R127, R123, PT ;  /* 0x0000007b7f00720c */ /* 0x000fe20003f66270 */
[----:B------:R-:W-:-:S05]  /*104c0*/  @!P5 IMAD.MOV.U32 R127, RZ, RZ, R16 ;  /* 0x000000ffff7fd224 */ /* 0x000fca00078e0010 */
[----:B------:R0:W2:Y:S01]  /*104d0*/  @!P5 LDG.E.U8 R173, desc[UR20][R126.64] ;  /* 0x000000147eadd981 */ /* 0x0000a2000c1e1100 */
[----:B------:R-:W-:Y:S02]  /*104e0*/  PRMT R171, RZ, 0x7610, R171 ;  /* 0x00007610ffab7816 */ /* 0x000fe400000000ab */
[----:B------:R-:W-:-:S04]  /*104f0*/  SHF.R.U32.HI R140, RZ, 0x7, R140 ;  /* 0x00000007ff8c7819 */ /* 0x000fc8000001168c */
[----:B------:R-:W-:Y:S01]  /*10500*/  SGXT.U32 R140, R140, 0x1 ;  /* 0x000000018c8c781a */ /* 0x000fe20000000000 */
[----:B0-----:R-:W-:-:S03]  /*10510*/  @!P1 IMAD.MOV.U32 R126, RZ, RZ, R17 ;  /* 0x000000ffff7e9224 */ /* 0x001fc600078e0011 */
[----:B------:R-:W-:Y:S01]  /*10520*/  LOP3.LUT R140, R140, 0x12, RZ, 0xfc, !PT ;  /* 0x000000128c8c7812 */ /* 0x000fe200078efcff */
        /* <DEDUP_REMOVED lines=19> */
[----:B------:R1:W2:Y:S02]  /*10660*/  @!P1 LDG.E.U8 R170, desc[UR20][R126.64] ;  /* 0x000000147eaa9981 */ /* 0x0002a4000c1e1100 */
[----:B-1----:R-:W1:Y:S01]  /*10670*/  S2R R127, SR_TID.X ;  /* 0x00000000007f7919 */ /* 0x002e620000002100 */
[----:B0-----:R-:W-:-:S04]  /*10680*/  SHF.R.U32.HI R140, RZ, 0x7, R140 ;  /* 0x00000007ff8c7819 */ /* 0x001fc8000001168c */
[----:B------:R-:W-:-:S04]  /*10690*/  SGXT.U32 R140, R140, 0x1 ;  /* 0x000000018c8c781a */ /* 0x000fc80000000000 */
[----:B------:R-:W-:-:S04]  /*106a0*/  LOP3.LUT R140, R140, 0x2a, RZ, 0xfc, !PT ;  /* 0x0000002a8c8c7812 */ /* 0x000fc800078efcff */
[----:B------:R-:W-:Y:S02]  /*106b0*/  ISETP.GE.AND P5, PT, R140, R123, PT ;  /* 0x0000007b8c00720c */ /* 0x000fe40003fa6270 */
[----:B------:R-:W0:Y:S01]  /*106c0*/  S2R R140, SR_TID.X ;  /* 0x00000000008c7919 */ /* 0x000e220000002100 */
[----:B-1----:R-:W-:-:S04]  /*106d0*/  SHF.R.U32.HI R127, RZ, 0x7, R127 ;  /* 0x00000007ff7f7819 */ /* 0x002fc8000001167f */
[----:B------:R-:W-:-:S04]  /*106e0*/  SGXT.U32 R127, R127, 0x1 ;  /* 0x000000017f7f781a */ /* 0x000fc80000000000 */
[----:B------:R-:W-:Y:S01]  /*106f0*/  LOP3.LUT R127, R127, 0x4, RZ, 0xfc, !PT ;  /* 0x000000047f7f7812 */ /* 0x000fe200078efcff */
[----:B------:R-:W-:Y:S01]  /*10700*/  @!P3 IMAD.MOV.U32 R126, RZ, RZ, R22 ;  /* 0x000000ffff7eb224 */ /* 0x000fe200078e0016 */
[----:B------:R-:W-:Y:S02]  /*10710*/  PRMT R169, RZ, 0x7610, R169 ;  /* 0x00007610ffa97816 */ /* 0x000fe400000000a9 */
[----:B------:R-:W-:Y:S01]  /*10720*/  ISETP.GE.AND P1, PT, R127, R123, PT ;  /* 0x0000007b7f00720c */ /* 0x000fe20003f26270 */
[----:B------:R-:W-:Y:S01]  /*10730*/  @!P3 IMAD.MOV.U32 R127, RZ, RZ, R24 ;  /* 0x000000ffff7fb224 */ /* 0x000fe200078e0018 */
[----:B------:R-:W-:-:S04]  /*10740*/  PRMT R167, RZ, 0x7610, R167 ;  /* 0x00007610ffa77816 */ /* 0x000fc800000000a7 */
[----:B------:R1:W2:Y:S02]  /*10750*/  @!P3 LDG.E.U8 R169, desc[UR20][R126.64] ;  /* 0x000000147ea9b981 */ /* 0x0002a4000c1e1100 */
[----:B-1----:R-:W-:Y:S02]  /*10760*/  @!P4 IMAD.MOV.U32 R126, RZ, RZ, R25 ;  /* 0x000000ffff7ec224 */ /* 0x002fe400078e0019 */
[----:B------:R-:W-:-:S05]  /*10770*/  @!P4 IMAD.MOV.U32 R127, RZ, RZ, R27 ;  /* 0x000000ffff7fc224 */ /* 0x000fca00078e001b */
[----:B------:R0:W2:Y:S02]  /*10780*/  @!P4 LDG.E.U8 R167, desc[UR20][R126.64] ;  /* 0x000000147ea7c981 */ /* 0x0000a4000c1e1100 */
[----:B0-----:R-:W-:-:S04]  /*10790*/  SHF.R.U32.HI R127, RZ, 0x7, R140 ;  /* 0x00000007ff7f7819 */ /* 0x001fc8000001168c */
[----:B------:R-:W-:-:S04]  /*107a0*/  SGXT.U32 R127, R127, 0x1 ;  /* 0x000000017f7f781a */ /* 0x000fc80000000000 */
[----:B------:R-:W-:Y:S01]  /*107b0*/  LOP3.LUT R127, R127, 0x32, RZ, 0xfc, !PT ;  /* 0x000000327f7f7812 */ /* 0x000fe200078efcff */
[----:B------:R-:W-:Y:S01]  /*107c0*/  @!P1 IMAD.MOV.U32 R126, RZ, RZ, R33 ;  /* 0x000000ffff7e9224 */ /* 0x000fe200078e0021 */
[----:B------:R-:W-:Y:S02]  /*107d0*/  PRMT R137, RZ, 0x7610, R137 ;  /* 0x00007610ff897816 */ /* 0x000fe40000000089 */
[----:B------:R-:W-:Y:S01]  /*107e0*/  ISETP.GE.AND P3, PT, R127, R123, PT ;  /* 0x0000007b7f00720c */ /* 0x000fe20003f66270 */
[----:B------:R-:W-:Y:S01]  /*107f0*/  @!P1 IMAD.MOV.U32 R127, RZ, RZ, R35 ;  /* 0x000000ffff7f9224 */ /* 0x000fe200078e0023 */
[----:B------:R-:W-:-:S04]  /*10800*/  PRMT R168, RZ, 0x7610, R168 ;  /* 0x00007610ffa87816 */ /* 0x000fc800000000a8 */
[----:B------:R0:W2:Y:S01]  /*10810*/  @!P1 LDG.E.U8 R137, desc[UR20][R126.64] ;  /* 0x000000147e899981 */ /* 0x0000a2000c1e1100 */
[----:B------:R-:W-:Y:S01]  /*10820*/  PRMT R178, RZ, 0x7610, R178 ;  /* 0x00007610ffb27816 */ /* 0x000fe200000000b2 */
[----:B0-----:R-:W-:Y:S02]  /*10830*/  @!P5 IMAD.MOV.U32 R126, RZ, RZ, R26 ;  /* 0x000000ffff7ed224 */ /* 0x001fe400078e001a */
[----:B------:R-:W-:-:S05]  /*10840*/  @!P5 IMAD.MOV.U32 R127, RZ, RZ, R28 ;  /* 0x000000ffff7fd224 */ /* 0x000fca00078e001c */
[----:B------:R0:W2:Y:S02]  /*10850*/  @!P5 LDG.E.U8 R168, desc[UR20][R126.64] ;  /* 0x000000147ea8d981 */ /* 0x0000a4000c1e1100 */
[----:B0-----:R-:W-:Y:S02]  /*10860*/  @!P3 IMAD.MOV.U32 R126, RZ, RZ, R29 ;  /* 0x000000ffff7eb224 */ /* 0x001fe400078e001d */
[----:B------:R-:W-:-:S05]  /*10870*/  @!P3 IMAD.MOV.U32 R127, RZ, RZ, R31 ;  /* 0x000000ffff7fb224 */ /* 0x000fca00078e001f */
[----:B------:R0:W2:Y:S02]  /*10880*/  @!P3 LDG.E.U8 R178, desc[UR20][R126.64] ;  /* 0x000000147eb2b981 */ /* 0x0000a4000c1e1100 */
[----:B0-----:R-:W0:Y:S01]  /*10890*/  S2R R127, SR_TID.X ;  /* 0x00000000007f7919 */ /* 0x001e220000002100 */
[----:B------:R-:W-:-:S04]  /*108a0*/  SHF.R.U32.HI R140, RZ, 0x7, R140 ;  /* 0x00000007ff8c7819 */ /* 0x000fc8000001168c */
[----:B------:R-:W-:-:S04]  /*108b0*/  SGXT.U32 R140, R140, 0x1 ;  /* 0x000000018c8c781a */ /* 0x000fc80000000000 */
[----:B------:R-:W-:-:S04]  /*108c0*/  LOP3.LUT R140, R140, 0x3a, RZ, 0xfc, !PT ;  /* 0x0000003a8c8c7812 */ /* 0x000fc800078efcff */
[----:B------:R-:W-:Y:S02]  /*108d0*/  ISETP.GE.AND P4, PT, R140, R123, PT ;  /* 0x0000007b8c00720c */ /* 0x000fe40003f86270 */
[----:B0-----:R-:W-:-:S04]  /*108e0*/  SHF.R.U32.HI R127, RZ, 0x7, R127 ;  /* 0x00000007ff7f7819 */ /* 0x001fc8000001167f */
[----:B------:R-:W-:-:S04]  /*108f0*/  SGXT.U32 R127, R127, 0x1 ;  /* 0x000000017f7f781a */ /* 0x000fc80000000000 */
[----:B------:R-:W-:-:S04]  /*10900*/  LOP3.LUT R127, R127, 0xc, RZ, 0xfc, !PT ;  /* 0x0000000c7f7f7812 */ /* 0x000fc800078efcff */
[----:B------:R-:W-:Y:S01]  /*10910*/  ISETP.GE.AND P1, PT, R127, R123, PT ;  /* 0x0000007b7f00720c */ /* 0x000fe20003f26270 */
[----:B------:R-:W-:Y:S01]  /*10920*/  @!P4 IMAD.MOV.U32 R126, RZ, RZ, R30 ;  /* 0x000000ffff7ec224 */ /* 0x000fe200078e001e */
[----:B------:R-:W-:Y:S01]  /*10930*/  PRMT R177, RZ, 0x7610, R177 ;  /* 0x00007610ffb17816 */ /* 0x000fe200000000b1 */
[----:B------:R-:W-:Y:S01]  /*10940*/  @!P4 IMAD.MOV.U32 R127, RZ, RZ, R32 ;  /* 0x000000ffff7fc224 */ /* 0x000fe200078e0020 */
[----:B------:R-:W-:Y:S01]  /*10950*/  PRMT R176, RZ, 0x7610, R176 ;  /* 0x00007610ffb07816 */ /* 0x000fe200000000b0 */
[----:B------:R-:W0:Y:S03]  /*10960*/  S2R R140, SR_TID.X ;  /* 0x00000000008c7919 */ /* 0x000e260000002100 */
[----:B------:R1:W2:Y:S05]  /*10970*/  @!P4 LDG.E.U8 R177, desc[UR20][R126.64] ;  /* 0x000000147eb1c981 */ /* 0x0002aa000c1e1100 */
[----:B-1----:R-:W-:-:S02]  /*10980*/  @!P1 IMAD.MOV.U32 R126, RZ, RZ, R34 ;  /* 0x000000ffff7e9224 */ /* 0x002fc400078e0022 */
[----:B------:R-:W-:-:S05]  /*10990*/  @!P1 IMAD.MOV.U32 R127, RZ, RZ, R36 ;  /* 0x000000ffff7f9224 */ /* 0x000fca00078e0024 */
[----:B------:R1:W2:Y:S02]  /*109a0*/  @!P1 LDG.E.U8 R176, desc[UR20][R126.64] ;  /* 0x000000147eb09981 */ /* 0x0002a4000c1e1100 */
[----:B-1----:R-:W1:Y:S01]  /*109b0*/  S2R R127, SR_TID.X ;  /* 0x00000000007f7919 */ /* 0x002e620000002100 */
[----:B0-----:R-:W-:-:S04]  /*109c0*/  SHF.R.U32.HI R140, RZ, 0x7, R140 ;  /* 0x00000007ff8c7819 */ /* 0x001fc8000001168c */
[----:B------:R-:W-:-:S04]  /*109d0*/  SGXT.U32 R140, R140, 0x1 ;  /* 0x000000018c8c781a */ /* 0x000fc80000000000 */
[----:B------:R-:W-:-:S04]  /*109e0*/  LOP3.LUT R140, R140, 0x14, RZ, 0xfc, !PT ;  /* 0x000000148c8c7812 */ /* 0x000fc800078efcff */
[----:B------:R-:W-:Y:S02]  /*109f0*/  ISETP.GE.AND P3, PT, R140, R123, PT ;  /* 0x0000007b8c00720c */ /* 0x000fe40003f66270 */
[----:B-1----:R-:W-:-:S04]  /*10a00*/  SHF.R.U32.HI R127, RZ, 0x7, R127 ;  /* 0x00000007ff7f7819 */ /* 0x002fc8000001167f */
        /* <DEDUP_REMOVED lines=80> */
[----:B------:R1:W3:Y:S05]  /*10f10*/  @!P1 LDG.E.U8 R158, desc[UR20][R126.64] ;  /* 0x000000147e9e9981 */ /* 0x0002ea000c1e1100 */
[----:B-1----:R-:W-:-:S02]  /*10f20*/  @!P3 IMAD.MOV.U32 R126, RZ, RZ, R55 ;  /* 0x000000ffff7eb224 */ /* 0x002fc400078e0037 */
[----:B------:R-:W-:-:S05]  /*10f30*/  @!P3 IMAD.MOV.U32 R127, RZ, RZ, R56 ;  /* 0x000000ffff7fb224 */ /* 0x000fca00078e0038 */
[----:B------:R1:W4:Y:S02]  /*10f40*/  @!P3 LDG.E.U8 R157, desc[UR20][R126.64] ;  /* 0x000000147e9db981 */ /* 0x000324000c1e1100 */
        /* <DEDUP_REMOVED lines=9> */
[----:B------:R-:W0:Y:S01]  /*10fe0*/  S2R R140, SR_TID.X ;  /* 0x00000000008c7919 */ /* 0x000e220000002100 */
[----:B------:R-:W-:Y:S01]  /*10ff0*/  PRMT R156, RZ, 0x7610, R156 ;  /* 0x00007610ff9c7816 */ /* 0x000fe2000000009c */
[----:B------:R-:W-:Y:S02]  /*11000*/  @!P1 IMAD.MOV.U32 R126, RZ, RZ, R57 ;  /* 0x000000ffff7e9224 */ /* 0x000fe400078e0039 */
[----:B------:R-:W-:Y:S01]  /*11010*/  @!P1 IMAD.MOV.U32 R127, RZ, RZ, R58 ;  /* 0x000000ffff7f9224 */ /* 0x000fe200078e003a */
[----:B------:R-:W-:-:S04]  /*11020*/  PRMT R155, RZ, 0x7610, R155 ;  /* 0x00007610ff9b7816 */ /* 0x000fc8000000009b */
[----:B------:R1:W5:Y:S03]  /*11030*/  @!P1 LDG.E.U8 R156, desc[UR20][R126.64] ;  /* 0x000000147e9c9981 */ /* 0x000366000c1e1100 */
[----:B-1----:R-:W-:Y:S02]  /*11040*/  @!P3 IMAD.MOV.U32 R126, RZ, RZ, R87 ;  /* 0x000000ffff7eb224 */ /* 0x002fe400078e0057 */
[----:B------:R-:W-:-:S05]  /*11050*/  @!P3 IMAD.MOV.U32 R127, RZ, RZ, R88 ;  /* 0x000000ffff7fb224 */ /* 0x000fca00078e0058 */
[----:B------:R1:W5:Y:S02]  /*11060*/  @!P3 LDG.E.U8 R155, desc[UR20][R126.64] ;  /* 0x000000147e9bb981 */ /* 0x000364000c1e1100 */
        /* <DEDUP_REMOVED lines=8> */
[----:B------:R-:W-:-:S04]  /*110f0*/  LOP3.LUT R127, R127, 0x3e, RZ, 0xfc, !PT ;  /* 0x0000003e7f7f7812 */ /* 0x000fc800078efcff */
[----:B------:R-:W-:Y:S01]  /*11100*/  ISETP.GE.AND P3, PT, R127, R123, PT ;  /* 0x0000007b7f00720c */ /* 0x000fe20003f66270 */
[----:B------:R-:W-:Y:S01]  /*11110*/  @!P1 IMAD.MOV.U32 R126, RZ, RZ, R89 ;  /* 0x000000ffff7e9224 */ /* 0x000fe200078e0059 */
[----:B------:R-:W-:Y:S01]  /*11120*/  PRMT R154, RZ, 0x7610, R154 ;  /* 0x00007610ff9a7816 */ /* 0x000fe2000000009a */
[----:B------:R-:W-:Y:S01]  /*11130*/  @!P1 IMAD.MOV.U32 R127, RZ, RZ, R90 ;  /* 0x000000ffff7f9224 */ /* 0x000fe200078e005a */
[----:B------:R-:W-:-:S04]  /*11140*/  PRMT R153, RZ, 0x7610, R153 ;  /* 0x00007610ff997816 */ /* 0x000fc80000000099 */
[----:B------:R1:W5:Y:S01]  /*11150*/  @!P1 LDG.E.U8 R154, desc[UR20][R126.64] ;  /* 0x000000147e9a9981 */ /* 0x000362000c1e1100 */
[----:B0-----:R-:W-:-:S04]  /*11160*/  LOP3.LUT R140, R140, 0x3f, RZ, 0xc0, !PT ;  /* 0x0000003f8c8c7812 */ /* 0x001fc800078ec0ff */
[----:B-1----:R-:W-:Y:S02]  /*11170*/  @!P3 IMAD.MOV.U32 R126, RZ, RZ, R91 ;  /* 0x000000ffff7eb224 */ /* 0x002fe400078e005b */
[----:B------:R-:W-:-:S05]  /*11180*/  @!P3 IMAD.MOV.U32 R127, RZ, RZ, R92 ;  /* 0x000000ffff7fb224 */ /* 0x000fca00078e005c */
[----:B------:R0:W5:Y:S01]  /*11190*/  @!P3 LDG.E.U8 R153, desc[UR20][R126.64] ;  /* 0x000000147e99b981 */ /* 0x000162000c1e1100 */
[----:B------:R-:W-:Y:S01]  /*111a0*/  BAR.SYNC.DEFER_BLOCKING 0x0 ;  /* 0x0000000000007b1d */ /* 0x000fe20000010000 */
[----:B------:R-:W-:Y:S02]  /*111b0*/  ISETP.GE.AND P1, PT, R140, R123, PT ;  /* 0x0000007b8c00720c */ /* 0x000fe40003f26270 */
[----:B------:R-:W-:Y:S02]  /*111c0*/  PRMT R152, RZ, 0x7610, R152 ;  /* 0x00007610ff987816 */ /* 0x000fe40000000098 */
[----:B------:R-:W-:-:S09]  /*111d0*/  PRMT R151, RZ, 0x7610, R151 ;  /* 0x00007610ff977816 */ /* 0x000fd20000000097 */
[----:B0-----:R-:W-:Y:S02]  /*111e0*/  @!P1 IMAD.MOV.U32 R126, RZ, RZ, R59 ;  /* 0x000000ffff7e9224 */ /* 0x001fe400078e003b */
[----:B------:R-:W-:Y:S01]  /*111f0*/  @!P1 IMAD.MOV.U32 R127, RZ, RZ, R60 ;  /* 0x000000ffff7f9224 */ /* 0x000fe200078e003c */
[----:B------:R-:W-:-:S04]  /*11200*/  PRMT R150, RZ, 0x7610, R150 ;  /* 0x00007610ff967816 */ /* 0x000fc80000000096 */
[----:B------:R0:W5:Y:S02]  /*11210*/  @!P1 LDG.E.U8 R152, desc[UR20][R126.64] ;  /* 0x000000147e989981 */ /* 0x000164000c1e1100 */
[----:B0-----:R-:W-:Y:S02]  /*11220*/  @!P1 IMAD.MOV.U32 R126, RZ, RZ, R61 ;  /* 0x000000ffff7e9224 */ /* 0x001fe400078e003d */
[----:B------:R-:W-:-:S05]  /*11230*/  @!P1 IMAD.MOV.U32 R127, RZ, RZ, R62 ;  /* 0x000000ffff7f9224 */ /* 0x000fca00078e003e */
[----:B------:R0:W5:Y:S01]  /*11240*/  @!P1 LDG.E.U8 R151, desc[UR20][R126.64] ;  /* 0x000000147e979981 */ /* 0x000162000c1e1100 */
[----:B------:R-:W-:Y:S01]  /*11250*/  PRMT R149, RZ, 0x7610, R149 ;  /* 0x00007610ff957816 */ /* 0x000fe20000000095 */
        /* <DEDUP_REMOVED lines=14> */
[----:B------:R0:W5:Y:S04]  /*11340*/  @!P1 LDG.E.U8 R147, desc[UR20][R126.64] ;  /* 0x000000147e939981 */ /* 0x000168000c1e1100 */
[----:B--2---:R1:W-:Y:S01]  /*11350*/  STS.U8 [R93+UR9+0x12000], R145 ;  /* 0x012000915d007988 */ /* 0x0043e20008000009 */
[----:B0-----:R-:W-:Y:S02]  /*11360*/  @!P1 IMAD.MOV.U32 R126, RZ, RZ, R71 ;  /* 0x000000ffff7e9224 */ /* 0x001fe400078e0047 */
[----:B------:R-:W-:Y:S01]  /*11370*/  @!P1 IMAD.MOV.U32 R127, RZ, RZ, R72 ;  /* 0x000000ffff7f9224 */ /* 0x000fe200078e0048 */
[----:B-1----:R-:W-:-:S04]  /*11380*/  PRMT R145, RZ, 0x7610, R145 ;  /* 0x00007610ff917816 */ /* 0x002fc80000000091 */
[----:B------:R0:W2:Y:S04]  /*11390*/  @!P1 LDG.E.U8 R146, desc[UR20][R126.64] ;  /* 0x000000147e929981 */ /* 0x0000a8000c1e1100 */
[----:B---3--:R1:W-:Y:S01]  /*113a0*/  STS.U8 [R93+UR9+0x12400], R144 ;  /* 0x012400905d007988 */ /* 0x0083e20008000009 */
[----:B0-----:R-:W-:Y:S02]  /*113b0*/  @!P1 IMAD.MOV.U32 R126, RZ, RZ, R73 ;  /* 0x000000ffff7e9224 */ /* 0x001fe400078e0049 */
[----:B------:R-:W-:Y:S01]  /*113c0*/  @!P1 IMAD.MOV.U32 R127, RZ, RZ, R74 ;  /* 0x000000ffff7f9224 */ /* 0x000fe200078e004a */
[----:B-1----:R-:W-:-:S04]  /*113d0*/  PRMT R144, RZ, 0x7610, R144 ;  /* 0x00007610ff907816 */ /* 0x002fc80000000090 */
[----:B------:R0:W3:Y:S04]  /*113e0*/  @!P1 LDG.E.U8 R145, desc[UR20][R126.64] ;  /* 0x000000147e919981 */ /* 0x0000e8000c1e1100 */
[----:B----4-:R1:W-:Y:S01]  /*113f0*/  STS.U8 [R93+UR9+0x12800], R143 ;  /* 0x0128008f5d007988 */ /* 0x0103e20008000009 */
[----:B0-----:R-:W-:Y:S02]  /*11400*/  @!P1 IMAD.MOV.U32 R126, RZ, RZ, R75 ;  /* 0x000000ffff7e9224 */ /* 0x001fe400078e004b */
[----:B------:R-:W-:Y:S01]  /*11410*/  @!P1 IMAD.MOV.U32 R127, RZ, RZ, R76 ;  /* 0x000000ffff7f9224 */ /* 0x000fe200078e004c */
[----:B-1----:R-:W-:-:S04]  /*11420*/  PRMT R143, RZ, 0x7610, R143 ;  /* 0x00007610ff8f7816 */ /* 0x002fc8000000008f */
[----:B------:R0:W4:Y:S04]  /*11430*/  @!P1 LDG.E.U8 R144, desc[UR20][R126.64] ;  /* 0x000000147e909981 */ /* 0x000128000c1e1100 */
[----:B-----5:R1:W-:Y:S01]  /*11440*/  STS.U8 [R93+UR9+0x12c00], R142 ;  /* 0x012c008e5d007988 */ /* 0x0203e20008000009 */
[----:B0-----:R-:W-:Y:S02]  /*11450*/  @!P1 IMAD.MOV.U32 R126, RZ, RZ, R77 ;  /* 0x000000ffff7e9224 */ /* 0x001fe400078e004d */
[----:B------:R-:W-:Y:S01]  /*11460*/  @!P1 IMAD.MOV.U32 R127, RZ, RZ, R78 ;  /* 0x000000ffff7f9224 */ /* 0x000fe200078e004e */
[----:B-1----:R-:W-:-:S04]  /*11470*/  PRMT R142, RZ, 0x7610, R142 ;  /* 0x00007610ff8e7816 */ /* 0x002fc8000000008e */
[----:B------:R0:W5:Y:S04]  /*11480*/  @!P1 LDG.E.U8 R143, desc[UR20][R126.64] ;  /* 0x000000147e8f9981 */ /* 0x000168000c1e1100 */
[----:B------:R1:W-:Y:S01]  /*11490*/  STS.U8 [R93+UR9+0x13000], R141 ;  /* 0x0130008d5d007988 */ /* 0x0003e20008000009 */
[----:B0-----:R-:W-:Y:S02]  /*114a0*/  @!P1 IMAD.MOV.U32 R126, RZ, RZ, R79 ;  /* 0x000000ffff7e9224 */ /* 0x001fe400078e004f */
[----:B------:R-:W-:Y:S01]  /*114b0*/  @!P1 IMAD.MOV.U32 R127, RZ, RZ, R80 ;  /* 0x000000ffff7f9224 */ /* 0x000fe200078e0050 */
[----:B-1----:R-:W-:-:S04]  /*114c0*/  PRMT R141, RZ, 0x7610, R141 ;  /* 0x00007610ff8d7816 */ /* 0x002fc8000000008d */
[----:B------:R0:W2:Y:S04]  /*114d0*/  @!P1 LDG.E.U8 R142, desc[UR20][R126.64] ;  /* 0x000000147e8e9981 */ /* 0x0000a8000c1e1100 */
        /* <DEDUP_REMOVED lines=9> */
[----:B------:R0:W2:Y:S01]  /*11570*/  @!P1 LDG.E.U8 R139, desc[UR20][R126.64] ;  /* 0x000000147e8b9981 */ /* 0x0000a2000c1e1100 */
[----:B------:R-:W-:Y:S01]  /*11580*/  PRMT R175, RZ, 0x7610, R175 ;  /* 0x00007610ffaf7816 */ /* 0x000fe200000000af */
[----:B0-----:R-:W-:Y:S02]  /*11590*/  @!P1 IMAD.MOV.U32 R126, RZ, RZ, R85 ;  /* 0x000000ffff7e9224 */ /* 0x001fe400078e0055 */
[----:B------:R-:W-:-:S05]  /*115a0*/  @!P1 IMAD.MOV.U32 R127, RZ, RZ, R86 ;  /* 0x000000ffff7f9224 */ /* 0x000fca00078e0056 */
[----:B------:R0:W2:Y:S01]  /*115b0*/  @!P1 LDG.E.U8 R138, desc[UR20][R126.64] ;  /* 0x000000147e8a9981 */ /* 0x0000a2000c1e1100 */
[----:B------:R-:W-:Y:S01]  /*115c0*/  PRMT R174, RZ, 0x7610, R174 ;  /* 0x00007610ffae7816 */ /* 0x000fe200000000ae */
[----:B0-----:R-:W-:Y:S02]  /*115d0*/  @!P1 IMAD.MOV.U32 R126, RZ, RZ, R130 ;  /* 0x000000ffff7e9224 */ /* 0x001fe400078e0082 */
[----:B------:R-:W-:-:S05]  /*115e0*/  @!P1 IMAD.MOV.U32 R127, RZ, RZ, R129 ;  /* 0x000000ffff7f9224 */ /* 0x000fca00078e0081 */
        /* <DEDUP_REMOVED lines=31> */
[----:B------:R-:W-:-:S03]  /*117e0*/  LOP3.LUT R140, R93, 0x40, RZ, 0x3c, !PT ;  /* 0x000000405d8c7812 */ /* 0x000fc600078e3cff */
        /* <DEDUP_REMOVED lines=8> */
[----:B------:R-:W-:Y:S04]  /*11870*/  STS.U8 [R94+UR9+0x13d00], R177 ;  /* 0x013d00b15e007988 */ /* 0x000fe80008000009 */
[----:B------:R0:W-:Y:S04]  /*11880*/  STS.U8 [R140+UR9+0x12200], R137 ;  /* 0x012200898c007988 */ /* 0x0001e80008000009 */
[----:B------:R0:W2:Y:S04]  /*11890*/  @!P1 LDG.E.U8 R167, desc[UR20][R126.64] ;  /* 0x000000147ea79981 */ /* 0x0000a8000c1e1100 */
[----:B-1----:R-:W2:Y:S01]  /*118a0*/  LDL R178, [R1+0x38] ;  /* 0x0000380001b27983 */ /* 0x002ea20000100800 */
[----:B0-----:R-:W-:-:S03]  /*118b0*/  PRMT R137, RZ, 0x7610, R137 ;  /* 0x00007610ff897816 */ /* 0x001fc60000000089 */
[----:B------:R-:W2:Y:S01]  /*118c0*/  LDL R177, [R1+0x3c] ;  /* 0x00003c0001b17983 */ /* 0x000ea20000100800 */
[----:B------:R-:W-:Y:S02]  /*118d0*/  @!P1 IMAD.MOV.U32 R126, RZ, RZ, R208 ;  /* 0x000000ffff7e9224 */ /* 0x000fe400078e00d0 */
[----:B------:R-:W-:Y:S01]  /*118e0*/  @!P1 IMAD.MOV.U32 R127, RZ, RZ, R207 ;  /* 0x000000ffff7f9224 */ /* 0x000fe200078e00cf */
[----:B------:R0:W-:Y:S04]  /*118f0*/  STS.U8 [R140+UR9+0x12600], R176 ;  /* 0x012600b08c007988 */ /* 0x0001e80008000009 */
[----:B------:R1:W2:Y:S01]  /*11900*/  @!P1 LDG.E.U8 R137, desc[UR20][R126.64] ;  /* 0x000000147e899981 */ /* 0x0002a2000c1e1100 */
[----:B0-----:R-:W-:Y:S01]  /*11910*/  PRMT R176, RZ, 0x7610, R176 ;  /* 0x00007610ffb07816 */ /* 0x001fe200000000b0 */
[----:B-1----:R-:W-:-:S02]  /*11920*/  @!P1 IMAD.MOV.U32 R126, RZ, RZ, R212 ;  /* 0x000000ffff7e9224 */ /* 0x002fc400078e00d4 */
[----:B------:R-:W-:Y:S01]  /*11930*/  @!P1 IMAD.MOV.U32 R127, RZ, RZ, R211 ;  /* 0x000000ffff7f9224 */ /* 0x000fe200078e00d3 */
[----:B------:R0:W-:Y:S04]  /*11940*/  STS.U8 [R140+UR9+0x12a00], R166 ;  /* 0x012a00a68c007988 */ /* 0x0001e80008000009 */
[----:B------:R1:W2:Y:S01]  /*11950*/  @!P1 LDG.E.U8 R176, desc[UR20][R126.64] ;  /* 0x000000147eb09981 */ /* 0x0002a2000c1e1100 */
[----:B0-----:R-:W-:Y:S01]  /*11960*/  PRMT R166, RZ, 0x7610, R166 ;  /* 0x00007610ffa67816 */ /* 0x001fe200000000a6 */
[----:B-1----:R-:W-:Y:S02]  /*11970*/  @!P1 IMAD.MOV.U32 R126, RZ, RZ, R216 ;  /* 0x000000ffff7e9224 */ /* 0x002fe400078e00d8 */
        /* <DEDUP_REMOVED lines=23> */
[----:B0-----:R-:W-:-:S02]  /*11af0*/  LOP3.LUT R140, R93, 0x60, RZ, 0x3c, !PT ;  /* 0x000000605d8c7812 */ /* 0x001fc400078e3cff */
[----:B------:R-:W-:Y:S01]  /*11b00*/  PRMT R161, RZ, 0x7610, R161 ;  /* 0x00007610ffa17816 */ /* 0x000fe200000000a1 */
        /* <DEDUP_REMOVED lines=21> */
[----:B------:R-:W-:-:S05]  /*11c60*/  @!P1 IMAD.MOV.U32 R127, RZ, RZ, R251 ;  /* 0x000000ffff7f9224 */ /* 0x000fca00078e00fb */
[----:B------:R0:W2:Y:S04]  /*11c70*/  @!P1 LDG.E.U8 R157, desc[UR20][R126.64] ;  /* 0x000000147e9d9981 */ /* 0x0000a8000c1e1100 */
[----:B------:R-:W0:Y:S04]  /*11c80*/  LDL R126, [R1+0x8] ;  /* 0x00000800017e7983 */ /* 0x000e280000100800 */
[----:B------:R-:W0:Y:S04]  /*11c90*/  LDL R127, [R1+0xc] ;  /* 0x00000c00017f7983 */ /* 0x000e280000100800 */
[----:B------:R1:W-:Y:S02]  /*11ca0*/  STS.U8 [R140+UR9+0x13300], R156 ;  /* 0x0133009c8c007988 */ /* 0x0003e40008000009 */
[----:B-1----:R-:W-:-:S02]  /*11cb0*/  PRMT R156, RZ, 0x7610, R156 ;  /* 0x00007610ff9c7816 */ /* 0x002fc4000000009c */
[----:B0-----:R-:W-:-:S04]  /*11cc0*/  @!P1 LOP3.LUT R127, R127, R126, RZ, 0x3c, !PT ;  /* 0x0000007e7f7f9212 */ /* 0x001fc800078e3cff */
[----:B------:R-:W-:-:S04]  /*11cd0*/  @!P1 LOP3.LUT R126, R127, R126, RZ, 0x3c, !PT ;  /* 0x0000007e7f7e9212 */ /* 0x000fc800078e3cff */
[----:B------:R-:W-:-:S05]  /*11ce0*/  @!P1 LOP3.LUT R127, R127, R126, RZ, 0x3c, !PT ;  /* 0x0000007e7f7f9212 */ /* 0x000fca00078e3cff */
        /* <DEDUP_REMOVED lines=16> */
[----:B------:R0:W3:Y:S02]  /*11df0*/  @!P1 LDG.E.U8 R154, desc[UR20][R126.64] ;  /* 0x000000147e9a9981 */ /* 0x0000e4000c1e1100 */
[----:B0-----:R-:W-:Y:S01]  /*11e00*/  LOP3.LUT R127, R93, 0x60, RZ, 0x3c, !PT ;  /* 0x000000605d7f7812 */ /* 0x001fe200078e3cff */
[----:B--2---:R-:W-:Y:S02]  /*11e10*/  @!P1 IMAD.MOV.U32 R126, RZ, RZ, R177 ;  /* 0x000000ffff7e9224 */ /* 0x004fe400078e00b1 */
[----:B------:R-:W2:Y:S04]  /*11e20*/  LDL R177, [R1+0x8c] ;  /* 0x00008c0001b17983 */ /* 0x000ea80000100800 */
[----:B------:R0:W-:Y:S02]  /*11e30*/  STS.U8 [R127+UR9+0x13f00], R153 ;  /* 0x013f00997f007988 */ /* 0x0001e40008000009 */
[----:B0-----:R-:W-:Y:S01]  /*11e40*/  PRMT R153, RZ, 0x7610, R153 ;  /* 0x00007610ff997816 */ /* 0x001fe20000000099 */
[----:B------:R-:W-:Y:S01]  /*11e50*/  @!P1 IMAD.MOV.U32 R127, RZ, RZ, R178 ;  /* 0x000000ffff7f9224 */ /* 0x000fe200078e00b2 */
[----:B------:R0:W-:Y:S04]  /*11e60*/  STS.U8 [R93+UR9+0x8000], R152 ;  /* 0x008000985d007988 */ /* 0x0001e80008000009 */
[----:B------:R1:W2:Y:S04]  /*11e70*/  @!P1 LDG.E.U8 R153, desc[UR20][R126.64] ;  /* 0x000000147e999981 */ /* 0x0002a8000c1e1100 */
[----:B------:R0:W-:Y:S04]  /*11e80*/  STS.U8 [R93+UR9+0x8200], R151 ;  /* 0x008200975d007988 */ /* 0x0001e80008000009 */
[----:B------:R1:W-:Y:S04]  /*11e90*/  STS.U8 [R93+UR9+0x8400], R150 ;  /* 0x008400965d007988 */ /* 0x0003e80008000009 */
[----:B------:R-:W1:Y:S04]  /*11ea0*/  LDL R126, [R1+0x48] ;  /* 0x00004800017e7983 */ /* 0x000e680000100800 */
[----:B------:R-:W1:Y:S01]  /*11eb0*/  LDL R127, [R1+0x4c] ;  /* 0x00004c00017f7983 */ /* 0x000e620000100800 */
[----:B0-----:R-:W-:-:S03]  /*11ec0*/  PRMT R152, RZ, 0x7610, R152 ;  /* 0x00007610ff987816 */ /* 0x001fc60000000098 */
[----:B------:R-:W2:Y:S01]  /*11ed0*/  LDL R178, [R1+0x88] ;  /* 0x0000880001b27983 */ /* 0x000ea20000100800 */
[----:B-1----:R-:W-:-:S04]  /*11ee0*/  @!P1 LOP3.LUT R127, R127, R126, RZ, 0x3c, !PT ;  /* 0x0000007e7f7f9212 */ /* 0x002fc800078e3cff */
[----:B------:R-:W-:-:S04]  /*11ef0*/  @!P1 LOP3.LUT R126, R127, R126, RZ, 0x3c, !PT ;  /* 0x0000007e7f7e9212 */ /* 0x000fc800078e3cff */
[----:B------:R-:W-:-:S05]  /*11f00*/  @!P1 LOP3.LUT R127, R127, R126, RZ, 0x3c, !PT ;  /* 0x0000007e7f7f9212 */ /* 0x000fca00078e3cff */
[----:B------:R0:W2:Y:S04]  /*11f10*/  @!P1 LDG.E.U8 R152, desc[UR20][R126.64] ;  /* 0x000000147e989981 */ /* 0x0000a8000c1e1100 */
[----:B------:R-:W0:Y:S04]  /*11f20*/  LDL R126, [R1+0x58] ;  /* 0x00005800017e7983 */ /* 0x000e280000100800 */
[----:B------:R-:W0:Y:S01]  /*11f30*/  LDL R127, [R1+0x5c] ;  /* 0x00005c00017f7983 */ /* 0x000e220000100800 */
[----:B------:R-:W-:Y:S02]  /*11f40*/  PRMT R151, RZ, 0x7610, R151 ;  /* 0x00007610ff977816 */ /* 0x000fe40000000097 */
[----:B0-----:R-:W-:-:S04]  /*11f50*/  @!P1 LOP3.LUT R127, R127, R126, RZ, 0x3c, !PT ;  /* 0x0000007e7f7f9212 */ /* 0x001fc800078e3cff */
        /* <DEDUP_REMOVED lines=11> */
[----:B------:R-:W0:Y:S04]  /*12010*/  LDL R127, [R1+0x7c] ;  /* 0x00007c00017f7983 */ /* 0x000e280000100800 */
[----:B------:R1:W-:Y:S04]  /*12020*/  STS.U8 [R93+UR9+0x8600], R149 ;  /* 0x008600955d007988 */ /* 0x0003e80008000009 */
[----:B------:R3:W-:Y:S01]  /*12030*/  STS.U8 [R93+UR9+0x8800], R148 ;  /* 0x008800945d007988 */ /* 0x0007e20008000009 */
[----:B-1----:R-:W-:-:S02]  /*12040*/  PRMT R149, RZ, 0x7610, R149 ;  /* 0x00007610ff957816 */ /* 0x002fc40000000095 */
[----:B---3--:R-:W-:Y:S02]  /*12050*/  PRMT R148, RZ, 0x7610, R148 ;  /* 0x00007610ff947816 */ /* 0x008fe40000000094 */
[----:B0-----:R-:W-:-:S04]  /*12060*/  @!P1 LOP3.LUT R127, R127, R126, RZ, 0x3c, !PT ;  /* 0x0000007e7f7f9212 */ /* 0x001fc800078e3cff */
[----:B------:R-:W-:-:S04]  /*12070*/  @!P1 LOP3.LUT R126, R127, R126, RZ, 0x3c, !PT ;  /* 0x0000007e7f7e9212 */ /* 0x000fc800078e3cff */
[----:B------:R-:W-:-:S05]  /*12080*/  @!P1 LOP3.LUT R127, R127, R126, RZ, 0x3c, !PT ;  /* 0x0000007e7f7f9212 */ /* 0x000fca00078e3cff */
[----:B------:R2:W3:Y:S02]  /*12090*/  @!P1 LDG.E.U8 R149, desc[UR20][R126.64] ;  /* 0x000000147e959981 */ /* 0x0004e4000c1e1100 */
[----:B--2---:R-:W-:Y:S02]  /*120a0*/  @!P1 IMAD.MOV.U32 R126, RZ, RZ, R177 ;  /* 0x000000ffff7e9224 */ /* 0x004fe400078e00b1 */
        /* <DEDUP_REMOVED lines=8> */
[----:B------:R-:W2:Y:S04]  /*12130*/  LDL R178, [R1+0xe0] ;  /* 0x0000e00001b27983 */ /* 0x000ea80000100800 */
        /* <DEDUP_REMOVED lines=21> */
[----:B----4-:R1:W-:Y:S04]  /*12290*/  STS.U8 [R93+UR9+0x9000], R144 ;  /* 0x009000905d007988 */ /* 0x0103e80008000009 */
[----:B-----5:R4:W-:Y:S01]  /*122a0*/  STS.U8 [R93+UR9+0x9200], R143 ;  /* 0x0092008f5d007988 */ /* 0x0209e20008000009 */
[----:B-1----:R-:W-:-:S02]  /*122b0*/  PRMT R144, RZ, 0x7610, R144 ;  /* 0x00007610ff907816 */ /* 0x002fc40000000090 */
[----:B----4-:R-:W-:Y:S02]  /*122c0*/  PRMT R143, RZ, 0x7610, R143 ;  /* 0x00007610ff8f7816 */ /* 0x010fe4000000008f */
[----:B0-----:R-:W-:-:S04]  /*122d0*/  @!P1 LOP3.LUT R127, R127, R126, RZ, 0x3c, !PT ;  /* 0x0000007e7f7f9212 */ /* 0x001fc800078e3cff */
[----:B------:R-:W-:-:S04]  /*122e0*/  @!P1 LOP3.LUT R126, R127, R126, RZ, 0x3c, !PT ;  /* 0x0000007e7f7e9212 */ /* 0x000fc800078e3cff */
[----:B------:R-:W-:-:S05]  /*122f0*/  @!P1 LOP3.LUT R127, R127, R126, RZ, 0x3c, !PT ;  /* 0x0000007e7f7f9212 */ /* 0x000fca00078e3cff */
[----:B------:R2:W4:Y:S02]  /*12300*/  @!P1 LDG.E.U8 R144, desc[UR20][R126.64] ;  /* 0x000000147e909981 */ /* 0x000524000c1e1100 */
        /* <DEDUP_REMOVED lines=17> */
[----:B-----5:R-:W-:Y:S02]  /*12420*/  PRMT R141, RZ, 0x7610, R141 ;  /* 0x00007610ff8d7816 */ /* 0x020fe4000000008d */
[----:B0-----:R-:W-:-:S04]  /*12430*/  @!P1 LOP3.LUT R127, R127, R126, RZ, 0x3c, !PT ;  /* 0x0000007e7f7f9212 */ /* 0x001fc800078e3cff */
[----:B------:R-:W-:-:S04]  /*12440*/  @!P1 LOP3.LUT R126, R127, R126, RZ, 0x3c, !PT ;  /* 0x0000007e7f7e9212 */ /* 0x000fc800078e3cff */
[----:B------:R-:W-:-:S05]  /*12450*/  @!P1 LOP3.LUT R127, R127, R126, RZ, 0x3c, !PT ;  /* 0x0000007e7f7f9212 */ /* 0x000fca00078e3cff */
[----:B------:R0:W5:Y:S04]  /*12460*/  @!P1 LDG.E.U8 R141, desc[UR20][R126.64] ;  /* 0x000000147e8d9981 */ /* 0x000168000c1e1100 */
        /* <DEDUP_REMOVED lines=90> */
[----:B---3--:R-:W-:Y:S01]  /*12a10*/  PRMT R176, RZ, 0x7610, R176 ;  /* 0x00007610ffb07816 */ /* 0x008fe200000000b0 */
[----:B------:R1:W-:Y:S04]  /*12a20*/  STS.U8 [R93+UR9+0xb200], R166 ;  /* 0x00b200a65d007988 */ /* 0x0003e80008000009 */
[----:B------:R3:W-:Y:S01]  /*12a30*/  STS.U8 [R93+UR9+0xb400], R165 ;  /* 0x00b400a55d007988 */ /* 0x0007e20008000009 */
[----:B-1----:R-:W-:Y:S02]  /*12a40*/  PRMT R166, RZ, 0x7610, R166 ;  /* 0x00007610ffa67816 */ /* 0x002fe400000000a6 */
[----:B---3--:R-:W-:Y:S01]  /*12a50*/  PRMT R165, RZ, 0x7610, R165 ;  /* 0x00007610ffa57816 */ /* 0x008fe200000000a5 */
        /* <DEDUP_REMOVED lines=35> */
[----:B0-----:R-:W-:-:S04]  /*12c90*/  @!P1 LOP3.LUT R127, R127, R126, RZ, 0x3c, !PT ;  /* 0x0000007e7f7f9212 */ /* 0x001fc800078e3cff */
[----:B------:R-:W-:-:S04]  /*12ca0*/  @!P1 LOP3.LUT R126, R127, R126, RZ, 0x3c, !PT ;  /* 0x0000007e7f7e9212 */ /* 0x000fc800078e3cff */
[----:B------:R-:W-:-:S05]  /*12cb0*/  @!P1 LOP3.LUT R127, R127, R126, RZ, 0x3c, !PT ;  /* 0x0000007e7f7f9212 */ /* 0x000fca00078e3cff */
[----:B------:R2:W5:Y:S02]  /*12cc0*/  @!P1 LDG.E.U8 R137, desc[UR20][R126.64] ;  /* 0x000000147e899981 */ /* 0x000564000c1e1100 */
[----:B--2---:R-:W-:Y:S02]  /*12cd0*/  @!P1 IMAD.MOV.U32 R126, RZ, RZ, R177 ;  /* 0x000000ffff7e9224 */ /* 0x004fe400078e00b1 */
[----:B------:R-:W-:Y:S01]  /*12ce0*/  @!P1 IMAD.MOV.U32 R127, RZ, RZ, R178 ;  /* 0x000000ffff7f9224 */ /* 0x000fe200078e00b2 */
[----:B---3--:R-:W-:Y:S01]  /*12cf0*/  PRMT R147, RZ, 0x7610, R147 ;  /* 0x00007610ff937816 */ /* 0x008fe20000000093 */
[----:B------:R0:W-:Y:S04]  /*12d00*/  STS.U8 [R93+UR9+0xda00], R146 ;  /* 0x00da00925d007988 */ /* 0x0001e80008000009 */
[----:B------:R1:W2:Y:S04]  /*12d10*/  @!P1 LDG.E.U8 R176, desc[UR20][R126.64] ;  /* 0x000000147eb09981 */ /* 0x0002a8000c1e1100 */
[----:B------:R3:W-:Y:S04]  /*12d20*/  STS.U8 [R93+UR9+0xdc00], R145 ;  /* 0x00dc00915d007988 */ /* 0x0007e80008000009 */
[----:B----4-:R4:W-:Y:S01]  /*12d30*/  STS.U8 [R93+UR9+0xde00], R144 ;  /* 0x00de00905d007988 */ /* 0x0109e20008000009 */
[----:B-1----:R-:W-:-:S02]  /*12d40*/  @!P1 IMAD.MOV.U32 R126, RZ, RZ, R95 ;  /* 0x000000ffff7e9224 */ /* 0x002fc400078e005f */
[----:B------:R-:W-:Y:S01]  /*12d50*/  @!P1 IMAD.MOV.U32 R127, RZ, RZ, R96 ;  /* 0x000000ffff7f9224 */ /* 0x000fe200078e0060 */
[----:B------:R1:W-:Y:S04]  /*12d60*/  STS.U8 [R93+UR9+0xe000], R143 ;  /* 0x00e0008f5d007988 */ /* 0x0003e80008000009 */
[----:B------:R0:W2:Y:S04]  /*12d70*/  @!P1 LDG.E.U8 R166, desc[UR20][R126.64] ;  /* 0x000000147ea69981 */ /* 0x0000a8000c1e1100 */
[----:B------:R1:W-:Y:S04]  /*12d80*/  STS.U8 [R93+UR9+0xe200], R142 ;  /* 0x00e2008e5d007988 */ /* 0x0003e80008000009 */
[----:B-----5:R5:W-:Y:S01]  /*12d90*/  STS.U8 [R93+UR9+0xe400], R141 ;  /* 0x00e4008d5d007988 */ /* 0x020be20008000009 */
[----:B0-----:R-:W-:-:S02]  /*12da0*/  @!P1 IMAD.MOV.U32 R126, RZ, RZ, R97 ;  /* 0x000000ffff7e9224 */ /* 0x001fc400078e0061 */
[----:B------:R-:W-:Y:S01]  /*12db0*/  @!P1 IMAD.MOV.U32 R127, RZ, RZ, R98 ;  /* 0x000000ffff7f9224 */ /* 0x000fe200078e0062 */
[----:B------:R0:W-:Y:S04]  /*12dc0*/  STS.U8 [R93+UR9+0xe600], R139 ;  /* 0x00e6008b5d007988 */ /* 0x0001e80008000009 */
[----:B------:R0:W2:Y:S04]  /*12dd0*/  @!P1 LDG.E.U8 R165, desc[UR20][R126.64] ;  /* 0x000000147ea59981 */ /* 0x0000a8000c1e1100 */
[----:B------:R1:W-:Y:S04]  /*12de0*/  STS.U8 [R93+UR9+0xe800], R138 ;  /* 0x00e8008a5d007988 */ /* 0x0003e80008000009 */
[----:B------:R1:W-:Y:S01]  /*12df0*/  STS.U8 [R93+UR9+0xea00], R175 ;  /* 0x00ea00af5d007988 */ /* 0x0003e20008000009 */
        /* <DEDUP_REMOVED lines=17> */
[----:B------:R-:W2:Y:S01]  /*12f10*/  LDL R178, [R1+0x40] ;  /* 0x0000400001b27983 */ /* 0x000ea20000100800 */
[----:B0-----:R-:W-:-:S02]  /*12f20*/  @!P1 IMAD.MOV.U32 R126, RZ, RZ, R105 ;  /* 0x000000ffff7e9224 */ /* 0x001fc400078e0069 */
[----:B------:R-:W-:Y:S01]  /*12f30*/  @!P1 IMAD.MOV.U32 R127, RZ, RZ, R106 ;  /* 0x000000ffff7f9224 */ /* 0x000fe200078e006a */
[----:B------:R-:W2:Y:S04]  /*12f40*/  LDL R177, [R1+0x44] ;  /* 0x0000440001b17983 */ /* 0x000ea80000100800 */
[----:B------:R0:W2:Y:S02]  /*12f50*/  @!P1 LDG.E.U8 R161, desc[UR20][R126.64] ;  /* 0x000000147ea19981 */ /* 0x0000a4000c1e1100 */
[----:B0-----:R-:W-:Y:S02]  /*12f60*/  @!P1 IMAD.MOV.U32 R126, RZ, RZ, R107 ;  /* 0x000000ffff7e9224 */ /* 0x001fe400078e006b */
[----:B------:R-:W-:-:S05]  /*12f70*/  @!P1 IMAD.MOV.U32 R127, RZ, RZ, R108 ;  /* 0x000000ffff7f9224 */ /* 0x000fca00078e006c */
        /* <DEDUP_REMOVED lines=36> */
[----:B------:R0:W2:Y:S01]  /*131c0*/  @!P1 LDG.E.U8 R148, desc[UR20][R126.64] ;  /* 0x000000147e949981 */ /* 0x0000a2000c1e1100 */
[----:B------:R-:W-:Y:S01]  /*131d0*/  PRMT R146, RZ, 0x7610, R146 ;  /* 0x00007610ff927816 */ /* 0x000fe20000000092 */
[----:B0-----:R-:W-:Y:S02]  /*131e0*/  @!P1 IMAD.MOV.U32 R126, RZ, RZ, R194 ;  /* 0x000000ffff7e9224 */ /* 0x001fe400078e00c2 */
[----:B------:R-:W-:-:S05]  /*131f0*/  @!P1 IMAD.MOV.U32 R127, RZ, RZ, R193 ;  /* 0x000000ffff7f9224 */ /* 0x000fca00078e00c1 */
[----:B------:R0:W2:Y:S01]  /*13200*/  @!P1 LDG.E.U8 R147, desc[UR20][R126.64] ;  /* 0x000000147e939981 */ /* 0x0000a2000c1e1100 */
[----:B---3--:R-:W-:Y:S01]  /*13210*/  PRMT R145, RZ, 0x7610, R145 ;  /* 0x00007610ff917816 */ /* 0x008fe20000000091 */
[----:B0-----:R-:W-:Y:S02]  /*13220*/  @!P1 IMAD.MOV.U32 R126, RZ, RZ, R198 ;  /* 0x000000ffff7e9224 */ /* 0x001fe400078e00c6 */
[----:B------:R-:W-:-:S05]  /*13230*/  @!P1 IMAD.MOV.U32 R127, RZ, RZ, R197 ;  /* 0x000000ffff7f9224 */ /* 0x000fca00078e00c5 */
[----:B------:R0:W3:Y:S01]  /*13240*/  @!P1 LDG.E.U8 R146, desc[UR20][R126.64] ;  /* 0x000000147e929981 */ /* 0x0000e2000c1e1100 */
[----:B----4-:R-:W-:Y:S01]  /*13250*/  PRMT R144, RZ, 0x7610, R144 ;  /* 0x00007610ff907816 */ /* 0x010fe20000000090 */
[----:B0-----:R-:W-:Y:S02]  /*13260*/  @!P1 IMAD.MOV.U32 R126, RZ, RZ, R202 ;  /* 0x000000ffff7e9224 */ /* 0x001fe400078e00ca */
[----:B------:R-:W-:-:S05]  /*13270*/  @!P1 IMAD.MOV.U32 R127, RZ, RZ, R201 ;  /* 0x000000ffff7f9224 */ /* 0x000fca00078e00c9 */
[----:B------:R0:W4:Y:S01]  /*13280*/  @!P1 LDG.E.U8 R145, desc[UR20][R126.64] ;  /* 0x000000147e919981 */ /* 0x000122000c1e1100 */
[----:B-1----:R-:W-:Y:S01]  /*13290*/  PRMT R143, RZ, 0x7610, R143 ;  /* 0x00007610ff8f7816 */ /* 0x002fe2000000008f */
[----:B0-----:R-:W-:Y:S02]  /*132a0*/  @!P1 IMAD.MOV.U32 R126, RZ, RZ, R206 ;  /* 0x000000ffff7e9224 */ /* 0x001fe400078e00ce */
[----:B------:R-:W-:-:S05]  /*132b0*/  @!P1 IMAD.MOV.U32 R127, RZ, RZ, R205 ;  /* 0x000000ffff7f9224 */ /* 0x000fca00078e00cd */
[----:B------:R0:W2:Y:S01]  /*132c0*/  @!P1 LDG.E.U8 R144, desc[UR20][R126.64] ;  /* 0x000000147e909981 */ /* 0x0000a2000c1e1100 */
[----:B------:R-:W-:Y:S01]  /*132d0*/  PRMT R142, RZ, 0x7610, R142 ;  /* 0x00007610ff8e7816 */ /* 0x000fe2000000008e */
[----:B0-----:R-:W-:Y:S02]  /*132e0*/  @!P1 IMAD.MOV.U32 R126, RZ, RZ, R210 ;  /* 0x000000ffff7e9224 */ /* 0x001fe400078e00d2 */
[----:B------:R-:W-:-:S05]  /*132f0*/  @!P1 IMAD.MOV.U32 R127, RZ, RZ, R209 ;  /* 0x000000ffff7f9224 */ /* 0x000fca00078e00d1 */
[----:B------:R0:W2:Y:S01]  /*13300*/  @!P1 LDG.E.U8 R143, desc[UR20][R126.64] ;  /* 0x000000147e8f9981 */ /* 0x0000a2000c1e1100 */
[----:B-----5:R-:W-:Y:S01]  /*13310*/  PRMT R141, RZ, 0x7610, R141 ;  /* 0x00007610ff8d7816 */ /* 0x020fe2000000008d */
[----:B0-----:R-:W-:Y:S02]  /*13320*/  @!P1 IMAD.MOV.U32 R126, RZ, RZ, R214 ;  /* 0x000000ffff7e9224 */ /* 0x001fe400078e00d6 */
[----:B------:R-:W-:-:S05]  /*13330*/  @!P1 IMAD.MOV.U32 R127, RZ, RZ, R213 ;  /* 0x000000ffff7f9224 */ /* 0x000fca00078e00d5 */
[----:B------:R0:W5:Y:S01]  /*13340*/  @!P1 LDG.E.U8 R142, desc[UR20][R126.64] ;  /* 0x000000147e8e9981 */ /* 0x000162000c1e1100 */
[----:B------:R-:W-:Y:S01]  /*13350*/  PRMT R139, RZ, 0x7610, R139 ;  /* 0x00007610ff8b7816 */ /* 0x000fe2000000008b */
[----:B0-----:R-:W-:Y:S02]  /*13360*/  @!P1 IMAD.MOV.U32 R126, RZ, RZ, R218 ;  /* 0x000000ffff7e9224 */ /* 0x001fe400078e00da */
[----:B------:R-:W-:-:S05]  /*13370*/  @!P1 IMAD.MOV.U32 R127, RZ, RZ, R217 ;  /* 0x000000ffff7f9224 */ /* 0x000fca00078e00d9 */
        /* <DEDUP_REMOVED lines=28> */
[----:B------:R0:W2:Y:S02]  /*13540*/  @!P1 LDG.E.U8 R171, desc[UR20][R126.64] ;  /* 0x000000147eab9981 */ /* 0x0000a4000c1e1100 */
[----:B0-----:R-:W-:Y:S02]  /*13550*/  @!P1 IMAD.MOV.U32 R126, RZ, RZ, R250 ;  /* 0x000000ffff7e9224 */ /* 0x001fe400078e00fa */
[----:B------:R-:W-:-:S05]  /*13560*/  @!P1 IMAD.MOV.U32 R127, RZ, RZ, R249 ;  /* 0x000000ffff7f9224 */ /* 0x000fca00078e00f9 */
[----:B------:R0:W2:Y:S04]  /*13570*/  @!P1 LDG.E.U8 R170, desc[UR20][R126.64] ;  /* 0x000000147eaa9981 */ /* 0x0000a8000c1e1100 */
[----:B------:R-:W0:Y:S04]  /*13580*/  LDL R126, [R1] ;  /* 0x00000000017e7983 */ /* 0x000e280000100800 */
        /* <DEDUP_REMOVED lines=19> */
[----:B------:R0:W3:Y:S04]  /*136c0*/  @!P1 LDG.E.U8 R167, desc[UR20][R126.64] ;  /* 0x000000147ea79981 */ /* 0x0000e8000c1e1100 */
[----:B------:R-:W0:Y:S04]  /*136d0*/  LDL R126, [R1+0x30] ;  /* 0x00003000017e7983 */ /* 0x000e280000100800 */
[----:B------:R-:W0:Y:S04]  /*136e0*/  LDL R127, [R1+0x34] ;  /* 0x00003400017f7983 */ /* 0x000e280000100800 */
[----:B------:R1:W-:Y:S04]  /*136f0*/  STS.U8 [R93+UR9+0xfc00], R137 ;  /* 0x00fc00895d007988 */ /* 0x0003e80008000009 */
[----:B--2---:R2:W-:Y:S01]  /*13700*/  STS.U8 [R93+UR9+0xfe00], R176 ;  /* 0x00fe00b05d007988 */ /* 0x0045e20008000009 */
[----:B-1----:R-:W-:-:S02]  /*13710*/  PRMT R137, RZ, 0x7610, R137 ;  /* 0x00007610ff897816 */ /* 0x002fc40000000089 */
[----:B--2---:R-:W-:Y:S02]  /*13720*/  PRMT R176, RZ, 0x7610, R176 ;  /* 0x00007610ffb07816 */ /* 0x004fe400000000b0 */
[----:B0-----:R-:W-:-:S04]  /*13730*/  @!P1 LOP3.LUT R127, R127, R126, RZ, 0x3c, !PT ;  /* 0x0000007e7f7f9212 */ /* 0x001fc800078e3cff */
[----:B------:R-:W-:-:S04]  /*13740*/  @!P1 LOP3.LUT R126, R127, R126, RZ, 0x3c, !PT ;  /* 0x0000007e7f7e9212 */ /* 0x000fc800078e3cff */
[----:B------:R-:W-:-:S05]  /*13750*/  @!P1 LOP3.LUT R127, R127, R126, RZ, 0x3c, !PT ;  /* 0x0000007e7f7f9212 */ /* 0x000fca00078e3cff */
[----:B------:R0:W2:Y:S02]  /*13760*/  @!P1 LDG.E.U8 R137, desc[UR20][R126.64] ;  /* 0x000000147e899981 */ /* 0x0000a4000c1e1100 */
[----:B0-----:R-:W-:Y:S02]  /*13770*/  @!P1 IMAD.MOV.U32 R126, RZ, RZ, R177 ;  /* 0x000000ffff7e9224 */ /* 0x001fe400078e00b1 */
        /* <DEDUP_REMOVED lines=159> */
[----:B----4-:R4:W-:Y:S04]  /*14170*/  STS.U8 [R94+UR9+0xab00], R145 ;  /* 0x00ab00915e007988 */ /* 0x0109e80008000009 */
        /* <DEDUP_REMOVED lines=12> */
[----:B----4-:R-:W-:Y:S02]  /*14240*/  PRMT R145, RZ, 0x7610, R145 ;  /* 0x00007610ff917816 */ /* 0x010fe40000000091 */
[----:B0-----:R-:W-:-:S04]  /*14250*/  @!P1 LOP3.LUT R127, R127, R126, RZ, 0x3c, !PT ;  /* 0x0000007e7f7f9212 */ /* 0x001fc800078e3cff */
[----:B------:R-:W-:-:S04]  /*14260*/  @!P1 LOP3.LUT R126, R127, R126, RZ, 0x3c, !PT ;  /* 0x0000007e7f7e9212 */ /* 0x000fc800078e3cff */
[----:B------:R-:W-:-:S05]  /*14270*/  @!P1 LOP3.LUT R127, R127, R126, RZ, 0x3c, !PT ;  /* 0x0000007e7f7f9212 */ /* 0x000fca00078e3cff */
[----:B------:R0:W4:Y:S04]  /*14280*/  @!P1 LDG.E.U8 R145, desc[UR20][R126.64] ;  /* 0x000000147e919981 */ /* 0x000128000c1e1100 */
        /* <DEDUP_REMOVED lines=10> */
[----:B-----5:R5:W-:Y:S01]  /*14330*/  STS.U8 [R94+UR9+0xb100], R142 ;  /* 0x00b1008e5e007988 */ /* 0x020be20008000009 */
[----:B-1----:R-:W-:-:S02]  /*14340*/  PRMT R143, RZ, 0x7610, R143 ;  /* 0x00007610ff8f7816 */ /* 0x002fc4000000008f */
[----:B-----5:R-:W-:Y:S02]  /*14350*/  PRMT R142, RZ, 0x7610, R142 ;  /* 0x00007610ff8e7816 */ /* 0x020fe4000000008e */
[----:B0-----:R-:W-:-:S04]  /*14360*/  @!P1 LOP3.LUT R127, R127, R126, RZ, 0x3c, !PT ;  /* 0x0000007e7f7f9212 */ /* 0x001fc800078e3cff */
[----:B------:R-:W-:-:S04]  /*14370*/  @!P1 LOP3.LUT R126, R127, R126, RZ, 0x3c, !PT ;  /* 0x0000007e7f7e9212 */ /* 0x000fc800078e3cff */
[----:B------:R-:W-:-:S05]  /*14380*/  @!P1 LOP3.LUT R127, R127, R126, RZ, 0x3c, !PT ;  /* 0x0000007e7f7f9212 */ /* 0x000fca00078e3cff */
[----:B------:R2:W5:Y:S02]  /*14390*/  @!P1 LDG.E.U8 R143, desc[UR20][R126.64] ;  /* 0x000000147e8f9981 */ /* 0x000564000c1e1100 */
[----:B--2---:R-:W-:Y:S02]  /*143a0*/  @!P1 IMAD.MOV.U32 R126, RZ, RZ, R177 ;  /* 0x000000ffff7e9224 */ /* 0x004fe400078e00b1 */
[----:B------:R-:W-:-:S05]  /*143b0*/  @!P1 IMAD.MOV.U32 R127, RZ, RZ, R178 ;  /* 0x000000ffff7f9224 */ /* 0x000fca00078e00b2 */
[----:B------:R-:W2:Y:S01]  /*143c0*/  @!P1 LDG.E.U8 R142, desc[UR20][R126.64] ;  /* 0x000000147e8e9981 */ /* 0x000ea2000c1e1100 */
        /* <DEDUP_REMOVED lines=33> */
[----:B---3--:R1:W-:Y:S04]  /*145e0*/  STS.U8 [R94+UR9+0xf300], R148 ;  /* 0x00f300945e007988 */ /* 0x0083e80008000009 */
[----:B------:R1:W-:Y:S04]  /*145f0*/  STS.U8 [R94+UR9+0xf500], R147 ;  /* 0x00f500935e007988 */ /* 0x0003e80008000009 */
[----:B------:R1:W-:Y:S04]  /*14600*/  STS.U8 [R94+UR9+0xf700], R146 ;  /* 0x00f700925e007988 */ /* 0x0003e80008000009 */
[----:B----4-:R1:W-:Y:S04]  /*14610*/  STS.U8 [R94+UR9+0xf900], R145 ;  /* 0x00f900915e007988 */ /* 0x0103e80008000009 */
[----:B------:R1:W-:Y:S01]  /*14620*/  STS.U8 [R94+UR9+0xfb00], R144 ;  /* 0x00fb00905e007988 */ /* 0x0003e20008000009 */
[----:B------:R-:W-:Y:S01]  /*14630*/  ULEA UR11, UR22, UR9, 0x3 ;  /* 0x00000009160b7291 */ /* 0x000fe2000f8e18ff */
[----:B0-----:R-:W-:Y:S01]  /*14640*/  SHF.R.U32.HI R140, RZ, 0x7, R140 ;  /* 0x00000007ff8c7819 */ /* 0x001fe2000001168c */
[----:B------:R-:W-:-:S02]  /*14650*/  UMOV UR4, UR5 ;  /* 0x0000000500047c82 */ /* 0x000fc40008000000 */
[----:B------:R-:W-:Y:S01]  /*14660*/  UIADD3 UR11, UPT, UPT, UR11, 0x14000, URZ ;  /* 0x000140000b0b7890 */ /* 0x000fe2000fffe0ff */
[----:B------:R-:W-:Y:S01]  /*14670*/  SGXT.U32 R140, R140, 0x1 ;  /* 0x000000018c8c781a */ /* 0x000fe20000000000 */
[----:B-----5:R1:W-:Y:S04]  /*14680*/  STS.U8 [R94+UR9+0xfd00], R143 ;  /* 0x00fd008f5e007988 */ /* 0x0203e80008000009 */
[----:B--2---:R1:W-:Y:S01]  /*14690*/  STS.U8 [R94+UR9+0xff00], R142 ;  /* 0x00ff008e5e007988 */ /* 0x0043e20008000009 */
[----:B------:R0:W-:Y:S06]  /*146a0*/  MEMBAR.ALL.CTA ;  /* 0x0000000000007992 */ /* 0x0001ec0000008000 */
[----:B0-----:R-:W0:Y:S02]  /*146b0*/  FENCE.VIEW.ASYNC.S ;  /* 0x00000000000073c6 */ /* 0x001e240000000000 */
[----:B0-----:R-:W-:Y:S06]  /*146c0*/  BAR.SYNC.DEFER_BLOCKING 0x0 ;  /* 0x0000000000007b1d */ /* 0x001fec0000010000 */
[----:B------:R-:W-:Y:S05]  /*146d0*/  @P0 BRA `(.L_x_9) ;  /* 0x0000000000500947 */ /* 0x000fea0003800000 */
[----:B------:R-:W-:Y:S02]  /*146e0*/  UIADD3 UR23, UPT, UPT, UR8, 0x100, URZ ;  /* 0x0000010008177890 */ /* 0x000fe4000fffe0ff */
[----:B------:R-:W-:Y:S01]  /*146f0*/  UIADD3 UR34, UPT, UPT, UR8, 0x100, URZ ;  /* 0x0000010008227890 */ /* 0x000fe2000fffe0ff */
        /* <DEDUP_REMOVED lines=9> */
[----:B------:R0:W-:Y:S01]  /*14790*/  UTCQMMA gdesc[UR12], gdesc[UR16], tmem[UR8], tmem[UR18], idesc[UR19], UPT ;  /* 0x00ff12100c0075ea */ /* 0x0001e2000b800308 */
[----:B------:R-:W-:Y:S01]  /*147a0*/  UMOV UR36, 0x0 ;  /* 0x0000000000247882 */ /* 0x000fe20000000000 */
[----:B------:R-:W-:Y:S01]  /*147b0*/  UMOV UR37, 0x8408010 ;  /* 0x0840801000257882 */ /* 0x000fe20000000000 */
[----:B------:R0:W-:Y:S01]  /*147c0*/  UTCQMMA gdesc[UR14], gdesc[UR28], tmem[UR8], tmem[UR30], idesc[UR31], UPT ;  /* 0x00ff1e1c0e0075ea */ /* 0x0001e2000b800308 */
[----:B------:R-:W-:Y:S01]  /*147d0*/  UMOV UR5, UR6 ;  /* 0x0000000600057c82 */ /* 0x000fe20008000000 */
[----:B------:R0:W-:Y:S01]  /*147e0*/  UTCQMMA gdesc[UR12], gdesc[UR24], tmem[UR23], tmem[UR32], idesc[UR33], UPT ;  /* 0x00ff20180c0075ea */ /* 0x0001e2000b800317 */
[----:B------:R0:W-:Y:S01]  /*147f0*/  UTCQMMA gdesc[UR14], gdesc[UR26], tmem[UR34], tmem[UR36], idesc[UR37], UPT ;  /* 0x00ff241a0e0075ea */ /* 0x0001e2000b800322 */
[----:B------:R0:W-:Y:S01]  /*14800*/  UTCBAR [UR5], URZ ;  /* 0x000000ff050073e9 */ /* 0x0001e200080000ff */
[----:B------:R-:W-:Y:S01]  /*14810*/  NOP ;  /* 0x0000000000007918 */ /* 0x000fe20000000000 */
.L_x_9:
[----:B------:R-:W2:Y:S01]  /*14820*/  LDL.LU R126, [R1+0x1d8] ;  /* 0x0001d800017e7983 */ /* 0x000ea20000300800 */
[----:B------:R-:W-:Y:S01]  /*14830*/  UIADD3 UR22, UPT, UPT, UR22, 0x1, URZ ;  /* 0x0000000116167890 */ /* 0x000fe2000fffe0ff */
[----:B------:R-:W-:-:S03]  /*14840*/  VIADD R123, R123, 0xffffffc0 ;  /* 0xffffffc07b7b7836 */ /* 0x000fc60000000000 */
[----:B------:R-:W-:-:S04]  /*14850*/  UISETP.GT.AND UP1, UPT, UR22, 0x1, UPT ;  /* 0x000000011600788c */ /* 0x000fc8000bf24270 */
[----:B0-----:R-:W-:Y:S02]  /*14860*/  USEL UR5, URZ, 0x1, !UP1 ;  /* 0x00000001ff057887 */ /* 0x001fe4000c800000 */
[----:B------:R-:W-:Y:S02]  /*14870*/  USEL UR22, UR22, URZ, !UP1 ;  /* 0x000000ff16167287 */ /* 0x000fe4000c800000 */
[----:B------:R-:W-:Y:S01]  /*14880*/  ULOP3.LUT UR5, UR4, UR5, URZ, 0x3c, !UPT ;  /* 0x0000000504057292 */ /* 0x000fe2000f8e3cff */
[----:B--2---:R-:W-:-:S05]  /*14890*/  VIADD R126, R126, 0xffffffff ;  /* 0xffffffff7e7e7836 */ /* 0x004fca0000000000 */
[----:B------:R-:W-:Y:S01]  /*148a0*/  ISETP.NE.U32.AND P1, PT, R126, RZ, PT ;  /* 0x000000ff7e00720c */ /* 0x000fe20003f25070 */
[----:B------:R0:W-:Y:S02]  /*148b0*/  STL [R1+0x1d8], R126 ;  /* 0x0001d87e01007387 */ /* 0x0001e40000100800 */
[----:B0-----:R-:W-:-:S10]  /*148c0*/  IMAD.U32 R126, RZ, RZ, UR4 ;  /* 0x00000004ff7e7e24 */ /* 0x001fd4000f8e00ff */
[----:B------:R-:W-:Y:S05]  /*148d0*/  @P1 BRA `(.L_x_10) ;  /* 0xffffff9400181947 */ /* 0x000fea000383ffff */
.L_x_7:
[----:B------:R-:W0:Y:S02]  /*148e0*/  LDC R127, c[0x0][0x3a0] ;  /* 0x0000e800ff7f7b82 */ /* 0x000e240000000800 */
[----:B0-----:R-:W-:-:S05]  /*148f0*/  VIADD R127, R127, 0x3f ;  /* 0x0000003f7f7f7836 */ /* 0x001fca0000000000 */
[----:B------:R-:W-:-:S13]  /*14900*/  ISETP.GE.AND P0, PT, R127, 0x40, PT ;  /* 0x000000407f00780c */ /* 0x000fda0003f06270 */
[----:B------:R-:W-:Y:S05]  /*14910*/  @!P0 BRA `(.L_x_11) ;  /* 0x0000000000108947 */ /* 0x000fea0003800000 */
[----:B------:R-:W-:-:S06]  /*14920*/  USHF.L.U32 UR4, UR4, 0x1f, URZ ;  /* 0x0000001f04047899 */ /* 0x000fcc00080006ff */
[----:B-----5:R-:W-:-:S04]  /*14930*/  IMAD.U32 R0, RZ, RZ, UR4 ;  /* 0x00000004ff007e24 */ /* 0x020fc8000f8e00ff */
[----:B------:R-:W0:Y:S02]  /*14940*/  SYNCS.PHASECHK.TRANS64.TRYWAIT P0, [UR11], R0 ;  /* 0x00000000ff0075a7 */ /* 0x000e24000800110b */
[----:B0-----:R-:W-:Y:S05]  /*14950*/  @!P0 BRA `(.L_x_12) ;  /* 0x000000b000d88947 */ /* 0x001fea0003800000 */
.L_x_11:
[----:B------:R-:W2:Y:S01]  /*14960*/  LDL.LU R188, [R1+0x1dc] ;  /* 0x0001dc0001bc7983 */ /* 0x000ea20000300800 */
[----:B------:R-:W0:Y:S03]  /*14970*/  LDCU.128 UR12, c[0x0][0x390] ;  /* 0x00007200ff0c77ac */ /* 0x000e260008000c00 */
[----:B------:R-:W0:Y:S01]  /*14980*/  LDL.LU R187, [R1+0x1e0] ;  /* 0x0001e00001bb7983 */ /* 0x000e220000300800 */
[----:B------:R-:W4:Y:S01]  /*14990*/  LDCU UR5, c[0x0][0x39c] ;  /* 0x00007380ff0577ac */ /* 0x000f220008000800 */
[----:B------:R-:W-:Y:S06]  /*149a0*/  BAR.SYNC.DEFER_BLOCKING 0x0 ;  /* 0x0000000000007b1d */ /* 0x000fec0000010000 */
[----:B------:R-:W1:Y:S01]  /*149b0*/  LDCU UR4, c[0x0][0x39c] ;  /* 0x00007380ff0477ac */ /* 0x000e620008000800 */
[----:B------:R-:W3:Y:S01]  /*149c0*/  S2R R189, SR_TID.X ;  /* 0x0000000000bd7919 */ /* 0x000ee20000002100 */
[----:B------:R-:W0:Y:S01]  /*149d0*/  LDCU UR6, c[0x0][0x39c] ;  /* 0x00007380ff0677ac */ /* 0x000e220008000800 */
[----:B------:R-:W0:Y:S01]  /*149e0*/  LDCU UR7, c[0x0][0x39c] ;  /* 0x00007380ff0777ac */ /* 0x000e220008000800 */
[----:B------:R-:W1:Y:S02]  /*149f0*/  @!P2 SYNCS.CCTL.IV [UR9+0x14000] ;  /* 0x01400000ff00a9b1 */ /* 0x000e640008000009 */
[----:B-1----:R-:W-:Y:S06]  /*14a00*/  BAR.SYNC.DEFER_BLOCKING 0x0 ;  /* 0x0000000000007b1d */ /* 0x002fec0000010000 */
[----:B-----5:R-:W1:Y:S01]  /*14a10*/  LDTM.x64 R4, tmem[UR10] ;  /* 0x0000000a000479ee */ /* 0x020e620008340000 */
[----:B---3--:R-:W3:Y:S01]  /*14a20*/  LDTM.x64 R76, tmem[UR10+0x40] ;  /* 0x0000400a004c79ee */ /* 0x008ee20008340000 */
[----:B------:R-:W0:Y:S01]  /*14a30*/  @!P2 SYNCS.CCTL.IV [UR9+0x14008] ;  /* 0x01400800ff00a9b1 */ /* 0x000e220008000009 */
[----:B-1----:R-:W-:-:S02]  /*14a40*/  F2FP.SATFINITE.E4M3.F32.PACK_AB_MERGE_C R150, R29, R28, RZ ;  /* 0x0000001c1d96723e */ /* 0x002fc400048070ff */
[----:B------:R-:W-:Y:S02]  /*14a50*/  F2FP.SATFINITE.E4M3.F32.PACK_AB_MERGE_C R151, R31, R30, RZ ;  /* 0x0000001e1f97723e */ /* 0x000fe400048070ff */
[----:B------:R-:W-:Y:S02]  /*14a60*/  F2FP.SATFINITE.E4M3.F32.PACK_AB_MERGE_C R152, R33, R32, RZ ;  /* 0x000000202198723e */ /* 0x000fe400048070ff */
[----:B------:R-:W-:Y:S02]  /*14a70*/  F2FP.SATFINITE.E4M3.F32.PACK_AB_MERGE_C R153, R35, R34, RZ ;  /* 0x000000222399723e */ /* 0x000fe400048070ff */
[----:B------:R-:W-:Y:S02]  /*14a80*/  F2FP.SATFINITE.E4M3.F32.PACK_AB_MERGE_C R154, R37, R36, RZ ;  /* 0x00000024259a723e */ /* 0x000fe400048070ff */
[----:B------:R-:W-:Y:S02]  /*14a90*/  F2FP.SATFINITE.E4M3.F32.PACK_AB_MERGE_C R155, R39, R38, RZ ;  /* 0x00000026279b723e */ /* 0x000fe400048070ff */
[----:B------:R-:W-:-:S02]  /*14aa0*/  F2FP.SATFINITE.E4M3.F32.PACK_AB_MERGE_C R156, R41, R40, RZ ;  /* 0x00000028299c723e */ /* 0x000fc400048070ff */
        /* <DEDUP_REMOVED lines=13> */
[----:B---3--:R-:W-:Y:S02]  /*14b80*/  F2FP.SATFINITE.E4M3.F32.PACK_AB_MERGE_C R170, R77, R76, RZ ;  /* 0x0000004c4daa723e */ /* 0x008fe400048070ff */
[----:B------:R-:W-:Y:S02]  /*14b90*/  F2FP.SATFINITE.E4M3.F32.PACK_AB_MERGE_C R171, R79, R78, RZ ;  /* 0x0000004e4fab723e */ /* 0x000fe400048070ff */
[----:B------:R-:W-:Y:S02]  /*14ba0*/  F2FP.SATFINITE.E4M3.F32.PACK_AB_MERGE_C R172, R81, R80, RZ ;  /* 0x0000005051ac723e */ /* 0x000fe400048070ff */
[----:B------:R-:W-:Y:S02]  /*14bb0*/  F2FP.SATFINITE.E4M3.F32.PACK_AB_MERGE_C R173, R83, R82, RZ ;  /* 0x0000005253ad723e */ /* 0x000fe400048070ff */
[----:B------:R-:W-:-:S02]  /*14bc0*/  F2FP.SATFINITE.E4M3.F32.PACK_AB_MERGE_C R174, R85, R84, RZ ;  /* 0x0000005455ae723e */ /* 0x000fc400048070ff */
[----:B------:R-:W-:Y:S02]  /*14bd0*/  F2FP.SATFINITE.E4M3.F32.PACK_AB_MERGE_C R175, R87, R86, RZ ;  /* 0x0000005657af723e */ /* 0x000fe400048070ff */
[----:B------:R-:W-:Y:S02]  /*14be0*/  F2FP.SATFINITE.E4M3.F32.PACK_AB_MERGE_C R176, R89, R88, RZ ;  /* 0x0000005859b0723e */ /* 0x000fe400048070ff */
[----:B------:R-:W-:Y:S02]  /*14bf0*/  F2FP.SATFINITE.E4M3.F32.PACK_AB_MERGE_C R177, R91, R90, RZ ;  /* 0x0000005a5bb1723e */ /* 0x000fe400048070ff */
[----:B------:R-:W1:Y:S01]  /*14c00*/  LDTM.x64 R28, tmem[UR10+0x80] ;  /* 0x0000800a001c79ee */ /* 0x000e620008340000 */
        /* <DEDUP_REMOVED lines=52> */
[----:B------:R-:W1:Y:S01]  /*14f50*/  LDTM.x64 R4, tmem[UR10+0xc0] ;  /* 0x0000c00a000479ee */ /* 0x000e620008340000 */
[----:B------:R-:W-:Y:S01]  /*14f60*/  F2FP.SATFINITE.E4M3.F32.PACK_AB_MERGE_C R68, R69, R68, RZ ;  /* 0x000000444544723e */ /* 0x000fe200048070ff */
[----:B------:R-:W-:Y:S01]  /*14f70*/  NOP ;  /* 0x0000000000007918 */ /* 0x000fe20000000000 */
[----:B------:R-:W-:Y:S01]  /*14f80*/  LOP3.LUT R142, R142, 0xffff, RZ, 0xc0, !PT ;  /* 0x0000ffff8e8e7812 */ /* 0x000fe200078ec0ff */
[----:B------:R-:W3:Y:S01]  /*14f90*/  LDCU UR10, c[0x0][0x39c] ;  /* 0x00007380ff0a77ac */ /* 0x000ee20008000800 */
[----:B------:R-:W-:Y:S02]  /*14fa0*/  LOP3.LUT R3, R3, 0xffff, RZ, 0xc0, !PT ;  /* 0x0000ffff03037812 */ /* 0x000fe400078ec0ff */
[----:B------:R-:W-:Y:S02]  /*14fb0*/  LOP3.LUT R0, R0, 0xffff, RZ, 0xc0, !PT ;  /* 0x0000ffff00007812 */ /* 0x000fe400078ec0ff */
[----:B------:R-:W-:-:S02]  /*14fc0*/  LOP3.LUT R144, R144, 0xffff, RZ, 0xc0, !PT ;  /* 0x0000ffff90907812 */ /* 0x000fc400078ec0ff */
[----:B------:R-:W-:Y:S02]  /*14fd0*/  LOP3.LUT R141, R141, 0xffff, RZ, 0xc0, !PT ;  /* 0x0000ffff8d8d7812 */ /* 0x000fe400078ec0ff */
[----:B------:R-:W-:Y:S02]  /*14fe0*/  F2FP.SATFINITE.E4M3.F32.PACK_AB_MERGE_C R132, R133, R132, RZ ;  /* 0x000000848584723e */ /* 0x000fe400048070ff */
[----:B------:R-:W-:Y:S02]  /*14ff0*/  F2FP.SATFINITE.E4M3.F32.PACK_AB_MERGE_C R134, R135, R134, RZ ;  /* 0x000000868786723e */ /* 0x000fe400048070ff */
[----:B------:R-:W-:Y:S02]  /*15000*/  F2FP.SATFINITE.E4M3.F32.PACK_AB_MERGE_C R136, R137, R136, RZ ;  /* 0x000000888988723e */ /* 0x000fe400048070ff */
[----:B------:R-:W-:Y:S02]  /*15010*/  F2FP.SATFINITE.E4M3.F32.PACK_AB_MERGE_C R138, R139, R138, RZ ;  /* 0x0000008a8b8a723e */ /* 0x000fe400048070ff */
[----:B------:R-:W-:-:S02]  /*15020*/  F2FP.SATFINITE.E4M3.F32.PACK_AB_MERGE_C R70, R71, R70, RZ ;  /* 0x000000464746723e */ /* 0x000fc400048070ff */
[----:B------:R-:W-:Y:S02]  /*15030*/  F2FP.SATFINITE.E4M3.F32.PACK_AB_MERGE_C R72, R73, R72, RZ ;  /* 0x000000484948723e */ /* 0x000fe400048070ff */
[----:B-1----:R-:W-:Y:S02]  /*15040*/  F2FP.SATFINITE.E4M3.F32.PACK_AB_MERGE_C R24, R25, R24, RZ ;  /* 0x000000181918723e */ /* 0x002fe400048070ff */
[----:B------:R-:W-:Y:S02]  /*15050*/  LOP3.LUT R25, R189, 0x80, RZ, 0xc0, !PT ;  /* 0x00000080bd197812 */ /* 0x000fe400078ec0ff */
[----:B------:R-:W-:Y:S02]  /*15060*/  F2FP.SATFINITE.E4M3.F32.PACK_AB_MERGE_C R69, R5, R4, RZ ;  /* 0x000000040545723e */ /* 0x000fe400048070ff */
[----:B------:R-:W-:Y:S02]  /*15070*/  LEA R25, R25, UR9, 0x5 ;  /* 0x0000000919197c11 */ /* 0x000fe4000f8e28ff */
[----:B------:R-:W-:-:S02]  /*15080*/  LOP3.LUT R4, R189, 0x7f, RZ, 0xc0, !PT ;  /* 0x0000007fbd047812 */ /* 0x000fc400078ec0ff */
[----:B------:R-:W-:Y:S02]  /*15090*/  F2FP.SATFINITE.E4M3.F32.PACK_AB_MERGE_C R8, R9, R8, RZ ;  /* 0x000000080908723e */ /* 0x000fe400048070ff */
[----:B------:R-:W-:Y:S01]  /*150a0*/  F2FP.SATFINITE.E4M3.F32.PACK_AB_MERGE_C R74, R75, R74, RZ ;  /* 0x0000004a4b4a723e */ /* 0x000fe200048070ff */
[----:B------:R-:W-:Y:S01]  /*150b0*/  IMAD R25, R4, 0x10, R25 ;  /* 0x0000001004197824 */ /* 0x000fe200078e0219 */
        /* <DEDUP_REMOVED lines=16> */
[--C-:B------:R-:W-:Y:S02]  /*151c0*/  PRMT R6, R0, 0x3340, R1.reuse ;  /* 0x0000334000067816 */ /* 0x100fe40000000001 */
[----:B------:R-:W-:Y:S02]  /*151d0*/  PRMT R7, R144, 0x3340, R1 ;  /* 0x0000334090077816 */ /* 0x000fe40000000001 */
[C---:B--2---:R-:W-:Y:S02]  /*151e0*/  LOP3.LUT R9, R188.reuse, R140, RZ, 0xfc, !PT ;  /* 0x0000008cbc097212 */ /* 0x044fe400078efcff */
[----:B------:R-:W-:Y:S02]  /*151f0*/  LOP3.LUT R11, R188, 0x3e, R140, 0xfe, !PT ;  /* 0x0000003ebc0b7812 */ /* 0x000fe400078efe8c */
[----:B0-----:R-:W-:Y:S02]  /*15200*/  ISETP.GE.AND P0, PT, R187, UR14, PT ;  /* 0x0000000ebb007c0c */ /* 0x001fe4000bf06270 */
[----:B------:R-:W-:-:S02]  /*15210*/  LOP3.LUT R4, R9, 0x1fe, RZ, 0xfc, !PT ;  /* 0x000001fe09047812 */ /* 0x000fc400078efcff */
[----:B------:R-:W-:Y:S02]  /*15220*/  LOP3.LUT R5, R9, 0x42, RZ, 0xfc, !PT ;  /* 0x0000004209057812 */ /* 0x000fe400078efcff */
[----:B----4-:R-:W-:Y:S01]  /*15230*/  ISETP.LT.AND P1, PT, R4, UR5, !P0 ;  /* 0x0000000504007c0c */ /* 0x010fe2000c721270 */
[----:B------:R-:W0:Y:S01]  /*15240*/  LDCU UR5, c[0x0][0x39c] ;  /* 0x00007380ff0577ac */ /* 0x000e220008000800 */
[----:B------:R-:W-:Y:S02]  /*15250*/  LOP3.LUT R4, R143, 0xffff, RZ, 0xc0, !PT ;  /* 0x0000ffff8f047812 */ /* 0x000fe400078ec0ff */
[C-C-:B------:R-:W-:Y:S02]  /*15260*/  LOP3.LUT R13, R188.reuse, 0x3c, R140.reuse, 0xfe, !PT ;  /* 0x0000003cbc0d7812 */ /* 0x140fe400078efe8c */
[C-C-:B------:R-:W-:Y:S02]  /*15270*/  LOP3.LUT R15, R188.reuse, 0x3a, R140.reuse, 0xfe, !PT ;  /* 0x0000003abc0f7812 */ /* 0x140fe400078efe8c */
[----:B------:R-:W-:-:S02]  /*15280*/  LOP3.LUT R17, R188, 0x38, R140, 0xfe, !PT ;  /* 0x00000038bc117812 */ /* 0x000fc400078efe8c */
[C-C-:B------:R-:W-:Y:S02]  /*15290*/  LOP3.LUT R19, R188.reuse, 0x36, R140.reuse, 0xfe, !PT ;  /* 0x00000036bc137812 */ /* 0x140fe400078efe8c */
[C-C-:B------:R-:W-:Y:S02]  /*152a0*/  LOP3.LUT R20, R188.reuse, 0x34, R140.reuse, 0xfe, !PT ;  /* 0x00000034bc147812 */ /* 0x140fe400078efe8c */
[C-C-:B------:R-:W-:Y:S02]  /*152b0*/  LOP3.LUT R21, R188.reuse, 0x32, R140.reuse, 0xfe, !PT ;  /* 0x00000032bc157812 */ /* 0x140fe400078efe8c */
        /* <DEDUP_REMOVED lines=23> */
[----:B------:R-:W-:Y:S01]  /*15430*/  ISETP.LT.AND P3, PT, R5, UR4, !P0 ;  /* 0x0000000405007c0c */ /* 0x000fe2000c761270 */
[----:B------:R-:W1:Y:S01]  /*15440*/  LDCU UR4, c[0x0][0x3b4] ;  /* 0x00007680ff0477ac */ /* 0x000e620008000800 */
[----:B------:R-:W-:Y:S02]  /*15450*/  LOP3.LUT R140, R188, 0x2, R140, 0xfe, !PT ;  /* 0x00000002bc8c7812 */ /* 0x000fe400078efe8c */
[----:B------:R-:W-:Y:S02]  /*15460*/  PRMT R5, R142, 0x3340, R3 ;  /* 0x000033408e057816 */ /* 0x000fe40000000003 */
[----:B------:R-:W-:-:S02]  /*15470*/  PRMT R188, R141, 0x3340, R4 ;  /* 0x000033408dbc7816 */ /* 0x000fc40000000004 */
[----:B------:R-:W-:Y:S02]  /*15480*/  LOP3.LUT R146, R146, 0xffff, RZ, 0xc0, !PT ;  /* 0x0000ffff92927812 */ /* 0x000fe400078ec0ff */
[----:B------:R-:W-:Y:S02]  /*15490*/  LOP3.LUT R147, R147, 0xffff, RZ, 0xc0, !PT ;  /* 0x0000ffff93937812 */ /* 0x000fe400078ec0ff */
[----:B------:R-:W-:Y:S02]  /*154a0*/  LOP3.LUT R148, R148, 0xffff, RZ, 0xc0, !PT ;  /* 0x0000ffff94947812 */ /* 0x000fe400078ec0ff */
[----:B------:R-:W-:Y:S02]  /*154b0*/  PRMT R6, R5, 0x5410, R6 ;  /* 0x0000541005067816 */ /* 0x000fe40000000006 */
[----:B------:R-:W-:Y:S02]  /*154c0*/  F2FP.SATFINITE.E4M3.F32.PACK_AB_MERGE_C R28, R29, R28, RZ ;  /* 0x0000001c1d1c723e */ /* 0x000fe400048070ff */
[----:B------:R-:W-:-:S02]  /*154d0*/  PRMT R5, R188, 0x5410, R7 ;  /* 0x00005410bc057816 */ /* 0x000fc40000000007 */
[----:B------:R-:W-:Y:S02]  /*154e0*/  PRMT R29, R148, 0x3340, R1 ;  /* 0x00003340941d7816 */ /* 0x000fe40000000001 */
[----:B------:R-:W-:Y:S02]  /*154f0*/  PRMT R188, R146, 0x3340, R147 ;  /* 0x0000334092bc7816 */ /* 0x000fe40000000093 */
[----:B------:R-:W-:Y:S02]  /*15500*/  LOP3.LUT R154, R154, 0xffff, RZ, 0xc0, !PT ;  /* 0x0000ffff9a9a7812 */ /* 0x000fe400078ec0ff */
[----:B------:R-:W-:Y:S02]  /*15510*/  LOP3.LUT R155, R155, 0xffff, RZ, 0xc0, !PT ;  /* 0x0000ffff9b9b7812 */ /* 0x000fe400078ec0ff */
[----:B------:R-:W-:Y:S02]  /*15520*/  PRMT R29, R188, 0x5410, R29 ;  /* 0x00005410bc1d7816 */ /* 0x000fe4000000001d */
[----:B------:R-:W-:-:S02]  /*15530*/  PRMT R188, R154, 0x3340, R155 ;  /* 0x000033409abc7816 */ /* 0x000fc4000000009b */
[----:B------:R-:W-:Y:S02]  /*15540*/  SHF.R.U32.HI R154, RZ, 0x8, R154 ;  /* 0x00000008ff9a7819 */ /* 0x000fe4000001169a */
[----:B------:R-:W-:Y:S02]  /*15550*/  SHF.R.U32.HI R155, RZ, 0x8, R155 ;  /* 0x00000008ff9b7819 */ /* 0x000fe4000001169b */
[----:B------:R-:W-:Y:S02]  /*15560*/  F2FP.SATFINITE.E4M3.F32.PACK_AB_MERGE_C R44, R45, R44, RZ ;  /* 0x0000002c2d2c723e */ /* 0x000fe400048070ff */
[----:B------:R-:W-:Y:S02]  /*15570*/  LOP3.LUT R156, R156, 0xffff, RZ, 0xc0, !PT ;  /* 0x0000ffff9c9c7812 */ /* 0x000fe400078ec0ff */
[----:B------:R-:W-:Y:S02]  /*15580*/  SHF.R.U32.HI R141, RZ, 0x8, R141 ;  /* 0x00000008ff8d7819 */ /* 0x000fe4000001168d */
[----:B------:R-:W-:-:S02]  /*15590*/  SHF.R.U32.HI R4, RZ, 0x8, R4 ;  /* 0x00000008ff047819 */ /* 0x000fc40000011604 */
[----:B------:R-:W-:Y:S02]  /*155a0*/  SHF.R.U32.HI R146, RZ, 0x8, R146 ;  /* 0x00000008ff927819 */ /* 0x000fe40000011692 */
[----:B------:R-:W-:Y:S02]  /*155b0*/  SHF.R.U32.HI R147, RZ, 0x8, R147 ;  /* 0x00000008ff937819 */ /* 0x000fe40000011693 */
[----:B------:R-:W-:Y:S02]  /*155c0*/  LOP3.LUT R154, R154, 0xffff, RZ, 0xc0, !PT ;  /* 0x0000ffff9a9a7812 */ /* 0x000fe400078ec0ff */
        /* <DEDUP_REMOVED lines=8> */
[----:B------:R-:W-:-:S02]  /*15650*/  PRMT R31, R156, 0x3340, R1 ;  /* 0x000033409c1f7816 */ /* 0x000fc40000000001 */
[----:B------:R-:W-:Y:S02]  /*15660*/  LOP3.LUT R37, R141, 0xffff, RZ, 0xc0, !PT ;  /* 0x0000ffff8d257812 */ /* 0x000fe400078ec0ff */
[----:B------:R-:W-:Y:S02]  /*15670*/  LOP3.LUT R4, R4, 0xffff, RZ, 0xc0, !PT ;  /* 0x0000ffff04047812 */ /* 0x000fe400078ec0ff */
[----:B------:R-:W-:Y:S02]  /*15680*/  LOP3.LUT R146, R146, 0xffff, RZ, 0xc0, !PT ;  /* 0x0000ffff92927812 */ /* 0x000fe400078ec0ff */
[----:B------:R-:W-:Y:S02]  /*15690*/  LOP3.LUT R39, R147, 0xffff, RZ, 0xc0, !PT ;  /* 0x0000ffff93277812 */ /* 0x000fe400078ec0ff */
[----:B------:R-:W-:Y:S02]  /*156a0*/  PRMT R45, R154, 0x3340, R45 ;  /* 0x000033409a2d7816 */ /* 0x000fe4000000002d */
[----:B------:R-:W-:-:S02]  /*156b0*/  SHF.R.U32.HI R156, RZ, 0x8, R156 ;  /* 0x00000008ff9c7819 */ /* 0x000fc4000001169c */
[----:B------:R-:W-:Y:S02]  /*156c0*/  LOP3.LUT R170, R170, 0xffff, RZ, 0xc0, !PT ;  /* 0x0000ffffaaaa7812 */ /* 0x000fe400078ec0ff */
[----:B------:R-:W-:Y:S02]  /*156d0*/  LOP3.LUT R171, R171, 0xffff, RZ, 0xc0, !PT ;  /* 0x0000ffffabab7812 */ /* 0x000fe400078ec0ff */
[----:B------:R-:W-:Y:S02]  /*156e0*/  LOP3.LUT R172, R172, 0xffff, RZ, 0xc0, !PT ;  /* 0x0000ffffacac7812 */ /* 0x000fe400078ec0ff */
[----:B------:R-:W-:Y:S02]  /*156f0*/  PRMT R53, R176, 0x3340, R1 ;  /* 0x00003340b0357816 */ /* 0x000fe40000000001 */
[----:B------:R-:W-:Y:S02]  /*15700*/  PRMT R154, R174, 0x3340, R175 ;  /* 0x00003340ae9a7816 */ /* 0x000fe400000000af */
[----:B------:R-:W-:-:S02]  /*15710*/  LOP3.LUT R100, R100, 0xffff, RZ, 0xc0, !PT ;  /* 0x0000ffff64647812 */ /* 0x000fc400078ec0ff */
[----:B------:R-:W-:Y:S02]  /*15720*/  LOP3.LUT R141, R102, 0xffff, RZ, 0xc0, !PT ;  /* 0x0000ffff668d7812 */ /* 0x000fe400078ec0ff */
[----:B------:R-:W-:Y:S02]  /*15730*/  LOP3.LUT R104, R104, 0xffff, RZ, 0xc0, !PT ;  /* 0x0000ffff68687812 */ /* 0x000fe400078ec0ff */
[----:B------:R-:W-:Y:S02]  /*15740*/  F2FP.SATFINITE.E4M3.F32.PACK_AB_MERGE_C R66, R67, R66, RZ ;  /* 0x000000424342723e */ /* 0x000fe400048070ff */
[----:B------:R-:W-:Y:S02]  /*15750*/  LOP3.LUT R162, R162, 0xffff, RZ, 0xc0, !PT ;  /* 0x0000ffffa2a27812 */ /* 0x000fe400078ec0ff */
[----:B------:R-:W-:Y:S02]  /*15760*/  LOP3.LUT R163, R163, 0xffff, RZ, 0xc0, !PT ;  /* 0x0000ffffa3a37812 */ /* 0x000fe400078ec0ff */
[----:B------:R-:W-:-:S02]  /*15770*/  LOP3.LUT R164, R164, 0xffff, RZ, 0xc0, !PT ;  /* 0x0000ffffa4a47812 */ /* 0x000fc400078ec0ff */
[----:B------:R-:W-:Y:S02]  /*15780*/  F2FP.SATFINITE.E4M3.F32.PACK_AB_MERGE_C R64, R65, R64, RZ ;  /* 0x000000404140723e */ /* 0x000fe400048070ff */
[----:B------:R-:W-:Y:S02]  /*15790*/  LOP3.LUT R108, R108, 0xffff, RZ, 0xc0, !PT ;  /* 0x0000ffff6c6c7812 */ /* 0x000fe400078ec0ff */
[----:B------:R-:W-:Y:S02]  /*157a0*/  LOP3.LUT R67, R110, 0xffff, RZ, 0xc0, !PT ;  /* 0x0000ffff6e437812 */ /* 0x000fe400078ec0ff */
[----:B------:R-:W-:Y:S02]  /*157b0*/  LOP3.LUT R112, R112, 0xffff, RZ, 0xc0, !PT ;  /* 0x0000ffff70707812 */ /* 0x000fe400078ec0ff */
[----:B------:R-:W-:Y:S02]  /*157c0*/  LOP3.LUT R116, R116, 0xffff, RZ, 0xc0, !PT ;  /* 0x0000ffff74747812 */ /* 0x000fe400078ec0ff */
[----:B------:R-:W-:-:S02]  /*157d0*/  LOP3.LUT R143, R118, 0xffff, RZ, 0xc0, !PT ;  /* 0x0000ffff768f7812 */ /* 0x000fc400078ec0ff */
[----:B------:R-:W-:Y:S02]  /*157e0*/  LOP3.LUT R120, R120, 0xffff, RZ, 0xc0, !PT ;  /* 0x0000ffff78787812 */ /* 0x000fe400078ec0ff */
[----:B------:R-:W-:Y:S02]  /*157f0*/  F2FP.SATFINITE.E4M3.F32.PACK_AB_MERGE_C R48, R49, R48, RZ ;  /* 0x000000303130723e */ /* 0x000fe400048070ff */
[----:B------:R-:W-:Y:S02]  /*15800*/  F2FP.SATFINITE.E4M3.F32.PACK_AB_MERGE_C R54, R55, R54, RZ ;  /* 0x000000363736723e */ /* 0x000fe400048070ff */
[----:B------:R-:W-:Y:S02]  /*15810*/  LOP3.LUT R152, R152, 0xffff, RZ, 0xc0, !PT ;  /* 0x0000ffff98987812 */ /* 0x000fe400078ec0ff */
[----:B------:R-:W-:Y:S02]  /*15820*/  LOP3.LUT R150, R150, 0xffff, RZ, 0xc0, !PT ;  /* 0x0000ffff96967812 */ /* 0x000fe400078ec0ff */
[----:B------:R-:W-:-:S02]  /*15830*/  LOP3.LUT R151, R151, 0xffff, RZ, 0xc0, !PT ;  /* 0x0000ffff97977812 */ /* 0x000fc400078ec0ff */
[----:B------:R-:W-:Y:S02]  /*15840*/  PRMT R37, R37, 0x3340, R4 ;  /* 0x0000334025257816 */ /* 0x000fe40000000004 */
[----:B------:R-:W-:Y:S02]  /*15850*/  PRMT R39, R146, 0x3340, R39 ;  /* 0x0000334092277816 */ /* 0x000fe40000000027 */
[----:B------:R-:W-:Y:S02]  /*15860*/  LOP3.LUT R65, R92, 0xffff, RZ, 0xc0, !PT ;  /* 0x0000ffff5c417812 */ /* 0x000fe400078ec0ff */
[----:B------:R-:W-:Y:S02]  /*15870*/  LOP3.LUT R146, R156, 0xffff, RZ, 0xc0, !PT ;  /* 0x0000ffff9c927812 */ /* 0x000fe400078ec0ff */
[----:B------:R-:W-:Y:S02]  /*15880*/  PRMT R49, R172, 0x3340, R1 ;  /* 0x00003340ac317816 */ /* 0x000fe40000000001 */
[----:B------:R-:W-:-:S02]  /*15890*/  PRMT R4, R170, 0x3340, R171 ;  /* 0x00003340aa047816 */ /* 0x000fc400000000ab */
[----:B------:R-:W-:Y:S02]  /*158a0*/  PRMT R53, R154, 0x5410, R53 ;  /* 0x000054109a357816 */ /* 0x000fe40000000035 */
[----:B------:R-:W-:Y:S02]  /*158b0*/  PRMT R55, R104, 0x3340, R1 ;  /* 0x0000334068377816 */ /* 0x000fe40000000001 */
[----:B------:R-:W-:Y:S02]  /*158c0*/  PRMT R92, R100, 0x3340, R141 ;  /* 0x00003340645c7816 */ /* 0x000fe4000000008d */
[----:B------:R-:W-:Y:S02]  /*158d0*/  F2FP.SATFINITE.E4M3.F32.PACK_AB_MERGE_C R34, R35, R34, RZ ;  /* 0x000000222322723e */ /* 0x000fe400048070ff */
[----:B------:R-:W-:Y:S02]  /*158e0*/  F2FP.SATFINITE.E4M3.F32.PACK_AB_MERGE_C R40, R41, R40, RZ ;  /* 0x000000282928723e */ /* 0x000fe400048070ff */
[----:B------:R-:W-:-:S02]  /*158f0*/  F2FP.SATFINITE.E4M3.F32.PACK_AB_MERGE_C R42, R43, R42, RZ ;  /* 0x0000002a2b2a723e */ /* 0x000fc400048070ff */
[----:B------:R-:W-:Y:S02]  /*15900*/  PRMT R31, R188, 0x5410, R31 ;  /* 0x00005410bc1f7816 */ /* 0x000fe4000000001f */
[----:B------:R-:W-:Y:S02]  /*15910*/  LOP3.LUT R154, R94, 0xffff, RZ, 0xc0, !PT ;  /* 0x0000ffff5e9a7812 */ /* 0x000fe400078ec0ff */
[----:B------:R-:W-:Y:S02]  /*15920*/  LOP3.LUT R156, R96, 0xffff, RZ, 0xc0, !PT ;  /* 0x0000ffff609c7812 */ /* 0x000fe400078ec0ff */
[----:B------:R-:W-:Y:S02]  /*15930*/  PRMT R35, R164, 0x3340, R1 ;  /* 0x00003340a4237816 */ /* 0x000fe40000000001 */
[----:B------:R-:W-:Y:S02]  /*15940*/  PRMT R188, R162, 0x3340, R163 ;  /* 0x00003340a2bc7816 */ /* 0x000fe400000000a3 */
[----:B------:R-:W-:-:S02]  /*15950*/  PRMT R43, R112, 0x3340, R1 ;  /* 0x00003340702b7816 */ /* 0x000fc40000000001 */
[----:B------:R-:W-:Y:S02]  /*15960*/  PRMT R41, R120, 0x3340, R1 ;  /* 0x0000334078297816 */ /* 0x000fe40000000001 */
[----:B------:R-:W-:Y:S02]  /*15970*/  PRMT R94, R108, 0x3340, R67 ;  /* 0x000033406c5e7816 */ /* 0x000fe40000000043 */
[----:B------:R-:W-:Y:S02]  /*15980*/  PRMT R96, R116, 0x3340, R143 ;  /* 0x0000334074607816 */ /* 0x000fe4000000008f */
[----:B------:R-:W-:Y:S02]  /*15990*/  PRMT R7, R152, 0x3340, R1 ;  /* 0x0000334098077816 */ /* 0x000fe40000000001 */
[----:B------:R-:W-:Y:S02]  /*159a0*/  PRMT R190, R150, 0x3340, R151 ;  /* 0x0000334096be7816 */ /* 0x000fe40000000097 */
[----:B------:R-:W-:-:S02]  /*159b0*/  SHF.R.U32.HI R142, RZ, 0x8, R142 ;  /* 0x00000008ff8e7819 */ /* 0x000fc4000001168e */
[----:B------:R-:W-:Y:S02]  /*159c0*/  SHF.R.U32.HI R3, RZ, 0x8, R3 ;  /* 0x00000008ff037819 */ /* 0x000fe40000011603 */
[----:B------:R-:W-:Y:S02]  /*159d0*/  F2FP.SATFINITE.E4M3.F32.PACK_AB_MERGE_C R50, R51, R50, RZ ;  /* 0x000000323332723e */ /* 0x000fe400048070ff */
[----:B------:R-:W-:Y:S02]  /*159e0*/  SHF.R.U32.HI R0, RZ, 0x8, R0 ;  /* 0x00000008ff007819 */ /* 0x000fe40000011600 */
[----:B------:R-:W-:Y:S02]  /*159f0*/  PRMT R49, R4, 0x5410, R49 ;  /* 0x0000541004317816 */ /* 0x000fe40000000031 */
[----:B------:R-:W-:Y:S02]  /*15a00*/  PRMT R55, R92, 0x5410, R55 ;  /* 0x000054105c377816 */ /* 0x000fe40000000037 */
[----:B------:R-:W-:-:S02]  /*15a10*/  LOP3.LUT R160, R160, 0xffff, RZ, 0xc0, !PT ;  /* 0x0000ffffa0a07812 */ /* 0x000fc400078ec0ff */
[----:B------:R-:W-:Y:S02]  /*15a20*/  LOP3.LUT R158, R158, 0xffff, RZ, 0xc0, !PT ;  /* 0x0000ffff9e9e7812 */ /* 0x000fe400078ec0ff */
[----:B------:R-:W-:Y:S02]  /*15a30*/  LOP3.LUT R159, R159, 0xffff, RZ, 0xc0, !PT ;  /* 0x0000ffff9f9f7812 */ /* 0x000fe400078ec0ff */
[----:B------:R-:W-:Y:S02]  /*15a40*/  F2FP.SATFINITE.E4M3.F32.PACK_AB_MERGE_C R62, R63, R62, RZ ;  /* 0x0000003e3f3e723e */ /* 0x000fe400048070ff */
[----:B------:R-:W-:Y:S02]  /*15a50*/  PRMT R51, R156, 0x3340, R1 ;  /* 0x000033409c337816 */ /* 0x000fe40000000001 */
[----:B------:R-:W-:Y:S02]  /*15a60*/  PRMT R4, R65, 0x3340, R154 ;  /* 0x0000334041047816 */ /* 0x000fe4000000009a */
[----:B------:R-:W-:-:S02]  /*15a70*/  LOP3.LUT R92, R145, 0xffff, RZ, 0xc0, !PT ;  /* 0x0000ffff915c7812 */ /* 0x000fc400078ec0ff */
[----:B------:R-:W-:Y:S02]  /*15a80*/  PRMT R35, R188, 0x5410, R35 ;  /* 0x00005410bc237816 */ /* 0x000fe40000000023 */
[----:B------:R-:W-:Y:S02]  /*15a90*/  PRMT R43, R94, 0x5410, R43 ;  /* 0x000054105e2b7816 */ /* 0x000fe4000000002b */
[----:B------:R-:W-:Y:S02]  /*15aa0*/  PRMT R41, R96, 0x5410, R41 ;  /* 0x0000541060297816 */ /* 0x000fe40000000029 */
[----:B------:R-:W-:Y:S02]  /*15ab0*/  LOP3.LUT R63, R2, 0xffff, RZ, 0xc0, !PT ;  /* 0x0000ffff023f7812 */ /* 0x000fe400078ec0ff */
[----:B------:R-:W-:Y:S02]  /*15ac0*/  LOP3.LUT R124, R124, 0xffff, RZ, 0xc0, !PT ;  /* 0x0000ffff7c7c7812 */ /* 0x000fe400078ec0ff */
[----:B------:R-:W-:-:S02]  /*15ad0*/  LOP3.LUT R145, R126, 0xffff, RZ, 0xc0, !PT ;  /* 0x0000ffff7e917812 */ /* 0x000fc400078ec0ff */
[----:B------:R-:W-:Y:S02]  /*15ae0*/  LOP3.LUT R128, R128, 0xffff, RZ, 0xc0, !PT ;  /* 0x0000ffff80807812 */ /* 0x000fe400078ec0ff */
[----:B------:R-:W-:Y:S02]  /*15af0*/  PRMT R7, R190, 0x5410, R7 ;  /* 0x00005410be077816 */ /* 0x000fe40000000007 */
[----:B------:R-:W-:Y:S02]  /*15b00*/  LOP3.LUT R188, R142, 0xffff, RZ, 0xc0, !PT ;  /* 0x0000ffff8ebc7812 */ /* 0x000fe400078ec0ff */
[----:B------:R-:W-:Y:S02]  /*15b10*/  LOP3.LUT R3, R3, 0xffff, RZ, 0xc0, !PT ;  /* 0x0000ffff03037812 */ /* 0x000fe400078ec0ff */
[----:B------:R-:W-:Y:S02]  /*15b20*/  LOP3.LUT R94, R149, 0xffff, RZ, 0xc0, !PT ;  /* 0x0000ffff955e7812 */ /* 0x000fe400078ec0ff */
[----:B------:R-:W-:-:S02]  /*15b30*/  LOP3.LUT R96, R153, 0xffff, RZ, 0xc0, !PT ;  /* 0x0000ffff99607812 */ /* 0x000fc400078ec0ff */
[----:B------:R-:W-:Y:S02]  /*15b40*/  LOP3.LUT R136, R136, 0xffff, RZ, 0xc0, !PT ;  /* 0x0000ffff88887812 */ /* 0x000fe400078ec0ff */
[----:B------:R-:W-:Y:S02]  /*15b50*/  LOP3.LUT R132, R132, 0xffff, RZ, 0xc0, !PT ;  /* 0x0000ffff84847812 */ /* 0x000fe400078ec0ff */
[----:B------:R-:W-:Y:S02]  /*15b60*/  LOP3.LUT R147, R134, 0xffff, RZ, 0xc0, !PT ;  /* 0x0000ffff86937812 */ /* 0x000fe400078ec0ff */
[----:B------:R-:W-:Y:S02]  /*15b70*/  F2FP.SATFINITE.E4M3.F32.PACK_AB_MERGE_C R26, R27, R26, RZ ;  /* 0x0000001a1b1a723e */ /* 0x000fe400048070ff */
[----:B------:R-:W-:Y:S02]  /*15b80*/  LOP3.LUT R142, R0, 0xffff, RZ, 0xc0, !PT ;  /* 0x0000ffff008e7812 */ /* 0x000fe400078ec0ff */
[----:B------:R-:W-:-:S02]  /*15b90*/  PRMT R27, R160, 0x3340, R1 ;  /* 0x00003340a01b7816 */ /* 0x000fc40000000001 */
[----:B------:R-:W-:Y:S02]  /*15ba0*/  PRMT R190, R158, 0x3340, R159 ;  /* 0x000033409ebe7816 */ /* 0x000fe4000000009f */
[----:B------:R-:W-:Y:S02]  /*15bb0*/  F2FP.SATFINITE.E4M3.F32.PACK_AB_MERGE_C R56, R57, R56, RZ ;  /* 0x000000383938723e */ /* 0x000fe400048070ff */
[----:B------:R-:W-:Y:S02]  /*15bc0*/  SHF.R.U32.HI R144, RZ, 0x8, R144 ;  /* 0x00000008ff907819 */ /* 0x000fe40000011690 */
[----:B------:R-:W-:Y:S02]  /*15bd0*/  PRMT R51, R4, 0x5410, R51 ;  /* 0x0000541004337816 */ /* 0x000fe40000000033 */
[----:B------:R-:W-:Y:S02]  /*15be0*/  LOP3.LUT R168, R168, 0xffff, RZ, 0xc0, !PT ;  /* 0x0000ffffa8a87812 */ /* 0x000fe400078ec0ff */
[----:B------:R-:W-:-:S02]  /*15bf0*/  LOP3.LUT R166, R166, 0xffff, RZ, 0xc0, !PT ;  /* 0x0000ffffa6a67812 */ /* 0x000fc400078ec0ff */
[----:B------:R-:W-:Y:S02]  /*15c00*/  LOP3.LUT R167, R167, 0xffff, RZ, 0xc0, !PT ;  /* 0x0000ffffa7a77812 */ /* 0x000fe400078ec0ff */
[----:B------:R-:W-:Y:S02]  /*15c10*/  SHF.R.U32.HI R148, RZ, 0x8, R148 ;  /* 0x00000008ff947819 */ /* 0x000fe40000011694 */
[----:B------:R-:W-:Y:S02]  /*15c20*/  SHF.R.U32.HI R158, RZ, 0x8, R158 ;  /* 0x00000008ff9e7819 */ /* 0x000fe4000001169e */
[----:B------:R-:W-:Y:S02]  /*15c30*/  SHF.R.U32.HI R159, RZ, 0x8, R159 ;  /* 0x00000008ff9f7819 */ /* 0x000fe4000001169f */
[----:B------:R-:W-:Y:S02]  /*15c40*/  PRMT R57, R128, 0x3340, R1 ;  /* 0x0000334080397816 */ /* 0x000fe40000000001 */
[----:B------:R-:W-:-:S02]  /*15c50*/  PRMT R2, R124, 0x3340, R145 ;  /* 0x000033407c027816 */ /* 0x000fc40000000091 */
[----:B------:R-:W-:Y:S02]  /*15c60*/  PRMT R4, R6, 0x4210, R63 ;  /* 0x0000421006047816 */ /* 0x000fe4000000003f */
[----:B------:R-:W-:Y:S02]  /*15c70*/  PRMT R0, R188, 0x3340, R3 ;  /* 0x00003340bc007816 */ /* 0x000fe40000000003 */
[----:B------:R-:W-:Y:S02]  /*15c80*/  PRMT R102, R136, 0x3340, R1 ;  /* 0x0000334088667816 */ /* 0x000fe40000000001 */
[----:B------:R-:W-:Y:S02]  /*15c90*/  PRMT R149, R132, 0x3340, R147 ;  /* 0x0000334084957816 */ /* 0x000fe40000000093 */
[----:B------:R-:W-:Y:S02]  /*15ca0*/  PRMT R5, R5, 0x4210, R92 ;  /* 0x0000421005057816 */ /* 0x000fe4000000005c */
[----:B------:R-:W-:-:S02]  /*15cb0*/  PRMT R6, R29, 0x4210, R94 ;  /* 0x000042101d067816 */ /* 0x000fc4000000005e */
[----:B------:R-:W-:Y:S02]  /*15cc0*/  PRMT R7, R7, 0x4210, R96 ;  /* 0x0000421007077816 */ /* 0x000fe40000000060 */
[----:B------:R-:W-:Y:S02]  /*15cd0*/  PRMT R3, R142, 0x3340, R1 ;  /* 0x000033408e037816 */ /* 0x000fe40000000001 */
[----:B------:R-:W-:Y:S01]  /*15ce0*/  F2FP.SATFINITE.E4M3.F32.PACK_AB_MERGE_C R32, R33, R32, RZ ;  /* 0x000000202120723e */ /* 0x000fe200048070ff */
[----:B------:R2:W-:Y:S01]  /*15cf0*/  STS.128 [R25], R4 ;  /* 0x0000000419007388 */ /* 0x0005e20000000c00 */
[----:B------:R-:W-:Y:S02]  /*15d00*/  PRMT R27, R190, 0x5410, R27 ;  /* 0x00005410be1b7816 */ /* 0x000fe4000000001b */
[----:B------:R-:W-:Y:S02]  /*15d10*/  F2FP.SATFINITE.E4M3.F32.PACK_AB_MERGE_C R60, R61, R60, RZ ;  /* 0x0000003c3d3c723e */ /* 0x000fe400048070ff */
[----:B------:R-:W-:-:S02]  /*15d20*/  LOP3.LUT R142, R144, 0xffff, RZ, 0xc0, !PT ;  /* 0x0000ffff908e7812 */ /* 0x000fc400078ec0ff */
[----:B------:R-:W-:Y:S02]  /*15d30*/  SHF.R.U32.HI R170, RZ, 0x8, R170 ;  /* 0x00000008ffaa7819 */ /* 0x000fe400000116aa */
[----:B------:R-:W-:Y:S02]  /*15d40*/  SHF.R.U32.HI R171, RZ, 0x8, R171 ;  /* 0x00000008ffab7819 */ /* 0x000fe400000116ab */
[----:B------:R-:W-:Y:S02]  /*15d50*/  PRMT R33, R168, 0x3340, R1 ;  /* 0x00003340a8217816 */ /* 0x000fe40000000001 */
[----:B------:R-:W-:Y:S02]  /*15d60*/  PRMT R190, R166, 0x3340, R167 ;  /* 0x00003340a6be7816 */ /* 0x000fe400000000a7 */
[----:B------:R-:W-:Y:S02]  /*15d70*/  LOP3.LUT R144, R148, 0xffff, RZ, 0xc0, !PT ;  /* 0x0000ffff94907812 */ /* 0x000fe400078ec0ff */
[----:B------:R-:W-:-:S02]  /*15d80*/  SHF.R.U32.HI R151, RZ, 0x8, R151 ;  /* 0x00000008ff977819 */ /* 0x000fc40000011697 */
[----:B------:R-:W-:Y:S02]  /*15d90*/  LOP3.LUT R158, R158, 0xffff, RZ, 0xc0, !PT ;  /* 0x0000ffff9e9e7812 */ /* 0x000fe400078ec0ff */
[----:B------:R-:W-:Y:S02]  /*15da0*/  LOP3.LUT R61, R159, 0xffff, RZ, 0xc0, !PT ;  /* 0x0000ffff9f3d7812 */ /* 0x000fe400078ec0ff */
[----:B------:R-:W-:Y:S02]  /*15db0*/  PRMT R57, R2, 0x5410, R57 ;  /* 0x0000541002397816 */ /* 0x000fe40000000039 */
[----:B------:R-:W-:Y:S02]  /*15dc0*/  SHF.R.U32.HI R166, RZ, 0x8, R166 ;  /* 0x00000008ffa67819 */ /* 0x000fe400000116a6 */
[----:B------:R-:W-:Y:S02]  /*15dd0*/  SHF.R.U32.HI R167, RZ, 0x8, R167 ;  /* 0x00000008ffa77819 */ /* 0x000fe400000116a7 */
[----:B------:R-:W-:-:S02]  /*15de0*/  SHF.R.U32.HI R168, RZ, 0x8, R168 ;  /* 0x00000008ffa87819 */ /* 0x000fc400000116a8 */
[----:B------:R-:W-:Y:S02]  /*15df0*/  PRMT R2, R149, 0x5410, R102 ;  /* 0x0000541095027816 */ /* 0x000fe40000000066 */
[----:B------:R-:W-:Y:S02]  /*15e00*/  PRMT R102, R0, 0x5410, R3 ;  /* 0x0000541000667816 */ /* 0x000fe40000000003 */
[----:B------:R-:W-:Y:S02]  /*15e10*/  F2FP.SATFINITE.E4M3.F32.PACK_AB_MERGE_C R46, R47, R46, RZ ;  /* 0x0000002e2f2e723e */ /* 0x000fe400048070ff */
[----:B------:R-:W-:Y:S02]  /*15e20*/  LOP3.LUT R3, R170, 0xffff, RZ, 0xc0, !PT ;  /* 0x0000ffffaa037812 */ /* 0x000fe400078ec0ff */
[----:B--2---:R-:W-:Y:S02]  /*15e30*/  LOP3.LUT R4, R171, 0xffff, RZ, 0xc0, !PT ;  /* 0x0000ffffab047812 */ /* 0x004fe400078ec0ff */
[----:B------:R-:W-:-:S02]  /*15e40*/  SHF.R.U32.HI R112, RZ, 0x8, R112 ;  /* 0x00000008ff707819 */ /* 0x000fc40000011670 */
[--C-:B------:R-:W-:Y:S02]  /*15e50*/  PRMT R142, R142, 0x3340, R1.reuse ;  /* 0x000033408e8e7816 */ /* 0x100fe40000000001 */
[----:B------:R-:W-:Y:S02]  /*15e60*/  PRMT R144, R144, 0x3340, R1 ;  /* 0x0000334090907816 */ /* 0x000fe40000000001 */
[----:B------:R-:W-:Y:S02]  /*15e70*/  LOP3.LUT R47, R151, 0xffff, RZ, 0xc0, !PT ;  /* 0x0000ffff972f7812 */ /* 0x000fe400078ec0ff */
[----:B------:R-:W-:Y:S02]  /*15e80*/  PRMT R61, R158, 0x3340, R61 ;  /* 0x000033409e3d7816 */ /* 0x000fe4000000003d */
[----:B------:R-:W-:Y:S02]  /*15e90*/  SHF.R.U32.HI R116, RZ, 0x8, R116 ;  /* 0x00000008ff747819 */ /* 0x000fe40000011674 */
[----:B------:R-:W-:-:S02]  /*15ea0*/  SHF.R.U32.HI R143, RZ, 0x8, R143 ;  /* 0x00000008ff8f7819 */ /* 0x000fc4000001168f */
[----:B------:R-:W-:Y:S02]  /*15eb0*/  SHF.R.U32.HI R152, RZ, 0x8, R152 ;  /* 0x00000008ff987819 */ /* 0x000fe40000011698 */
[----:B------:R-:W-:Y:S02]  /*15ec0*/  LOP3.LUT R166, R166, 0xffff, RZ, 0xc0, !PT ;  /* 0x0000ffffa6a67812 */ /* 0x000fe400078ec0ff */
[----:B------:R-:W-:Y:S02]  /*15ed0*/  LOP3.LUT R151, R167, 0xffff, RZ, 0xc0, !PT ;  /* 0x0000ffffa7977812 */ /* 0x000fe400078ec0ff */
[----:B------:R-:W-:Y:S02]  /*15ee0*/  LOP3.LUT R158, R168, 0xffff, RZ, 0xc0, !PT ;  /* 0x0000ffffa89e7812 */ /* 0x000fe400078ec0ff */
[----:B------:R-:W-:Y:S02]  /*15ef0*/  SHF.R.U32.HI R124, RZ, 0x8, R124 ;  /* 0x00000008ff7c7819 */ /* 0x000fe4000001167c */
[----:B------:R-:W-:-:S02]  /*15f00*/  SHF.R.U32.HI R145, RZ, 0x8, R145 ;  /* 0x00000008ff917819 */ /* 0x000fc40000011691 */
[----:B------:R-:W-:Y:S02]  /*15f10*/  SHF.R.U32.HI R132, RZ, 0x8, R132 ;  /* 0x00000008ff847819 */ /* 0x000fe40000011684 */
[----:B------:R-:W-:Y:S02]  /*15f20*/  SHF.R.U32.HI R147, RZ, 0x8, R147 ;  /* 0x00000008ff937819 */ /* 0x000fe40000011693 */
[----:B------:R-:W-:Y:S02]  /*15f30*/  SHF.R.U32.HI R160, RZ, 0x8, R160 ;  /* 0x00000008ffa07819 */ /* 0x000fe400000116a0 */
[----:B------:R-:W-:Y:S02]  /*15f40*/  PRMT R4, R3, 0x3340, R4 ;  /* 0x0000334003047816 */ /* 0x000fe40000000004 */
[----:B------:R-:W-:Y:S02]  /*15f50*/  SHF.R.U32.HI R65, RZ, 0x8, R65 ;  /* 0x00000008ff417819 */ /* 0x000fe40000011641 */
[----:B------:R-:W-:-:S02]  /*15f60*/  SHF.R.U32.HI R154, RZ, 0x8, R154 ;  /* 0x00000008ff9a7819 */ /* 0x000fc4000001169a */
[----:B------:R-:W-:Y:S02]  /*15f70*/  LOP3.LUT R112, R112, 0xffff, RZ, 0xc0, !PT ;  /* 0x0000ffff70707812 */ /* 0x000fe400078ec0ff */
[----:B------:R-:W-:Y:S02]  /*15f80*/  PRMT R37, R37, 0x5410, R142 ;  /* 0x0000541025257816 */ /* 0x000fe4000000008e */
[----:B------:R-:W-:Y:S02]  /*15f90*/  PRMT R39, R39, 0x5410, R144 ;  /* 0x0000541027277816 */ /* 0x000fe40000000090 */
[----:B------:R-:W-:Y:S02]  /*15fa0*/  SHF.R.U32.HI R100, RZ, 0x8, R100 ;  /* 0x00000008ff647819 */ /* 0x000fe40000011664 */
[----:B------:R-:W-:Y:S02]  /*15fb0*/  SHF.R.U32.HI R141, RZ, 0x8, R141 ;  /* 0x00000008ff8d7819 */ /* 0x000fe4000001168d */
[----:B------:R-:W-:-:S02]  /*15fc0*/  LOP3.LUT R116, R116, 0xffff, RZ, 0xc0, !PT ;  /* 0x0000ffff74747812 */ /* 0x000fc400078ec0ff */
[----:B------:R-:W-:Y:S02]  /*15fd0*/  LOP3.LUT R3, R143, 0xffff, RZ, 0xc0, !PT ;  /* 0x0000ffff8f037812 */ /* 0x000fe400078ec0ff */
[----:B------:R-:W-:Y:S02]  /*15fe0*/  LOP3.LUT R148, R152, 0xffff, RZ, 0xc0, !PT ;  /* 0x0000ffff98947812 */ /* 0x000fe400078ec0ff */
[----:B------:R-:W-:Y:S02]  /*15ff0*/  PRMT R151, R166, 0x3340, R151 ;  /* 0x00003340a6977816 */ /* 0x000fe40000000097 */
[----:B------:R-:W-:Y:S02]  /*16000*/  PRMT R158, R158, 0x3340, R1 ;  /* 0x000033409e9e7816 */ /* 0x000fe40000000001 */
[----:B------:R-:W-:Y:S02]  /*16010*/  SHF.R.U32.HI R104, RZ, 0x8, R104 ;  /* 0x00000008ff687819 */ /* 0x000fe40000011668 */
[----:B------:R-:W-:-:S02]  /*16020*/  LOP3.LUT R124, R124, 0xffff, RZ, 0xc0, !PT ;  /* 0x0000ffff7c7c7812 */ /* 0x000fc400078ec0ff */
[----:B------:R-:W-:Y:S02]  /*16030*/  LOP3.LUT R145, R145, 0xffff, RZ, 0xc0, !PT ;  /* 0x0000ffff91917812 */ /* 0x000fe400078ec0ff */
[----:B------:R-:W-:Y:S02]  /*16040*/  LOP3.LUT R132, R132, 0xffff, RZ, 0xc0, !PT ;  /* 0x0000ffff84847812 */ /* 0x000fe400078ec0ff */
[----:B------:R-:W-:Y:S02]  /*16050*/  LOP3.LUT R147, R147, 0xffff, RZ, 0xc0, !PT ;  /* 0x0000ffff93937812 */ /* 0x000fe400078ec0ff */
[----:B------:R-:W-:Y:S02]  /*16060*/  LOP3.LUT R142, R109, 0xffff, RZ, 0xc0, !PT ;  /* 0x0000ffff6d8e7812 */ /* 0x000fe400078ec0ff */
[----:B------:R-:W-:Y:S02]  /*16070*/  LOP3.LUT R155, R111, 0xffff, RZ, 0xc0, !PT ;  /* 0x0000ffff6f9b7812 */ /* 0x000fe400078ec0ff */
[----:B------:R-:W-:-:S02]  /*16080*/  LOP3.LUT R144, R113, 0xffff, RZ, 0xc0, !PT ;  /* 0x0000ffff71907812 */ /* 0x000fc400078ec0ff */
[----:B------:R-:W-:Y:S02]  /*16090*/  LOP3.LUT R152, R160, 0xffff, RZ, 0xc0, !PT ;  /* 0x0000ffffa0987812 */ /* 0x000fe400078ec0ff */
[----:B------:R-:W-:Y:S02]  /*160a0*/  LOP3.LUT R118, R65, 0xffff, RZ, 0xc0, !PT ;  /* 0x0000ffff41767812 */ /* 0x000fe400078ec0ff */
[----:B------:R-:W-:Y:S02]  /*160b0*/  LOP3.LUT R7, R154, 0xffff, RZ, 0xc0, !PT ;  /* 0x0000ffff9a077812 */ /* 0x000fe400078ec0ff */
[----:B------:R-:W-:Y:S02]  /*160c0*/  PRMT R143, R112, 0x3340, R1 ;  /* 0x00003340708f7816 */ /* 0x000fe40000000001 */
[----:B------:R-:W-:Y:S02]  /*160d0*/  LOP3.LUT R100, R100, 0xffff, RZ, 0xc0, !PT ;  /* 0x0000ffff64647812 */ /* 0x000fe400078ec0ff */
[----:B------:R-:W-:-:S02]  /*160e0*/  LOP3.LUT R141, R141, 0xffff, RZ, 0xc0, !PT ;  /* 0x0000ffff8d8d7812 */ /* 0x000fc400078ec0ff */
[----:B------:R-:W-:Y:S02]  /*160f0*/  PRMT R112, R116, 0x3340, R3 ;  /* 0x0000334074707816 */ /* 0x000fe40000000003 */
[----:B------:R-:W-:Y:S02]  /*16100*/  PRMT R0, R151, 0x5410, R158 ;  /* 0x0000541097007816 */ /* 0x000fe4000000009e */
[----:B------:R-:W-:Y:S02]  /*16110*/  SHF.R.U32.HI R156, RZ, 0x8, R156 ;  /* 0x00000008ff9c7819 */ /* 0x000fe4000001169c */
[----:B------:R-:W-:Y:S02]  /*16120*/  LOP3.LUT R104, R104, 0xffff, RZ, 0xc0, !PT ;  /* 0x0000ffff68687812 */ /* 0x000fe400078ec0ff */
[----:B------:R-:W-:Y:S02]  /*16130*/  SHF.R.U32.HI R108, RZ, 0x8, R108 ;  /* 0x00000008ff6c7819 */ /* 0x000fe4000001166c */
[----:B------:R-:W-:-:S02]  /*16140*/  SHF.R.U32.HI R67, RZ, 0x8, R67 ;  /* 0x00000008ff437819 */ /* 0x000fc40000011643 */
[----:B------:R-:W-:Y:S02]  /*16150*/  PRMT R145, R124, 0x3340, R145 ;  /* 0x000033407c917816 */ /* 0x000fe40000000091 */
[----:B------:R-:W-:Y:S02]  /*16160*/  PRMT R147, R132, 0x3340, R147 ;  /* 0x0000334084937816 */ /* 0x000fe40000000093 */
[----:B------:R-:W-:Y:S02]  /*16170*/  PRMT R65, R144, 0x3340, R1 ;  /* 0x0000334090417816 */ /* 0x000fe40000000001 */
[----:B------:R-:W-:Y:S02]  /*16180*/  PRMT R116, R142, 0x3340, R155 ;  /* 0x000033408e747816 */ /* 0x000fe4000000009b */
[----:B------:R-:W-:Y:S02]  /*16190*/  PRMT R152, R152, 0x3340, R1 ;  /* 0x0000334098987816 */ /* 0x000fe40000000001 */
[----:B------:R-:W-:-:S02]  /*161a0*/  LOP3.LUT R124, R93, 0xffff, RZ, 0xc0, !PT ;  /* 0x0000ffff5d7c7812 */ /* 0x000fc400078ec0ff */
[----:B------:R-:W-:Y:S02]  /*161b0*/  LOP3.LUT R151, R95, 0xffff, RZ, 0xc0, !PT ;  /* 0x0000ffff5f977812 */ /* 0x000fe400078ec0ff */
[----:B------:R-:W-:Y:S02]  /*161c0*/  LOP3.LUT R126, R97, 0xffff, RZ, 0xc0, !PT ;  /* 0x0000ffff617e7812 */ /* 0x000fe400078ec0ff */
[----:B------:R-:W-:Y:S02]  /*161d0*/  LOP3.LUT R132, R101, 0xffff, RZ, 0xc0, !PT ;  /* 0x0000ffff65847812 */ /* 0x000fe400078ec0ff */
[----:B------:R-:W-:Y:S02]  /*161e0*/  LOP3.LUT R153, R103, 0xffff, RZ, 0xc0, !PT ;  /* 0x0000ffff67997812 */ /* 0x000fe400078ec0ff */
[----:B------:R-:W-:Y:S02]  /*161f0*/  LOP3.LUT R134, R105, 0xffff, RZ, 0xc0, !PT ;  /* 0x0000ffff69867812 */ /* 0x000fe400078ec0ff */
[----:B------:R-:W-:-:S02]  /*16200*/  PRMT R7, R118, 0x3340, R7 ;  /* 0x0000334076077816 */ /* 0x000fc40000000007 */
[----:B------:R-:W-:Y:S02]  /*16210*/  PRMT R118, R100, 0x3340, R141 ;  /* 0x0000334064767816 */ /* 0x000fe4000000008d */
[----:B------:R-:W-:Y:S02]  /*16220*/  SHF.R.U32.HI R150, RZ, 0x8, R150 ;  /* 0x00000008ff967819 */ /* 0x000fe40000011696 */
[----:B------:R-:W-:Y:S02]  /*16230*/  LOP3.LUT R110, R156, 0xffff, RZ, 0xc0, !PT ;  /* 0x0000ffff9c6e7812 */ /* 0x000fe400078ec0ff */
[----:B------:R-:W-:Y:S02]  /*16240*/  PRMT R141, R104, 0x3340, R1 ;  /* 0x00003340688d7816 */ /* 0x000fe40000000001 */
[----:B------:R-:W-:Y:S02]  /*16250*/  SHF.R.U32.HI R120, RZ, 0x8, R120 ;  /* 0x00000008ff787819 */ /* 0x000fe40000011678 */
[----:B------:R-:W-:-:S02]  /*16260*/  LOP3.LUT R108, R108, 0xffff, RZ, 0xc0, !PT ;  /* 0x0000ffff6c6c7812 */ /* 0x000fc400078ec0ff */
[----:B------:R-:W-:Y:S02]  /*16270*/  LOP3.LUT R67, R67, 0xffff, RZ, 0xc0, !PT ;  /* 0x0000ffff43437812 */ /* 0x000fe400078ec0ff */
[----:B------:R-:W-:Y:S02]  /*16280*/  PRMT R65, R116, 0x5410, R65 ;  /* 0x0000541074417816 */ /* 0x000fe40000000041 */
[----:B------:R-:W-:Y:S02]  /*16290*/  PRMT R29, R61, 0x5410, R152 ;  /* 0x000054103d1d7816 */ /* 0x000fe40000000098 */
[--C-:B------:R-:W-:Y:S02]  /*162a0*/  PRMT R100, R126, 0x3340, R1.reuse ;  /* 0x000033407e647816 */ /* 0x100fe40000000001 */
[----:B------:R-:W-:Y:S02]  /*162b0*/  PRMT R97, R134, 0x3340, R1 ;  /* 0x0000334086617816 */ /* 0x000fe40000000001 */
[----:B------:R-:W-:-:S02]  /*162c0*/  PRMT R3, R124, 0x3340, R151 ;  /* 0x000033407c037816 */ /* 0x000fc40000000097 */
[----:B------:R-:W-:Y:S02]  /*162d0*/  PRMT R104, R132, 0x3340, R153 ;  /* 0x0000334084687816 */ /* 0x000fe40000000099 */
[----:B------:R-:W-:Y:S02]  /*162e0*/  LOP3.LUT R101, R76, 0xffff, RZ, 0xc0, !PT ;  /* 0x0000ffff4c657812 */ /* 0x000fe400078ec0ff */
[----:B------:R-:W-:Y:S02]  /*162f0*/  LOP3.LUT R116, R78, 0xffff, RZ, 0xc0, !PT ;  /* 0x0000ffff4e747812 */ /* 0x000fe400078ec0ff */
[----:B------:R-:W-:Y:S02]  /*16300*/  LOP3.LUT R80, R80, 0xffff, RZ, 0xc0, !PT ;  /* 0x0000ffff50507812 */ /* 0x000fe400078ec0ff */
[----:B------:R-:W-:Y:S02]  /*16310*/  LOP3.LUT R125, R125, 0xffff, RZ, 0xc0, !PT ;  /* 0x0000ffff7d7d7812 */ /* 0x000fe400078ec0ff */
[----:B------:R-:W-:-:S02]  /*16320*/  LOP3.LUT R152, R127, 0xffff, RZ, 0xc0, !PT ;  /* 0x0000ffff7f987812 */ /* 0x000fc400078ec0ff */
[----:B------:R-:W-:Y:S02]  /*16330*/  LOP3.LUT R154, R129, 0xffff, RZ, 0xc0, !PT ;  /* 0x0000ffff819a7812 */ /* 0x000fe400078ec0ff */
[----:B------:R-:W-:Y:S02]  /*16340*/  SHF.R.U32.HI R172, RZ, 0x8, R172 ;  /* 0x00000008ffac7819 */ /* 0x000fe400000116ac */
[----:B------:R-:W-:Y:S02]  /*16350*/  LOP3.LUT R84, R84, 0xffff, RZ, 0xc0, !PT ;  /* 0x0000ffff54547812 */ /* 0x000fe400078ec0ff */
[----:B------:R-:W-:Y:S02]  /*16360*/  LOP3.LUT R103, R86, 0xffff, RZ, 0xc0, !PT ;  /* 0x0000ffff56677812 */ /* 0x000fe400078ec0ff */
[----:B------:R-:W-:Y:S02]  /*16370*/  LOP3.LUT R88, R88, 0xffff, RZ, 0xc0, !PT ;  /* 0x0000ffff58587812 */ /* 0x000fe400078ec0ff */
[----:B------:R-:W-:-:S02]  /*16380*/  LOP3.LUT R150, R150, 0xffff, RZ, 0xc0, !PT ;  /* 0x0000ffff96967812 */ /* 0x000fc400078ec0ff */
[----:B------:R-:W-:Y:S02]  /*16390*/  PRMT R110, R110, 0x3340, R1 ;  /* 0x000033406e6e7816 */ /* 0x000fe40000000001 */
[----:B------:R-:W-:Y:S02]  /*163a0*/  LOP3.LUT R120, R120, 0xffff, RZ, 0xc0, !PT ;  /* 0x0000ffff78787812 */ /* 0x000fe400078ec0ff */
[----:B------:R-:W-:Y:S02]  /*163b0*/  PRMT R108, R108, 0x3340, R67 ;  /* 0x000033406c6c7816 */ /* 0x000fe40000000043 */
[----:B------:R-:W-:Y:S02]  /*163c0*/  LOP3.LUT R156, R70, 0xffff, RZ, 0xc0, !PT ;  /* 0x0000ffff469c7812 */ /* 0x000fe400078ec0ff */
[----:B------:R-:W-:Y:S02]  /*163d0*/  SHF.R.U32.HI R162, RZ, 0x8, R162 ;  /* 0x00000008ffa27819 */ /* 0x000fe400000116a2 */
[----:B------:R-:W-:-:S02]  /*163e0*/  SHF.R.U32.HI R163, RZ, 0x8, R163 ;  /* 0x00000008ffa37819 */ /* 0x000fc400000116a3 */
[----:B------:R-:W-:Y:S02]  /*163f0*/  SHF.R.U32.HI R164, RZ, 0x8, R164 ;  /* 0x00000008ffa47819 */ /* 0x000fe400000116a4 */
[----:B------:R-:W-:Y:S02]  /*16400*/  PRMT R100, R3, 0x5410, R100 ;  /* 0x0000541003647816 */ /* 0x000fe40000000064 */
[----:B------:R-:W-:Y:S02]  /*16410*/  PRMT R97, R104, 0x5410, R97 ;  /* 0x0000541068617816 */ /* 0x000fe40000000061 */
[----:B------:R-:W-:Y:S02]  /*16420*/  PRMT R67, R80, 0x3340, R1 ;  /* 0x0000334050437816 */ /* 0x000fe40000000001 */
[----:B------:R-:W-:Y:S02]  /*16430*/  PRMT R70, R101, 0x3340, R116 ;  /* 0x0000334065467816 */ /* 0x000fe40000000074 */
[----:B------:R-:W-:-:S02]  /*16440*/  LOP3.LUT R158, R72, 0xffff, RZ, 0xc0, !PT ;  /* 0x0000ffff489e7812 */ /* 0x000fc400078ec0ff */
[--C-:B------:R-:W-:Y:S02]  /*16450*/  PRMT R104, R154, 0x3340, R1.reuse ;  /* 0x000033409a687816 */ /* 0x100fe40000000001 */
[----:B------:R-:W-:Y:S02]  /*16460*/  PRMT R3, R125, 0x3340, R152 ;  /* 0x000033407d037816 */ /* 0x000fe40000000098 */
[----:B------:R-:W-:Y:S02]  /*16470*/  LOP3.LUT R172, R172, 0xffff, RZ, 0xc0, !PT ;  /* 0x0000ffffacac7812 */ /* 0x000fe400078ec0ff */
[----:B------:R-:W-:Y:S02]  /*16480*/  PRMT R72, R88, 0x3340, R1 ;  /* 0x0000334058487816 */ /* 0x000fe40000000001 */
[----:B------:R-:W-:Y:S02]  /*16490*/  PRMT R93, R84, 0x3340, R103 ;  /* 0x00003340545d7816 */ /* 0x000fe40000000067 */
[----:B------:R-:W-:-:S02]  /*164a0*/  F2FP.SATFINITE.E4M3.F32.PACK_AB_MERGE_C R58, R59, R58, RZ ;  /* 0x0000003a3b3a723e */ /* 0x000fc400048070ff */
[----:B------:R-:W-:Y:S02]  /*164b0*/  PRMT R47, R150, 0x3340, R47 ;  /* 0x00003340962f7816 */ /* 0x000fe4000000002f */
[----:B------:R-:W-:Y:S02]  /*164c0*/  SHF.R.U32.HI R174, RZ, 0x8, R174 ;  /* 0x00000008ffae7819 */ /* 0x000fe400000116ae */
[----:B------:R-:W-:Y:S02]  /*164d0*/  SHF.R.U32.HI R175, RZ, 0x8, R175 ;  /* 0x00000008ffaf7819 */ /* 0x000fe400000116af */
[----:B------:R-:W-:Y:S02]  /*164e0*/  SHF.R.U32.HI R176, RZ, 0x8, R176 ;  /* 0x00000008ffb07819 */ /* 0x000fe400000116b0 */
[----:B------:R-:W-:Y:S02]  /*164f0*/  PRMT R149, R120, 0x3340, R1 ;  /* 0x0000334078957816 */ /* 0x000fe40000000001 */
[----:B------:R-:W-:-:S02]  /*16500*/  PRMT R76, R7, 0x5410, R110 ;  /* 0x00005410074c7816 */ /* 0x000fc4000000006e */
[--C-:B------:R-:W-:Y:S02]  /*16510*/  PRMT R148, R148, 0x3340, R1.reuse ;  /* 0x0000334094947816 */ /* 0x100fe40000000001 */
[----:B------:R-:W-:Y:S02]  /*16520*/  PRMT R146, R146, 0x3340, R1 ;  /* 0x0000334092927816 */ /* 0x000fe40000000001 */
[----:B------:R-:W-:Y:S02]  /*16530*/  LOP3.LUT R162, R162, 0xffff, RZ, 0xc0, !PT ;  /* 0x0000ffffa2a27812 */ /* 0x000fe400078ec0ff */
[----:B------:R-:W-:Y:S02]  /*16540*/  LOP3.LUT R59, R163, 0xffff, RZ, 0xc0, !PT ;  /* 0x0000ffffa33b7812 */ /* 0x000fe400078ec0ff */
[----:B------:R-:W-:Y:S02]  /*16550*/  LOP3.LUT R150, R164, 0xffff, RZ, 0xc0, !PT ;  /* 0x0000ffffa4967812 */ /* 0x000fe400078ec0ff */
[----:B------:R-:W-:-:S02]  /*16560*/  PRMT R67, R70, 0x5410, R67 ;  /* 0x0000541046437816 */ /* 0x000fc40000000043 */
[----:B------:R-:W-:Y:S02]  /*16570*/  SHF.R.U32.HI R7, RZ, 0x8, R132 ;  /* 0x00000008ff077819 */ /* 0x000fe40000011684 */
[----:B------:R-:W-:Y:S02]  /*16580*/  PRMT R104, R3, 0x5410, R104 ;  /* 0x0000541003687816 */ /* 0x000fe40000000068 */
[----:B------:R-:W-:Y:S02]  /*16590*/  PRMT R70, R108, 0x5410, R143 ;  /* 0x000054106c467816 */ /* 0x000fe4000000008f */
[----:B------:R-:W-:Y:S02]  /*165a0*/  SHF.R.U32.HI R86, RZ, 0x8, R153 ;  /* 0x00000008ff567819 */ /* 0x000fe40000011699 */
[----:B------:R-:W-:Y:S02]  /*165b0*/  PRMT R5, R172, 0x3340, R1 ;  /* 0x00003340ac057816 */ /* 0x000fe40000000001 */
[----:B------:R-:W-:-:S02]  /*165c0*/  PRMT R3, R93, 0x5410, R72 ;  /* 0x000054105d037816 */ /* 0x000fc40000000048 */
[----:B------:R-:W-:Y:S02]  /*165d0*/  SHF.R.U32.HI R108, RZ, 0x8, R134 ;  /* 0x00000008ff6c7819 */ /* 0x000fe40000011686 */
[----:B------:R-:W-:Y:S02]  /*165e0*/  LOP3.LUT R174, R174, 0xffff, RZ, 0xc0, !PT ;  /* 0x0000ffffaeae7812 */ /* 0x000fe400078ec0ff */
[----:B------:R-:W-:Y:S02]  /*165f0*/  LOP3.LUT R61, R175, 0xffff, RZ, 0xc0, !PT ;  /* 0x0000ffffaf3d7812 */ /* 0x000fe400078ec0ff */
[----:B------:R-:W-:Y:S02]  /*16600*/  LOP3.LUT R6, R176, 0xffff, RZ, 0xc0, !PT ;  /* 0x0000ffffb0067812 */ /* 0x000fe400078ec0ff */
[----:B------:R-:W-:Y:S02]  /*16610*/  PRMT R93, R112, 0x5410, R149 ;  /* 0x00005410705d7816 */ /* 0x000fe40000000095 */
[----:B------:R-:W-:-:S02]  /*16620*/  PRMT R59, R162, 0x3340, R59 ;  /* 0x00003340a23b7816 */ /* 0x000fc4000000003b */
[----:B------:R-:W-:Y:S02]  /*16630*/  PRMT R150, R150, 0x3340, R1 ;  /* 0x0000334096967816 */ /* 0x000fe40000000001 */
[----:B------:R-:W-:Y:S02]  /*16640*/  PRMT R47, R47, 0x5410, R148 ;  /* 0x000054102f2f7816 */ /* 0x000fe40000000094 */
[----:B------:R-:W-:Y:S02]  /*16650*/  PRMT R45, R45, 0x5410, R146 ;  /* 0x000054102d2d7816 */ /* 0x000fe40000000092 */
        /* <DEDUP_REMOVED lines=8> */
[----:B------:R-:W-:-:S02]  /*166e0*/  PRMT R61, R174, 0x3340, R61 ;  /* 0x00003340ae3d7816 */ /* 0x000fc4000000003d */
[----:B------:R-:W-:Y:S02]  /*166f0*/  PRMT R6, R6, 0x3340, R1 ;  /* 0x0000334006067816 */ /* 0x000fe40000000001 */
[----:B------:R-:W-:Y:S02]  /*16700*/  SHF.R.U32.HI R4, RZ, 0x8, R124 ;  /* 0x00000008ff047819 */ /* 0x000fe4000001167c */
[----:B------:R-:W-:Y:S02]  /*16710*/  SHF.R.U32.HI R5, RZ, 0x8, R151 ;  /* 0x00000008ff057819 */ /* 0x000fe40000011697 */
[----:B------:R-:W-:Y:S02]  /*16720*/  PRMT R150, R59, 0x5410, R150 ;  /* 0x000054103b967816 */ /* 0x000fe40000000096 */
[----:B------:R-:W-:Y:S02]  /*16730*/  PRMT R59, R148, 0x3340, R1 ;  /* 0x00003340943b7816 */ /* 0x000fe40000000001 */
[----:B------:R-:W-:-:S02]  /*16740*/  PRMT R120, R117, 0x3340, R146 ;  /* 0x0000334075787816 */ /* 0x000fc40000000092 */
[----:B------:R-:W-:Y:S02]  /*16750*/  PRMT R108, R112, 0x3340, R7 ;  /* 0x00003340706c7816 */ /* 0x000fe40000000007 */
[--C-:B------:R-:W-:Y:S02]  /*16760*/  PRMT R105, R158, 0x3340, R1.reuse ;  /* 0x000033409e697816 */ /* 0x100fe40000000001 */
[----:B------:R-:W-:Y:S02]  /*16770*/  PRMT R68, R119, 0x3340, R156 ;  /* 0x0000334077447816 */ /* 0x000fe4000000009c */
[----:B------:R-:W-:Y:S02]  /*16780*/  PRMT R111, R110, 0x3340, R1 ;  /* 0x000033406e6f7816 */ /* 0x000fe40000000001 */
[----:B------:R-:W-:Y:S02]  /*16790*/  SHF.R.U32.HI R7, RZ, 0x8, R117 ;  /* 0x00000008ff077819 */ /* 0x000fe40000011675 */
[----:B------:R-:W-:-:S02]  /*167a0*/  PRMT R61, R61, 0x5410, R6 ;  /* 0x000054103d3d7816 */ /* 0x000fc40000000006 */
[----:B------:R-:W-:Y:S02]  /*167b0*/  LOP3.LUT R4, R4, 0xffff, RZ, 0xc0, !PT ;  /* 0x0000ffff04047812 */ /* 0x000fe400078ec0ff */
[----:B------:R-:W-:Y:S02]  /*167c0*/  LOP3.LUT R5, R5, 0xffff, RZ, 0xc0, !PT ;  /* 0x0000ffff05057812 */ /* 0x000fe400078ec0ff */
[----:B------:R-:W-:Y:S02]  /*167d0*/  SHF.R.U32.HI R110, RZ, 0x8, R146 ;  /* 0x00000008ff6e7819 */ /* 0x000fe40000011692 */
[----:B------:R-:W-:Y:S02]  /*167e0*/  SHF.R.U32.HI R6, RZ, 0x8, R126 ;  /* 0x00000008ff067819 */ /* 0x000fe4000001167e */
[----:B------:R-:W-:Y:S02]  /*167f0*/  SHF.R.U32.HI R112, RZ, 0x8, R148 ;  /* 0x00000008ff707819 */ /* 0x000fe40000011694 */
[----:B------:R-:W-:-:S02]  /*16800*/  PRMT R59, R120, 0x5410, R59 ;  /* 0x00005410783b7816 */ /* 0x000fc4000000003b */
[----:B------:R-:W-:Y:S02]  /*16810*/  PRMT R105, R68, 0x5410, R105 ;  /* 0x0000541044697816 */ /* 0x000fe40000000069 */
[----:B------:R-:W-:Y:S02]  /*16820*/  LOP3.LUT R120, R7, 0xffff, RZ, 0xc0, !PT ;  /* 0x0000ffff07787812 */ /* 0x000fe400078ec0ff */
[----:B------:R-:W-:Y:S02]  /*16830*/  PRMT R68, R118, 0x5410, R141 ;  /* 0x0000541076447816 */ /* 0x000fe4000000008d */
[----:B------:R-:W-:Y:S02]  /*16840*/  PRMT R86, R4, 0x3340, R5 ;  /* 0x0000334004567816 */ /* 0x000fe40000000005 */
[----:B------:R-:W-:Y:S02]  /*16850*/  LOP3.LUT R7, R110, 0xffff, RZ, 0xc0, !PT ;  /* 0x0000ffff6e077812 */ /* 0x000fe400078ec0ff */
[----:B------:R-:W-:-:S02]  /*16860*/  LOP3.LUT R6, R6, 0xffff, RZ, 0xc0, !PT ;  /* 0x0000ffff06067812 */ /* 0x000fc400078ec0ff */
[----:B------:R-:W-:Y:S02]  /*16870*/  SHF.R.U32.HI R4, RZ, 0x8, R142 ;  /* 0x00000008ff047819 */ /* 0x000fe4000001168e */
[----:B------:R-:W-:Y:S02]  /*16880*/  SHF.R.U32.HI R5, RZ, 0x8, R155 ;  /* 0x00000008ff057819 */ /* 0x000fe4000001169b */
[----:B------:R-:W-:Y:S02]  /*16890*/  LOP3.LUT R118, R112, 0xffff, RZ, 0xc0, !PT ;  /* 0x0000ffff70767812 */ /* 0x000fe400078ec0ff */
[----:B------:R-:W-:Y:S02]  /*168a0*/  SHF.R.U32.HI R128, RZ, 0x8, R128 ;  /* 0x00000008ff807819 */ /* 0x000fe40000011680 */
[----:B------:R-:W-:Y:S02]  /*168b0*/  PRMT R112, R120, 0x3340, R7 ;  /* 0x0000334078707816 */ /* 0x000fe40000000007 */
[----:B------:R-:W-:-:S02]  /*168c0*/  SHF.R.U32.HI R136, RZ, 0x8, R136 ;  /* 0x00000008ff887819 */ /* 0x000fc40000011688 */
[--C-:B------:R-:W-:Y:S02]  /*168d0*/  PRMT R109, R6, 0x3340, R1.reuse ;  /* 0x00003340066d7816 */ /* 0x100fe40000000001 */
[----:B------:R-:W-:Y:S02]  /*168e0*/  LOP3.LUT R4, R4, 0xffff, RZ, 0xc0, !PT ;  /* 0x0000ffff04047812 */ /* 0x000fe400078ec0ff */
[----:B------:R-:W-:Y:S02]  /*168f0*/  LOP3.LUT R5, R5, 0xffff, RZ, 0xc0, !PT ;  /* 0x0000ffff05057812 */ /* 0x000fe400078ec0ff */
[----:B------:R-:W-:Y:S02]  /*16900*/  PRMT R117, R118, 0x3340, R1 ;  /* 0x0000334076757816 */ /* 0x000fe40000000001 */
[----:B------:R-:W-:Y:S02]  /*16910*/  SHF.R.U32.HI R7, RZ, 0x8, R119 ;  /* 0x00000008ff077819 */ /* 0x000fe40000011677 */
[----:B------:R-:W-:-:S02]  /*16920*/  SHF.R.U32.HI R6, RZ, 0x8, R144 ;  /* 0x00000008ff067819 */ /* 0x000fc40000011690 */
[----:B------:R-:W-:Y:S02]  /*16930*/  SHF.R.U32.HI R118, RZ, 0x8, R156 ;  /* 0x00000008ff767819 */ /* 0x000fe4000001169c */
[----:B------:R-:W-:Y:S02]  /*16940*/  SHF.R.U32.HI R101, RZ, 0x8, R101 ;  /* 0x00000008ff657819 */ /* 0x000fe40000011665 */
[----:B------:R-:W-:Y:S02]  /*16950*/  SHF.R.U32.HI R116, RZ, 0x8, R116 ;  /* 0x00000008ff747819 */ /* 0x000fe40000011674 */
[----:B------:R-:W-:Y:S02]  /*16960*/  LOP3.LUT R128, R128, 0xffff, RZ, 0xc0, !PT ;  /* 0x0000ffff80807812 */ /* 0x000fe400078ec0ff */
[----:B------:R-:W-:Y:S02]  /*16970*/  LOP3.LUT R136, R136, 0xffff, RZ, 0xc0, !PT ;  /* 0x0000ffff88887812 */ /* 0x000fe400078ec0ff */
[----:B------:R-:W-:-:S02]  /*16980*/  PRMT R110, R4, 0x3340, R5 ;  /* 0x00003340046e7816 */ /* 0x000fc40000000005 */
[----:B------:R-:W-:Y:S02]  /*16990*/  LOP3.LUT R124, R7, 0xffff, RZ, 0xc0, !PT ;  /* 0x0000ffff077c7812 */ /* 0x000fe400078ec0ff */
[----:B------:R-:W-:Y:S02]  /*169a0*/  LOP3.LUT R6, R6, 0xffff, RZ, 0xc0, !PT ;  /* 0x0000ffff06067812 */ /* 0x000fe400078ec0ff */
[----:B------:R-:W-:Y:S02]  /*169b0*/  SHF.R.U32.HI R4, RZ, 0x8, R125 ;  /* 0x00000008ff047819 */ /* 0x000fe4000001167d */
[----:B------:R-:W-:Y:S02]  /*169c0*/  SHF.R.U32.HI R5, RZ, 0x8, R152 ;  /* 0x00000008ff057819 */ /* 0x000fe40000011698 */
[----:B------:R-:W-:Y:S02]  /*169d0*/  LOP3.LUT R7, R118, 0xffff, RZ, 0xc0, !PT ;  /* 0x0000ffff76077812 */ /* 0x000fe400078ec0ff */
[----:B------:R-:W-:-:S02]  /*169e0*/  LOP3.LUT R101, R101, 0xffff, RZ, 0xc0, !PT ;  /* 0x0000ffff65657812 */ /* 0x000fc400078ec0ff */
[----:B------:R-:W-:Y:S02]  /*169f0*/  LOP3.LUT R116, R116, 0xffff, RZ, 0xc0, !PT ;  /* 0x0000ffff74747812 */ /* 0x000fe400078ec0ff */
[--C-:B------:R-:W-:Y:S02]  /*16a00*/  PRMT R128, R128, 0x3340, R1.reuse ;  /* 0x0000334080807816 */ /* 0x100fe40000000001 */
[--C-:B------:R-:W-:Y:S02]  /*16a10*/  PRMT R136, R136, 0x3340, R1.reuse ;  /* 0x0000334088887816 */ /* 0x100fe40000000001 */
[----:B------:R-:W-:Y:S02]  /*16a20*/  SHF.R.U32.HI R119, RZ, 0x8, R158 ;  /* 0x00000008ff777819 */ /* 0x000fe4000001169e */
[----:B------:R-:W-:Y:S02]  /*16a30*/  PRMT R113, R6, 0x3340, R1 ;  /* 0x0000334006717816 */ /* 0x000fe40000000001 */
[----:B------:R-:W-:-:S02]  /*16a40*/  LOP3.LUT R4, R4, 0xffff, RZ, 0xc0, !PT ;  /* 0x0000ffff04047812 */ /* 0x000fc400078ec0ff */
[----:B------:R-:W-:Y:S02]  /*16a50*/  LOP3.LUT R5, R5, 0xffff, RZ, 0xc0, !PT ;  /* 0x0000ffff05057812 */ /* 0x000fe400078ec0ff */
[----:B------:R-:W-:Y:S02]  /*16a60*/  PRMT R121, R124, 0x3340, R7 ;  /* 0x000033407c797816 */ /* 0x000fe40000000007 */
        /* <DEDUP_REMOVED lines=12> */
[----:B------:R-:W-:Y:S02]  /*16b30*/  PRMT R95, R147, 0x5410, R136 ;  /* 0x00005410935f7816 */ /* 0x000fe40000000088 */
[----:B------:R-:W-:Y:S02]  /*16b40*/  LOP3.LUT R120, R119, 0xffff, RZ, 0xc0, !PT ;  /* 0x0000ffff77787812 */ /* 0x000fe400078ec0ff */
[----:B------:R-:W-:Y:S02]  /*16b50*/  PRMT R119, R4, 0x3340, R5 ;  /* 0x0000334004777816 */ /* 0x000fe40000000005 */
        /* <DEDUP_REMOVED lines=18> */
[----:B------:R-:W-:-:S02]  /*16c80*/  LOP3.LUT R69, R36, 0xffff, RZ, 0xc0, !PT ;  /* 0x0000ffff24457812 */ /* 0x000fc400078ec0ff */
[----:B------:R-:W-:Y:S01]  /*16c90*/  LOP3.LUT R92, R38, 0xffff, RZ, 0xc0, !PT ;  /* 0x0000ffff265c7812 */ /* 0x000fe200078ec0ff */
[----:B------:R2:W-:Y:S01]  /*16ca0*/  STS.128 [R25+0x800], R4 ;  /* 0x0008000419007388 */ /* 0x0005e20000000c00 */
[----:B------:R-:W-:Y:S02]  /*16cb0*/  LOP3.LUT R94, R40, 0xffff, RZ, 0xc0, !PT ;  /* 0x0000ffff285e7812 */ /* 0x000fe400078ec0ff */
[----:B------:R-:W-:Y:S02]  /*16cc0*/  PRMT R12, R136, 0x3340, R1 ;  /* 0x00003340880c7816 */ /* 0x000fe40000000001 */
[----:B------:R-:W-:Y:S02]  /*16cd0*/  PRMT R71, R134, 0x3340, R143 ;  /* 0x0000334086477816 */ /* 0x000fe4000000008f */
[----:B------:R-:W-:Y:S02]  /*16ce0*/  LOP3.LUT R145, R54, 0xffff, RZ, 0xc0, !PT ;  /* 0x0000ffff36917812 */ /* 0x000fe400078ec0ff */
[----:B------:R-:W-:-:S02]  /*16cf0*/  LOP3.LUT R54, R56, 0xffff, RZ, 0xc0, !PT ;  /* 0x0000ffff38367812 */ /* 0x000fc400078ec0ff */
[----:B------:R-:W-:Y:S02]  /*16d00*/  PRMT R56, R94, 0x3340, R1 ;  /* 0x000033405e387816 */ /* 0x000fe40000000001 */
[----:B------:R-:W-:Y:S02]  /*16d10*/  PRMT R37, R69, 0x3340, R92 ;  /* 0x0000334045257816 */ /* 0x000fe4000000005c */
[----:B------:R-:W-:Y:S02]  /*16d20*/  PRMT R12, R71, 0x5410, R12 ;  /* 0x00005410470c7816 */ /* 0x000fe4000000000c */
[----:B------:R-:W-:Y:S02]  /*16d30*/  SHF.R.U32.HI R8, RZ, 0x8, R116 ;  /* 0x00000008ff087819 */ /* 0x000fe40000011674 */
[----:B------:R-:W-:Y:S02]  /*16d40*/  LOP3.LUT R71, R44, 0xffff, RZ, 0xc0, !PT ;  /* 0x0000ffff2c477812 */ /* 0x000fe400078ec0ff */
[----:B------:R-:W-:-:S02]  /*16d50*/  LOP3.LUT R46, R46, 0xffff, RZ, 0xc0, !PT ;  /* 0x0000ffff2e2e7812 */ /* 0x000fc400078ec0ff */
[----:B------:R-:W-:Y:S02]  /*16d60*/  LOP3.LUT R96, R48, 0xffff, RZ, 0xc0, !PT ;  /* 0x0000ffff30607812 */ /* 0x000fe400078ec0ff */
[----:B--2---:R-:W-:Y:S02]  /*16d70*/  SHF.R.U32.HI R5, RZ, 0x8, R126 ;  /* 0x00000008ff057819 */ /* 0x004fe4000001167e */
[----:B------:R-:W-:Y:S02]  /*16d80*/  SHF.R.U32.HI R6, RZ, 0x8, R141 ;  /* 0x00000008ff067819 */ /* 0x000fe4000001168d */
[----:B------:R-:W-:Y:S02]  /*16d90*/  PRMT R56, R37, 0x5410, R56 ;  /* 0x0000541025387816 */ /* 0x000fe40000000038 */
[----:B------:R-:W-:Y:S02]  /*16da0*/  LOP3.LUT R37, R8, 0xffff, RZ, 0xc0, !PT ;  /* 0x0000ffff08257812 */ /* 0x000fe400078ec0ff */
[----:B------:R-:W-:-:S02]  /*16db0*/  PRMT R24, R96, 0x3340, R1 ;  /* 0x0000334060187816 */ /* 0x000fc40000000001 */
[----:B------:R-:W-:Y:S02]  /*16dc0*/  PRMT R39, R71, 0x3340, R46 ;  /* 0x0000334047277816 */ /* 0x000fe4000000002e */
[----:B------:R-:W-:Y:S02]  /*16dd0*/  LOP3.LUT R8, R5, 0xffff, RZ, 0xc0, !PT ;  /* 0x0000ffff05087812 */ /* 0x000fe400078ec0ff */
[----:B------:R-:W-:Y:S02]  /*16de0*/  SHF.R.U32.HI R28, RZ, 0x8, R129 ;  /* 0x00000008ff1c7819 */ /* 0x000fe40000011681 */
[----:B------:R-:W-:Y:S02]  /*16df0*/  SHF.R.U32.HI R7, RZ, 0x8, R128 ;  /* 0x00000008ff077819 */ /* 0x000fe40000011680 */
[----:B------:R-:W-:Y:S02]  /*16e00*/  LOP3.LUT R5, R6, 0xffff, RZ, 0xc0, !PT ;  /* 0x0000ffff06057812 */ /* 0x000fe400078ec0ff */
[----:B------:R-:W-:-:S02]  /*16e10*/  PRMT R24, R39, 0x5410, R24 ;  /* 0x0000541027187816 */ /* 0x000fc40000000018 */
[----:B------:R-:W-:Y:S02]  /*16e20*/  LOP3.LUT R60, R60, 0xffff, RZ, 0xc0, !PT ;  /* 0x0000ffff3c3c7812 */ /* 0x000fe400078ec0ff */
[----:B------:R-:W-:Y:S02]  /*16e30*/  LOP3.LUT R147, R62, 0xffff, RZ, 0xc0, !PT ;  /* 0x0000ffff3e937812 */ /* 0x000fe400078ec0ff */
[----:B------:R-:W-:Y:S02]  /*16e40*/  LOP3.LUT R64, R64, 0xffff, RZ, 0xc0, !PT ;  /* 0x0000ffff40407812 */ /* 0x000fe400078ec0ff */
[----:B------:R-:W-:Y:S02]  /*16e50*/  SHF.R.U32.HI R4, RZ, 0x8, R124 ;  /* 0x00000008ff047819 */ /* 0x000fe4000001167c */
[----:B------:R-:W-:Y:S02]  /*16e60*/  LOP3.LUT R28, R28, 0xffff, RZ, 0xc0, !PT ;  /* 0x0000ffff1c1c7812 */ /* 0x000fe400078ec0ff */
[----:B------:R-:W-:-:S02]  /*16e70*/  LOP3.LUT R6, R7, 0xffff, RZ, 0xc0, !PT ;  /* 0x0000ffff07067812 */ /* 0x000fc400078ec0ff */
[----:B------:R-:W-:Y:S02]  /*16e80*/  PRMT R39, R8, 0x3340, R5 ;  /* 0x0000334008277816 */ /* 0x000fe40000000005 */
[----:B------:R-:W-:Y:S02]  /*16e90*/  SHF.R.U32.HI R7, RZ, 0x8, R134 ;  /* 0x00000008ff077819 */ /* 0x000fe40000011686 */
[----:B------:R-:W-:Y:S02]  /*16ea0*/  SHF.R.U32.HI R8, RZ, 0x8, R143 ;  /* 0x00000008ff087819 */ /* 0x000fe4000001168f */
[----:B------:R-:W-:Y:S02]  /*16eb0*/  PRMT R48, R64, 0x3340, R1 ;  /* 0x0000334040307816 */ /* 0x000fe40000000001 */
[----:B------:R-:W-:Y:S02]  /*16ec0*/  PRMT R63, R60, 0x3340, R147 ;  /* 0x000033403c3f7816 */ /* 0x000fe40000000093 */
[----:B------:R-:W-:-:S02]  /*16ed0*/  LOP3.LUT R4, R4, 0xffff, RZ, 0xc0, !PT ;  /* 0x0000ffff04047812 */ /* 0x000fc400078ec0ff */
[----:B------:R-:W-:Y:S02]  /*16ee0*/  PRMT R37, R37, 0x3340, R28 ;  /* 0x0000334025257816 */ /* 0x000fe4000000001c */
[----:B------:R-:W-:Y:S02]  /*16ef0*/  SHF.R.U32.HI R28, RZ, 0x8, R136 ;  /* 0x00000008ff1c7819 */ /* 0x000fe40000011688 */
[----:B------:R-:W-:Y:S02]  /*16f00*/  LOP3.LUT R7, R7, 0xffff, RZ, 0xc0, !PT ;  /* 0x0000ffff07077812 */ /* 0x000fe400078ec0ff */
[----:B------:R-:W-:Y:S02]  /*16f10*/  LOP3.LUT R8, R8, 0xffff, RZ, 0xc0, !PT ;  /* 0x0000ffff08087812 */ /* 0x000fe400078ec0ff */
[----:B------:R-:W-:Y:S02]  /*16f20*/  SHF.R.U32.HI R84, RZ, 0x8, R84 ;  /* 0x00000008ff547819 */ /* 0x000fe40000011654 */
[----:B------:R-:W-:-:S02]  /*16f30*/  SHF.R.U32.HI R103, RZ, 0x8, R103 ;  /* 0x00000008ff677819 */ /* 0x000fc40000011667 */
[----:B------:R-:W-:Y:S02]  /*16f40*/  LOP3.LUT R52, R52, 0xffff, RZ, 0xc0, !PT ;  /* 0x0000ffff34347812 */ /* 0x000fe400078ec0ff */
[----:B------:R-:W-:Y:S02]  /*16f50*/  PRMT R48, R63, 0x5410, R48 ;  /* 0x000054103f307816 */ /* 0x000fe40000000030 */
[----:B------:R-:W-:Y:S02]  /*16f60*/  PRMT R30, R4, 0x3340, R1 ;  /* 0x00003340041e7816 */ /* 0x000fe40000000001 */
[----:B------:R-:W-:Y:S02]  /*16f70*/  SHF.R.U32.HI R88, RZ, 0x8, R88 ;  /* 0x00000008ff587819 */ /* 0x000fe40000011658 */
[----:B------:R-:W-:Y:S02]  /*16f80*/  SHF.R.U32.HI R4, RZ, 0x8, R185 ;  /* 0x00000008ff047819 */ /* 0x000fe400000116b9 */
[----:B------:R-:W-:-:S02]  /*16f90*/  SHF.R.U32.HI R5, RZ, 0x8, R186 ;  /* 0x00000008ff057819 */ /* 0x000fc400000116ba */
[----:B------:R-:W-:Y:S02]  /*16fa0*/  LOP3.LUT R28, R28, 0xffff, RZ, 0xc0, !PT ;  /* 0x0000ffff1c1c7812 */ /* 0x000fe400078ec0ff */
[----:B------:R-:W-:Y:S02]  /*16fb0*/  PRMT R63, R7, 0x3340, R8 ;  /* 0x00003340073f7816 */ /* 0x000fe40000000008 */
[----:B------:R-:W-:Y:S02]  /*16fc0*/  SHF.R.U32.HI R7, RZ, 0x8, R71 ;  /* 0x00000008ff077819 */ /* 0x000fe40000011647 */
[----:B------:R-:W-:Y:S02]  /*16fd0*/  SHF.R.U32.HI R8, RZ, 0x8, R46 ;  /* 0x00000008ff087819 */ /* 0x000fe4000001162e */
[----:B------:R-:W-:Y:S02]  /*16fe0*/  LOP3.LUT R84, R84, 0xffff, RZ, 0xc0, !PT ;  /* 0x0000ffff54547812 */ /* 0x000fe400078ec0ff */
[----:B------:R-:W-:-:S02]  /*16ff0*/  LOP3.LUT R103, R103, 0xffff, RZ, 0xc0, !PT ;  /* 0x0000ffff67677812 */ /* 0x000fc400078ec0ff */
[----:B------:R-:W-:Y:S02]  /*17000*/  PRMT R40, R54, 0x3340, R1 ;  /* 0x0000334036287816 */ /* 0x000fe40000000001 */
[----:B------:R-:W-:Y:S02]  /*17010*/  PRMT R47, R52, 0x3340, R145 ;  /* 0x00003340342f7816 */ /* 0x000fe40000000091 */
[----:B------:R-:W-:Y:S02]  /*17020*/  LOP3.LUT R88, R88, 0xffff, RZ, 0xc0, !PT ;  /* 0x0000ffff58587812 */ /* 0x000fe400078ec0ff */
[----:B------:R-:W-:Y:S02]  /*17030*/  LOP3.LUT R4, R4, 0xffff, RZ, 0xc0, !PT ;  /* 0x0000ffff04047812 */ /* 0x000fe400078ec0ff */
[----:B------:R-:W-:Y:S02]  /*17040*/  LOP3.LUT R5, R5, 0xffff, RZ, 0xc0, !PT ;  /* 0x0000ffff05057812 */ /* 0x000fe400078ec0ff */
[----:B------:R-:W-:-:S02]  /*17050*/  PRMT R44, R28, 0x3340, R1 ;  /* 0x000033401c2c7816 */ /* 0x000fc40000000001 */
[----:B------:R-:W-:Y:S02]  /*17060*/  SHF.R.U32.HI R28, RZ, 0x8, R96 ;  /* 0x00000008ff1c7819 */ /* 0x000fe40000011660 */
[----:B------:R-:W-:Y:S02]  /*17070*/  LOP3.LUT R7, R7, 0xffff, RZ, 0xc0, !PT ;  /* 0x0000ffff07077812 */ /* 0x000fe400078ec0ff */
[----:B------:R-:W-:Y:S02]  /*17080*/  LOP3.LUT R8, R8, 0xffff, RZ, 0xc0, !PT ;  /* 0x0000ffff08087812 */ /* 0x000fe400078ec0ff */
[----:B------:R-:W-:Y:S02]  /*17090*/  PRMT R127, R84, 0x3340, R103 ;  /* 0x00003340547f7816 */ /* 0x000fe40000000067 */
[----:B------:R-:W-:Y:S02]  /*170a0*/  PRMT R40, R47, 0x5410, R40 ;  /* 0x000054102f287816 */ /* 0x000fe40000000028 */
[----:B------:R-:W-:-:S02]  /*170b0*/  PRMT R84, R88, 0x3340, R1 ;  /* 0x0000334058547816 */ /* 0x000fc40000000001 */
[----:B------:R-:W-:Y:S02]  /*170c0*/  PRMT R47, R4, 0x3340, R5 ;  /* 0x00003340042f7816 */ /* 0x000fe40000000005 */
[----:B------:R-:W-:Y:S02]  /*170d0*/  SHF.R.U32.HI R4, RZ, 0x8, R69 ;  /* 0x00000008ff047819 */ /* 0x000fe40000011645 */
[----:B------:R-:W-:Y:S02]  /*170e0*/  SHF.R.U32.HI R5, RZ, 0x8, R92 ;  /* 0x00000008ff057819 */ /* 0x000fe4000001165c */
[----:B------:R-:W-:Y:S02]  /*170f0*/  LOP3.LUT R28, R28, 0xffff, RZ, 0xc0, !PT ;  /* 0x0000ffff1c1c7812 */ /* 0x000fe400078ec0ff */
[----:B------:R-:W-:Y:S02]  /*17100*/  PRMT R71, R7, 0x3340, R8 ;  /* 0x0000334007477816 */ /* 0x000fe40000000008 */
[----:B------:R-:W-:-:S02]  /*17110*/  SHF.R.U32.HI R7, RZ, 0x8, R60 ;  /* 0x00000008ff077819 */ /* 0x000fc4000001163c */
[----:B------:R-:W-:Y:S02]  /*17120*/  SHF.R.U32.HI R8, RZ, 0x8, R147 ;  /* 0x00000008ff087819 */ /* 0x000fe40000011693 */
[----:B------:R-:W-:Y:S02]  /*17130*/  PRMT R101, R108, 0x5410, R111 ;  /* 0x000054106c657816 */ /* 0x000fe4000000006f */
[----:B------:R-:W-:Y:S02]  /*17140*/  PRMT R111, R127, 0x5410, R84 ;  /* 0x000054107f6f7816 */ /* 0x000fe40000000054 */
[----:B------:R-:W-:Y:S02]  /*17150*/  PRMT R36, R6, 0x3340, R1 ;  /* 0x0000334006247816 */ /* 0x000fe40000000001 */
[----:B------:R-:W-:Y:S02]  /*17160*/  SHF.R.U32.HI R6, RZ, 0x8, R132 ;  /* 0x00000008ff067819 */ /* 0x000fe40000011684 */
[----:B------:R-:W-:-:S02]  /*17170*/  LOP3.LUT R4, R4, 0xffff, RZ, 0xc0, !PT ;  /* 0x0000ffff04047812 */ /* 0x000fc400078ec0ff */
[----:B------:R-:W-:Y:S02]  /*17180*/  LOP3.LUT R5, R5, 0xffff, RZ, 0xc0, !PT ;  /* 0x0000ffff05057812 */ /* 0x000fe400078ec0ff */
[----:B------:R-:W-:Y:S02]  /*17190*/  PRMT R84, R28, 0x3340, R1 ;  /* 0x000033401c547816 */ /* 0x000fe40000000001 */
[----:B------:R-:W-:Y:S02]  /*171a0*/  SHF.R.U32.HI R28, RZ, 0x8, R64 ;  /* 0x00000008ff1c7819 */ /* 0x000fe40000011640 */
[----:B------:R-:W-:Y:S02]  /*171b0*/  LOP3.LUT R7, R7, 0xffff, RZ, 0xc0, !PT ;  /* 0x0000ffff07077812 */ /* 0x000fe400078ec0ff */
[----:B------:R-:W-:Y:S02]  /*171c0*/  LOP3.LUT R8, R8, 0xffff, RZ, 0xc0, !PT ;  /* 0x0000ffff08087812 */ /* 0x000fe400078ec0ff */
[----:B------:R-:W-:-:S02]  /*171d0*/  LOP3.LUT R6, R6, 0xffff, RZ, 0xc0, !PT ;  /* 0x0000ffff06067812 */ /* 0x000fc400078ec0ff */
[----:B------:R-:W-:Y:S02]  /*171e0*/  PRMT R69, R4, 0x3340, R5 ;  /* 0x0000334004457816 */ /* 0x000fe40000000005 */
[----:B------:R-:W-:Y:S02]  /*171f0*/  SHF.R.U32.HI R4, RZ, 0x8, R52 ;  /* 0x00000008ff047819 */ /* 0x000fe40000011634 */
[----:B------:R-:W-:Y:S02]  /*17200*/  SHF.R.U32.HI R5, RZ, 0x8, R145 ;  /* 0x00000008ff057819 */ /* 0x000fe40000011691 */
[----:B------:R-:W-:Y:S02]  /*17210*/  LOP3.LUT R28, R28, 0xffff, RZ, 0xc0, !PT ;  /* 0x0000ffff1c1c7812 */ /* 0x000fe400078ec0ff */
[----:B------:R-:W-:Y:S01]  /*17220*/  PRMT R7, R7, 0x3340, R8 ;  /* 0x0000334007077816 */ /* 0x000fe20000000008 */
[----:B------:R-:W-:Y:S01]  /*17230*/  IMAD.SHL.U32 R8, R189, 0x10, RZ ;  /* 0x00000010bd087824 */ /* 0x000fe200078e00ff */
[----:B------:R-:W-:-:S02]  /*17240*/  PRMT R38, R6, 0x3340, R1 ;  /* 0x0000334006267816 */ /* 0x000fc40000000001 */
[----:B------:R-:W-:Y:S02]  /*17250*/  SHF.R.U32.HI R6, RZ, 0x8, R94 ;  /* 0x00000008ff067819 */ /* 0x000fe4000001165e */
[----:B------:R-:W-:Y:S02]  /*17260*/  LOP3.LUT R4, R4, 0xffff, RZ, 0xc0, !PT ;  /* 0x0000ffff04047812 */ /* 0x000fe400078ec0ff */
[----:B------:R-:W-:Y:S02]  /*17270*/  LOP3.LUT R5, R5, 0xffff, RZ, 0xc0, !PT ;  /* 0x0000ffff05057812 */ /* 0x000fe400078ec0ff */
[--C-:B------:R-:W-:Y:S02]  /*17280*/  PRMT R64, R28, 0x3340, R1.reuse ;  /* 0x000033401c407816 */ /* 0x100fe40000000001 */
[----:B------:R-:W-:Y:S02]  /*17290*/  PRMT R120, R120, 0x3340, R1 ;  /* 0x0000334078787816 */ /* 0x000fe40000000001 */
[----:B------:R-:W-:-:S02]  /*172a0*/  LOP3.LUT R28, R157, 0xffff, RZ, 0xc0, !PT ;  /* 0x0000ffff9d1c7812 */ /* 0x000fc400078ec0ff */
[----:B------:R-:W-:Y:S02]  /*172b0*/  LOP3.LUT R8, R8, 0xff0, RZ, 0xc0, !PT ;  /* 0x00000ff008087812 */ /* 0x000fe400078ec0ff */
[----:B------:R-:W-:Y:S02]  /*172c0*/  PRMT R88, R86, 0x5410, R109 ;  /* 0x0000541056587816 */ /* 0x000fe4000000006d */
        /* <DEDUP_REMOVED lines=8> */
[----:B------:R-:W-:Y:S01]  /*17350*/  PRMT R118, R47, 0x5410, R38 ;  /* 0x000054102f767816 */ /* 0x000fe20000000026 */
[----:B------:R-:W-:Y:S01]  /*17360*/  BAR.SYNC.DEFER_BLOCKING 0x0 ;  /* 0x0000000000007b1d */ /* 0x000fe20000010000 */
[----:B------:R-:W-:-:S02]  /*17370*/  PRMT R120, R63, 0x5410, R44 ;  /* 0x000054103f787816 */ /* 0x000fc4000000002c */
[----:B------:R-:W-:Y:S02]  /*17380*/  PRMT R28, R45, 0x5210, R28 ;  /* 0x000052102d1c7816 */ /* 0x000fe4000000001c */
[----:B------:R-:W-:Y:S02]  /*17390*/  SHF.R.U32.HI R80, RZ, 0x8, R80 ;  /* 0x00000008ff507819 */ /* 0x000fe40000011650 */
[----:B------:R-:W-:Y:S02]  /*173a0*/  PRMT R86, R6, 0x3340, R1 ;  /* 0x0000334006567816 */ /* 0x000fe40000000001 */
[----:B------:R-:W-:Y:S02]  /*173b0*/  SHF.R.U32.HI R6, RZ, 0x8, R54 ;  /* 0x00000008ff067819 */ /* 0x000fe40000011636 */
[----:B------:R-:W-:Y:S02]  /*173c0*/  LOP3.LUT R80, R80, 0xffff, RZ, 0xc0, !PT ;  /* 0x0000ffff50507812 */ /* 0x000fe400078ec0ff */
[----:B------:R-:W-:-:S02]  /*173d0*/  LOP3.LUT R6, R6, 0xffff, RZ, 0xc0, !PT ;  /* 0x0000ffff06067812 */ /* 0x000fc400078ec0ff */
[--C-:B------:R-:W-:Y:S02]  /*173e0*/  PRMT R80, R80, 0x3340, R1.reuse ;  /* 0x0000334050507816 */ /* 0x100fe40000000001 */
[----:B------:R-:W-:Y:S02]  /*173f0*/  PRMT R6, R6, 0x3340, R1 ;  /* 0x0000334006067816 */ /* 0x000fe40000000001 */
[----:B------:R-:W-:Y:S02]  /*17400*/  PRMT R102, R110, 0x5410, R113 ;  /* 0x000054106e667816 */ /* 0x000fe40000000071 */
[----:B------:R-:W-:Y:S02]  /*17410*/  PRMT R110, R125, 0x5410, R80 ;  /* 0x000054107d6e7816 */ /* 0x000fe40000000050 */
[----:B------:R-:W-:Y:S01]  /*17420*/  PRMT R80, R5, 0x5410, R6 ;  /* 0x0000541005507816 */ /* 0x000fe20000000006 */
[----:B------:R-:W2:Y:S01]  /*17430*/  LDS.128 R44, [R8+UR9] ;  /* 0x00000009082c7984 */ /* 0x000ea20008000c00 */
[----:B------:R-:W-:-:S02]  /*17440*/  LOP3.LUT R6, R161, 0xffff, RZ, 0xc0, !PT ;  /* 0x0000ffffa1067812 */ /* 0x000fc400078ec0ff */
[----:B------:R-:W-:Y:S01]  /*17450*/  PRMT R33, R190, 0x5410, R33 ;  /* 0x00005410be217816 */ /* 0x000fe20000000021 */
[----:B------:R-:W-:Y:S01]  /*17460*/  LDS.128 R36, [R8+UR9+0x1000] ;  /* 0x0010000908247984 */ /* 0x000fe20008000c00 */
[----:B------:R-:W-:Y:S02]  /*17470*/  LOP3.LUT R165, R165, 0xffff, RZ, 0xc0, !PT ;  /* 0x0000ffffa5a57812 */ /* 0x000fe400078ec0ff */
[----:B------:R-:W-:Y:S02]  /*17480*/  LOP3.LUT R169, R169, 0xffff, RZ, 0xc0, !PT ;  /* 0x0000ffffa9a97812 */ /* 0x000fe400078ec0ff */
[----:B------:R-:W-:Y:S02]  /*17490*/  PRMT R64, R7, 0x5410, R64 ;  /* 0x0000541007407816 */ /* 0x000fe40000000040 */
[--C-:B------:R-:W-:Y:S02]  /*174a0*/  PRMT R5, R27, 0x4210, R6.reuse ;  /* 0x000042101b057816 */ /* 0x100fe40000000006 */
[----:B------:R-:W-:-:S02]  /*174b0*/  PRMT R29, R29, 0x5210, R6 ;  /* 0x000052101d1d7816 */ /* 0x000fc40000000006 */
[--C-:B------:R-:W-:Y:S02]  /*174c0*/  PRMT R6, R35, 0x4210, R165.reuse ;  /* 0x0000421023067816 */ /* 0x100fe400000000a5 */
[----:B------:R-:W-:Y:S02]  /*174d0*/  PRMT R30, R150, 0x5210, R165 ;  /* 0x00005210961e7816 */ /* 0x000fe400000000a5 */
[--C-:B------:R-:W-:Y:S01]  /*174e0*/  PRMT R7, R33, 0x4210, R169.reuse ;  /* 0x0000421021077816 */ /* 0x100fe200000000a9 */
[----:B------:R-:W-:Y:S01]  /*174f0*/  BAR.SYNC.DEFER_BLOCKING 0x0 ;  /* 0x0000000000007b1d */ /* 0x000fe20000010000 */
[----:B------:R-:W-:Y:S02]  /*17500*/  PRMT R31, R0, 0x5210, R169 ;  /* 0x00005210001f7816 */ /* 0x000fe400000000a9 */
[----:B------:R-:W-:Y:S02]  /*17510*/  LOP3.LUT R173, R173, 0xffff, RZ, 0xc0, !PT ;  /* 0x0000ffffadad7812 */ /* 0x000fe400078ec0ff */
[----:B------:R-:W-:-:S02]  /*17520*/  LOP3.LUT R0, R177, 0xffff, RZ, 0xc0, !PT ;  /* 0x0000ffffb1007812 */ /* 0x000fc400078ec0ff */
[----:B------:R-:W-:Y:S02]  /*17530*/  LOP3.LUT R98, R98, 0xffff, RZ, 0xc0, !PT ;  /* 0x0000ffff62627812 */ /* 0x000fe400078ec0ff */
[----:B------:R-:W-:Y:S02]  /*17540*/  LOP3.LUT R106, R106, 0xffff, RZ, 0xc0, !PT ;  /* 0x0000ffff6a6a7812 */ /* 0x000fe400078ec0ff */
[--C-:B------:R-:W-:Y:S02]  /*17550*/  PRMT R52, R49, 0x4210, R173.reuse ;  /* 0x0000421031347816 */ /* 0x100fe400000000ad */
[----:B------:R-:W-:Y:S02]  /*17560*/  PRMT R60, R78, 0x5210, R173 ;  /* 0x000052104e3c7816 */ /* 0x000fe400000000ad */
[--C-:B------:R-:W-:Y:S02]  /*17570*/  PRMT R53, R53, 0x4210, R0.reuse ;  /* 0x0000421035357816 */ /* 0x100fe40000000000 */
[----:B------:R-:W-:-:S02]  /*17580*/  PRMT R61, R61, 0x5210, R0 ;  /* 0x000052103d3d7816 */ /* 0x000fc40000000000 */
[--C-:B------:R-:W-:Y:S02]  /*17590*/  PRMT R54, R51, 0x4210, R98.reuse ;  /* 0x0000421033367816 */ /* 0x100fe40000000062 */
[----:B------:R-:W-:Y:S02]  /*175a0*/  PRMT R62, R76, 0x5210, R98 ;  /* 0x000052104c3e7816 */ /* 0x000fe40000000062 */
[--C-:B------:R-:W-:Y:S01]  /*175b0*/  PRMT R55, R55, 0x4210, R106.reuse ;  /* 0x0000421037377816 */ /* 0x100fe2000000006a */
[----:B------:R-:W-:Y:S01]  /*175c0*/  STS.128 [R25], R4 ;  /* 0x0000000419007388 */ /* 0x000fe20000000c00 */
[----:B------:R-:W-:Y:S02]  /*175d0*/  PRMT R63, R68, 0x5210, R106 ;  /* 0x00005210443f7816 */ /* 0x000fe4000000006a */
[----:B------:R-:W-:Y:S01]  /*175e0*/  LOP3.LUT R114, R114, 0xffff, RZ, 0xc0, !PT ;  /* 0x0000ffff72727812 */ /* 0x000fe200078ec0ff */
[----:B------:R-:W-:Y:S01]  /*175f0*/  STS.128 [R25+0x800], R28 ;  /* 0x0008001c19007388 */ /* 0x000fe20000000c00 */
[----:B------:R-:W-:-:S02]  /*17600*/  LOP3.LUT R122, R122, 0xffff, RZ, 0xc0, !PT ;  /* 0x0000ffff7a7a7812 */ /* 0x000fc400078ec0ff */
[----:B------:R-:W-:Y:S01]  /*17610*/  LOP3.LUT R130, R130, 0xffff, RZ, 0xc0, !PT ;  /* 0x0000ffff82827812 */ /* 0x000fe200078ec0ff */
[----:B------:R-:W-:Y:S01]  /*17620*/  BAR.SYNC.DEFER_BLOCKING 0x0 ;  /* 0x0000000000007b1d */ /* 0x000fe20000010000 */
[----:B------:R-:W-:Y:S02]  /*17630*/  LOP3.LUT R138, R138, 0xffff, RZ, 0xc0, !PT ;  /* 0x0000ffff8a8a7812 */ /* 0x000fe400078ec0ff */
[----:B------:R-:W-:Y:S02]  /*17640*/  PRMT R86, R69, 0x5410, R86 ;  /* 0x0000541045567816 */ /* 0x000fe40000000056 */
[----:B------:R-:W-:Y:S02]  /*17650*/  PRMT R84, R71, 0x5410, R84 ;  /* 0x0000541047547816 */ /* 0x000fe40000000054 */
[--C-:B------:R-:W-:Y:S02]  /*17660*/  PRMT R92, R70, 0x5210, R114.reuse ;  /* 0x00005210465c7816 */ /* 0x100fe40000000072 */
[----:B------:R-:W-:-:S02]  /*17670*/  PRMT R68, R43, 0x4210, R114 ;  /* 0x000042102b447816 */ /* 0x000fc40000000072 */
[--C-:B------:R-:W-:Y:S02]  /*17680*/  PRMT R69, R41, 0x4210, R122.reuse ;  /* 0x0000421029457816 */ /* 0x100fe4000000007a */
[----:B------:R-:W-:Y:S02]  /*17690*/  PRMT R93, R93, 0x5210, R122 ;  /* 0x000052105d5d7816 */ /* 0x000fe4000000007a */
[--C-:B------:R-:W-:Y:S02]  /*176a0*/  PRMT R70, R57, 0x4210, R130.reuse ;  /* 0x0000421039467816 */ /* 0x100fe40000000082 */
[----:B------:R-:W-:Y:S02]  /*176b0*/  PRMT R94, R72, 0x5210, R130 ;  /* 0x00005210485e7816 */ /* 0x000fe40000000082 */
[--C-:B------:R-:W-:Y:S02]  /*176c0*/  PRMT R71, R2, 0x4210, R138.reuse ;  /* 0x0000421002477816 */ /* 0x100fe4000000008a */
[----:B------:R-:W-:-:S02]  /*176d0*/  PRMT R95, R95, 0x5210, R138 ;  /* 0x000052105f5f7816 */ /* 0x000fc4000000008a */
[----:B------:R-:W-:Y:S01]  /*176e0*/  LOP3.LUT R99, R99, 0xffff, RZ, 0xc0, !PT ;  /* 0x0000ffff63637812 */ /* 0x000fe200078ec0ff */
[----:B------:R-:W4:Y:S01]  /*176f0*/  LDS.128 R28, [R8+UR9] ;  /* 0x00000009081c7984 */ /* 0x000f220008000c00 */
[----:B------:R-:W-:Y:S02]  /*17700*/  LOP3.LUT R0, R107, 0xffff, RZ, 0xc0, !PT ;  /* 0x0000ffff6b007812 */ /* 0x000fe400078ec0ff */
[----:B------:R-:W-:Y:S01]  /*17710*/  LOP3.LUT R115, R115, 0xffff, RZ, 0xc0, !PT ;  /* 0x0000ffff73737812 */ /* 0x000fe200078ec0ff */
[----:B------:R-:W-:Y:S01]  /*17720*/  LDS.128 R4, [R8+UR9+0x1000] ;  /* 0x0010000908047984 */ /* 0x000fe20008000c00 */
[----:B------:R-:W-:Y:S02]  /*17730*/  LOP3.LUT R2, R123, 0xffff, RZ, 0xc0, !PT ;  /* 0x0000ffff7b027812 */ /* 0x000fe400078ec0ff */
[--C-:B------:R-:W-:Y:S01]  /*17740*/  PRMT R96, R100, 0x4210, R99.reuse ;  /* 0x0000421064607816 */ /* 0x100fe20000000063 */
[----:B------:R-:W-:Y:S01]  /*17750*/  BAR.SYNC.DEFER_BLOCKING 0x0 ;  /* 0x0000000000007b1d */ /* 0x000fe20000010000 */
[----:B------:R-:W-:-:S02]  /*17760*/  PRMT R100, R88, 0x5210, R99 ;  /* 0x0000521058647816 */ /* 0x000fc40000000063 */
[--C-:B------:R-:W-:Y:S02]  /*17770*/  PRMT R97, R97, 0x4210, R0.reuse ;  /* 0x0000421061617816 */ /* 0x100fe40000000000 */
[----:B------:R-:W-:Y:S02]  /*17780*/  PRMT R101, R101, 0x5210, R0 ;  /* 0x0000521065657816 */ /* 0x000fe40000000000 */
[--C-:B------:R-:W-:Y:S01]  /*17790*/  PRMT R98, R65, 0x4210, R115.reuse ;  /* 0x0000421041627816 */ /* 0x100fe20000000073 */
[----:B------:R-:W0:Y:S01]  /*177a0*/  LDC R0, c[0x0][0x3b8] ;  /* 0x0000ee00ff007b82 */ /* 0x000e220000000800 */
[----:B------:R-:W-:Y:S02]  /*177b0*/  PRMT R102, R102, 0x5210, R115 ;  /* 0x0000521066667816 */ /* 0x000fe40000000073 */
[--C-:B------:R-:W-:Y:S02]  /*177c0*/  PRMT R99, R59, 0x4210, R2.reuse ;  /* 0x000042103b637816 */ /* 0x100fe40000000002 */
[----:B------:R-:W-:-:S02]  /*177d0*/  PRMT R103, R103, 0x5210, R2 ;  /* 0x0000521067677816 */ /* 0x000fc40000000002 */
[----:B------:R-:W-:Y:S02]  /*177e0*/  LOP3.LUT R131, R131, 0xffff, RZ, 0xc0, !PT ;  /* 0x0000ffff83837812 */ /* 0x000fe400078ec0ff */
[----:B------:R-:W-:Y:S02]  /*177f0*/  LOP3.LUT R74, R74, 0xffff, RZ, 0xc0, !PT ;  /* 0x0000ffff4a4a7812 */ /* 0x000fe400078ec0ff */
[----:B------:R-:W-:Y:S02]  /*17800*/  LOP3.LUT R82, R82, 0xffff, RZ, 0xc0, !PT ;  /* 0x0000ffff52527812 */ /* 0x000fe400078ec0ff */
[----:B------:R-:W-:Y:S02]  /*17810*/  LOP3.LUT R90, R90, 0xffff, RZ, 0xc0, !PT ;  /* 0x0000ffff5a5a7812 */ /* 0x000fe400078ec0ff */
[--C-:B------:R-:W-:Y:S01]  /*17820*/  PRMT R104, R104, 0x4210, R131.reuse ;  /* 0x0000421068687816 */ /* 0x100fe20000000083 */
[----:B------:R-:W-:Y:S01]  /*17830*/  STS.128 [R25], R52 ;  /* 0x0000003419007388 */ /* 0x000fe20000000c00 */
[----:B------:R-:W-:-:S02]  /*17840*/  PRMT R108, R108, 0x5210, R131 ;  /* 0x000052106c6c7816 */ /* 0x000fc40000000083 */
[--C-:B------:R-:W-:Y:S01]  /*17850*/  PRMT R105, R105, 0x4210, R74.reuse ;  /* 0x0000421069697816 */ /* 0x100fe2000000004a */
[----:B------:R-:W-:Y:S01]  /*17860*/  STS.128 [R25+0x800], R60 ;  /* 0x0008003c19007388 */ /* 0x000fe20000000c00 */
[----:B------:R-:W-:Y:S02]  /*17870*/  PRMT R109, R109, 0x5210, R74 ;  /* 0x000052106d6d7816 */ /* 0x000fe4000000004a */
[--C-:B------:R-:W-:Y:S01]  /*17880*/  PRMT R106, R67, 0x4210, R82.reuse ;  /* 0x00004210436a7816 */ /* 0x100fe20000000052 */
[----:B------:R-:W-:Y:S01]  /*17890*/  BAR.SYNC.DEFER_BLOCKING 0x0 ;  /* 0x0000000000007b1d */ /* 0x000fe20000010000 */
[----:B------:R-:W-:Y:S02]  /*178a0*/  PRMT R110, R110, 0x5210, R82 ;  /* 0x000052106e6e7816 */ /* 0x000fe40000000052 */
[--C-:B------:R-:W-:Y:S02]  /*178b0*/  PRMT R107, R3, 0x4210, R90.reuse ;  /* 0x00004210036b7816 */ /* 0x100fe4000000005a */
[----:B------:R-:W-:-:S02]  /*178c0*/  PRMT R111, R111, 0x5210, R90 ;  /* 0x000052106f6f7816 */ /* 0x000fc4000000005a */
[----:B------:R-:W-:Y:S01]  /*178d0*/  LOP3.LUT R3, R10, 0xffff, RZ, 0xc0, !PT ;  /* 0x0000ffff0a037812 */ /* 0x000fe200078ec0ff */
[----:B0-----:R-:W-:Y:S01]  /*178e0*/  IMAD R10, R9, R0, RZ ;  /* 0x00000000090a7224 */ /* 0x001fe200078e02ff */
[----:B------:R-:W-:Y:S02]  /*178f0*/  LOP3.LUT R113, R18, 0xffff, RZ, 0xc0, !PT ;  /* 0x0000ffff12717812 */ /* 0x000fe400078ec0ff */
[--C-:B------:R-:W-:Y:S02]  /*17900*/  PRMT R32, R32, 0x4210, R3.reuse ;  /* 0x0000421020207816 */ /* 0x100fe40000000003 */
[----:B------:R-:W-:Y:S02]  /*17910*/  PRMT R112, R112, 0x5210, R3 ;  /* 0x0000521070707816 */ /* 0x000fe40000000003 */
[----:B------:R-:W-:Y:S02]  /*17920*/  LOP3.LUT R115, R34, 0xffff, RZ, 0xc0, !PT ;  /* 0x0000ffff22737812 */ /* 0x000fe400078ec0ff */
[----:B------:R-:W-:-:S02]  /*17930*/  LOP3.LUT R3, R26, 0xffff, RZ, 0xc0, !PT ;  /* 0x0000ffff1a037812 */ /* 0x000fc400078ec0ff */
[----:B------:R-:W-:Y:S02]  /*17940*/  PRMT R33, R16, 0x4210, R113 ;  /* 0x0000421010217816 */ /* 0x000fe40000000071 */
[----:B------:R-:W-:Y:S01]  /*17950*/  PRMT R35, R12, 0x4210, R115 ;  /* 0x000042100c237816 */ /* 0x000fe20000000073 */
[----:B------:R-:W-:Y:S01]  /*17960*/  IMAD R12, R17, R0, RZ ;  /* 0x00000000110c7224 */ /* 0x000fe200078e02ff */
[----:B------:R-:W-:Y:S01]  /*17970*/  PRMT R113, R116, 0x5210, R113 ;  /* 0x0000521074717816 */ /* 0x000fe20000000071 */
[----:B------:R-:W0:Y:S01]  /*17980*/  LDS.128 R60, [R8+UR9] ;  /* 0x00000009083c7984 */ /* 0x000e220008000c00 */
[--C-:B------:R-:W-:Y:S02]  /*17990*/  PRMT R34, R14, 0x4210, R3.reuse ;  /* 0x000042100e227816 */ /* 0x100fe40000000003 */
[----:B------:R-:W-:Y:S01]  /*179a0*/  PRMT R114, R118, 0x5210, R3 ;  /* 0x0000521076727816 */ /* 0x000fe20000000003 */
[----:B------:R-:W-:Y:S01]  /*179b0*/  LDS.128 R52, [R8+UR9+0x1000] ;  /* 0x0010000908347984 */ /* 0x000fe20008000c00 */
[----:B------:R-:W-:-:S02]  /*179c0*/  PRMT R115, R120, 0x5210, R115 ;  /* 0x0000521078737816 */ /* 0x000fc40000000073 */
[----:B------:R-:W-:Y:S01]  /*179d0*/  LOP3.LUT R27, R58, 0xffff, RZ, 0xc0, !PT ;  /* 0x0000ffff3a1b7812 */ /* 0x000fe200078ec0ff */
[----:B------:R-:W-:Y:S01]  /*179e0*/  BAR.SYNC.DEFER_BLOCKING 0x0 ;  /* 0x0000000000007b1d */ /* 0x000fe20000010000 */
[----:B------:R-:W-:Y:S02]  /*179f0*/  LOP3.LUT R3, R42, 0xffff, RZ, 0xc0, !PT ;  /* 0x0000ffff2a037812 */ /* 0x000fe400078ec0ff */
[----:B------:R-:W-:Y:S02]  /*17a00*/  PRMT R58, R40, 0x4210, R27 ;  /* 0x00004210283a7816 */ /* 0x000fe4000000001b */
[----:B------:R-:W-:Y:S02]  /*17a10*/  LOP3.LUT R49, R50, 0xffff, RZ, 0xc0, !PT ;  /* 0x0000ffff32317812 */ /* 0x000fe400078ec0ff */
[----:B------:R-:W-:Y:S02]  /*17a20*/  LOP3.LUT R51, R66, 0xffff, RZ, 0xc0, !PT ;  /* 0x0000ffff42337812 */ /* 0x000fe400078ec0ff */
[----:B------:R-:W-:-:S02]  /*17a30*/  PRMT R57, R24, 0x4210, R49 ;  /* 0x0000421018397816 */ /* 0x000fc40000000031 */
[----:B------:R-:W-:Y:S02]  /*17a40*/  PRMT R59, R48, 0x4210, R51 ;  /* 0x00004210303b7816 */ /* 0x000fe40000000033 */
[--C-:B------:R-:W-:Y:S02]  /*17a50*/  PRMT R56, R56, 0x4210, R3.reuse ;  /* 0x0000421038387816 */ /* 0x100fe40000000003 */
[----:B------:R-:W-:Y:S01]  /*17a60*/  PRMT R48, R86, 0x5210, R3 ;  /* 0x0000521056307816 */ /* 0x000fe20000000003 */
[----:B-1----:R-:W-:Y:S01]  /*17a70*/  IMAD R3, R187, UR4, RZ ;  /* 0x00000004bb037c24 */ /* 0x002fe2000f8e02ff */
[----:B------:R-:W-:Y:S01]  /*17a80*/  PRMT R49, R84, 0x5210, R49 ;  /* 0x0000521054317816 */ /* 0x000fe20000000031 */
[----:B------:R-:W1:Y:S01]  /*17a90*/  LDCU UR4, c[0x0][0x39c] ;  /* 0x00007380ff0477ac */ /* 0x000e620008000800 */
[----:B------:R-:W-:Y:S02]  /*17aa0*/  PRMT R50, R80, 0x5210, R27 ;  /* 0x0000521050327816 */ /* 0x000fe4000000001b */
[----:B------:R-:W-:-:S02]  /*17ab0*/  PRMT R51, R64, 0x5210, R51 ;  /* 0x0000521040337816 */ /* 0x000fc40000000033 */
[----:B------:R-:W-:Y:S01]  /*17ac0*/  IADD3 R2, P5, PT, R3, UR12, RZ ;  /* 0x0000000c03027c10 */ /* 0x000fe2000ffbe0ff */
[----:B------:R-:W-:Y:S01]  /*17ad0*/  STS.128 [R25], R68 ;  /* 0x0000004419007388 */ /* 0x000fe20000000c00 */
[----:B------:R-:W-:Y:S02]  /*17ae0*/  ISETP.LT.AND P2, PT, R9, UR15, !P0 ;  /* 0x0000000f09007c0c */ /* 0x000fe4000c741270 */
[C---:B------:R-:W-:Y:S01]  /*17af0*/  ISETP.LT.AND P4, PT, R140.reuse, UR5, !P0 ;  /* 0x000000058c007c0c */ /* 0x040fe2000c781270 */
[----:B------:R-:W-:Y:S01]  /*17b00*/  STS.128 [R25+0x800], R92 ;  /* 0x0008005c19007388 */ /* 0x000fe20000000c00 */
[----:B------:R-:W-:Y:S01]  /*17b10*/  IMAD R140, R140, R0, RZ ;  /* 0x000000008c8c7224 */ /* 0x000fe200078e02ff */
[----:B------:R-:W-:Y:S01]  /*17b20*/  LEA.HI.X.SX32 R3, R3, UR13, 0x1, P5 ;  /* 0x0000000d03037c11 */ /* 0x000fe2000a8f0eff */
[----:B------:R-:W0:Y:S01]  /*17b30*/  LDCU UR5, c[0x0][0x39c] ;  /* 0x00007380ff0577ac */ /* 0x000e220008000800 */
[----:B------:R-:W-:Y:S01]  /*17b40*/  BAR.SYNC.DEFER_BLOCKING 0x0 ;  /* 0x0000000000007b1d */ /* 0x000fe20000010000 */
[----:B------:R-:W-:-:S02]  /*17b50*/  IADD3 R26, P5, PT, R10, R2, RZ ;  /* 0x000000020a1a7210 */ /* 0x000fc40007fbe0ff */
[----:B--2---:R-:W-:Y:S02]  /*17b60*/  PRMT R67, R44, 0x7770, RZ ;  /* 0x000077702c437816 */ /* 0x004fe400000000ff */
[----:B------:R-:W-:Y:S01]  /*17b70*/  LEA.HI.X.SX32 R27, R10, R3, 0x1, P5 ;  /* 0x000000030a1b7211 */ /* 0x000fe200028f0eff */
[-C--:B------:R-:W-:Y:S01]  /*17b80*/  IMAD R10, R22, R0.reuse, RZ ;  /* 0x00000000160a7224 */ /* 0x080fe200078e02ff */
[C---:B------:R-:W-:Y:S01]  /*17b90*/  ISETP.LT.AND P5, PT, R184.reuse, UR6, !P0 ;  /* 0x00000006b8007c0c */ /* 0x040fe2000c7a1270 */
[----:B------:R-:W-:Y:S01]  /*17ba0*/  IMAD R184, R184, R0, RZ ;  /* 0x00000000b8b87224 */ /* 0x000fe200078e02ff */
[----:B------:R-:W2:Y:S01]  /*17bb0*/  LDCU UR6, c[0x0][0x39c] ;  /* 0x00007380ff0677ac */ /* 0x000ea20008000800 */
[----:B------:R-:W-:Y:S01]  /*17bc0*/  PRMT R65, R44, 0x7772, RZ ;  /* 0x000077722c417816 */ /* 0x000fe200000000ff */
[----:B------:R-:W0:Y:S04]  /*17bd0*/  LDS.128 R92, [R8+UR9] ;  /* 0x00000009085c7984 */ /* 0x000e280008000c00 */
[----:B------:R-:W-:Y:S01]  /*17be0*/  LDS.128 R68, [R8+UR9+0x1000] ;  /* 0x0010000908447984 */ /* 0x000fe20008000c00 */
[----:B------:R-:W-:Y:S06]  /*17bf0*/  BAR.SYNC.DEFER_BLOCKING 0x0 ;  /* 0x0000000000007b1d */ /* 0x000fec0000010000 */
[----:B------:R-:W-:Y:S04]  /*17c00*/  STS.128 [R25], R96 ;  /* 0x0000006019007388 */ /* 0x000fe80000000c00 */
[----:B------:R-:W-:Y:S01]  /*17c10*/  STS.128 [R25+0x800], R100 ;  /* 0x0008006419007388 */ /* 0x000fe20000000c00 */
[----:B------:R-:W-:Y:S06]  /*17c20*/  BAR.SYNC.DEFER_BLOCKING 0x0 ;  /* 0x0000000000007b1d */ /* 0x000fec0000010000 */
        /* <DEDUP_REMOVED lines=15> */
[----:B------:R1:W-:Y:S04]  /*17d20*/  STS.128 [R25], R56 ;  /* 0x0000003819007388 */ /* 0x0003e80000000c00 */
[----:B------:R2:W-:Y:S01]  /*17d30*/  STS.128 [R25+0x800], R48 ;  /* 0x0008003019007388 */ /* 0x0005e20000000c00 */
[----:B------:R-:W-:Y:S01]  /*17d40*/  BAR.SYNC.DEFER_BLOCKING 0x0 ;  /* 0x0000000000007b1d */ /* 0x000fe20000010000 */
[----:B-1----:R-:W-:-:S02]  /*17d50*/  IADD3 R56, P6, PT, R140, R2, RZ ;  /* 0x000000028c387210 */ /* 0x002fc40007fde0ff */
[----:B------:R-:W-:Y:S02]  /*17d60*/  PRMT R59, R44, 0x7771, RZ ;  /* 0x000077712c3b7816 */ /* 0x000fe400000000ff */
[----:B------:R-:W-:Y:S02]  /*17d70*/  LEA.HI.X.SX32 R57, R140, R3, 0x1, P6 ;  /* 0x000000038c397211 */ /* 0x000fe400030f0eff */
[----:B--2---:R-:W-:Y:S01]  /*17d80*/  PRMT R51, R45, 0x7770, RZ ;  /* 0x000077702d337816 */ /* 0x004fe200000000ff */
[----:B------:R1:W-:Y:S01]  /*17d90*/  @P2 STG.E.U8 desc[UR20][R26.64], R67 ;  /* 0x000000431a002986 */ /* 0x0003e2000c101114 */
[----:B------:R-:W-:-:S03]  /*17da0*/  IADD3 R24, P2, PT, R184, R2, RZ ;  /* 0x00000002b8187210 */ /* 0x000fc60007f5e0ff */
[----:B------:R2:W-:Y:S01]  /*17db0*/  @P4 STG.E.U8 desc[UR20][R56.64], R59 ;  /* 0x0000003b38004986 */ /* 0x0005e2000c101114 */
[C---:B------:R-:W-:Y:S01]  /*17dc0*/  ISETP.LT.AND P4, PT, R183.reuse, UR7, !P0 ;  /* 0x00000007b7007c0c */ /* 0x040fe2000c781270 */
[-C--:B------:R-:W-:Y:S01]  /*17dd0*/  IMAD R183, R183, R0.reuse, RZ ;  /* 0x00000000b7b77224 */ /* 0x080fe200078e02ff */
[----:B------:R-:W-:Y:S01]  /*17de0*/  LEA.HI.X.SX32 R25, R184, R3, 0x1, P2 ;  /* 0x00000003b8197211 */ /* 0x000fe200010f0eff */
[----:B------:R-:W3:Y:S01]  /*17df0*/  LDCU UR7, c[0x0][0x39c] ;  /* 0x00007380ff0777ac */ /* 0x000ee20008000800 */
[C---:B------:R-:W-:Y:S01]  /*17e00*/  ISETP.LT.AND P2, PT, R182.reuse, UR4, !P0 ;  /* 0x00000004b6007c0c */ /* 0x040fe2000c741270 */
[----:B------:R-:W-:Y:S01]  /*17e10*/  IMAD R182, R182, R0, RZ ;  /* 0x00000000b6b67224 */ /* 0x000fe200078e02ff */
[-C--:B-1----:R-:W-:Y:S01]  /*17e20*/  IADD3 R26, P6, PT, R183, R2.reuse, RZ ;  /* 0x00000002b71a7210 */ /* 0x082fe20007fde0ff */
[----:B------:R1:W-:Y:S01]  /*17e30*/  @P5 STG.E.U8 desc[UR20][R24.64], R65 ;  /* 0x0000004118005986 */ /* 0x0003e2000c101114 */
[----:B------:R-:W3:Y:S02]  /*17e40*/  LDCU UR4, c[0x0][0x39c] ;  /* 0x00007380ff0477ac */ /* 0x000ee40008000800 */
[----:B------:R-:W-:-:S02]  /*17e50*/  IADD3 R48, P5, PT, R182, R2, RZ ;  /* 0x00000002b6307210 */ /* 0x000fc40007fbe0ff */
[-C--:B------:R-:W-:Y:S02]  /*17e60*/  LEA.HI.X.SX32 R27, R183, R3.reuse, 0x1, P6 ;  /* 0x00000003b71b7211 */ /* 0x080fe400030f0eff */
[C---:B0-----:R-:W-:Y:S01]  /*17e70*/  ISETP.LT.AND P6, PT, R181.reuse, UR5, !P0 ;  /* 0x00000005b5007c0c */ /* 0x041fe2000c7c1270 */
[----:B------:R-:W-:Y:S01]  /*17e80*/  IMAD R181, R181, R0, RZ ;  /* 0x00000000b5b57224 */ /* 0x000fe200078e02ff */
[----:B--2---:R-:W-:Y:S01]  /*17e90*/  PRMT R59, R44, 0x7773, RZ ;  /* 0x000077732c3b7816 */ /* 0x004fe200000000ff */
[----:B------:R-:W0:Y:S01]  /*17ea0*/  LDCU UR5, c[0x0][0x39c] ;  /* 0x00007380ff0577ac */ /* 0x000e220008000800 */
[----:B------:R-:W-:Y:S02]  /*17eb0*/  LEA.HI.X.SX32 R49, R182, R3, 0x1, P5 ;  /* 0x00000003b6317211 */ /* 0x000fe400028f0eff */
[----:B------:R-:W-:Y:S01]  /*17ec0*/  PRMT R57, R45, 0x7771, RZ ;  /* 0x000077712d397816 */ /* 0x000fe200000000ff */
[----:B------:R2:W-:Y:S01]  /*17ed0*/  @P4 STG.E.U8 desc[UR20][R26.64], R59 ;  /* 0x0000003b1a004986 */ /* 0x0005e2000c101114 */
[----:B-1----:R-:W-:-:S02]  /*17ee0*/  IADD3 R24, P4, PT, R181, R2, RZ ;  /* 0x00000002b5187210 */ /* 0x002fc40007f9e0ff */
[----:B------:R-:W-:Y:S01]  /*17ef0*/  PRMT R65, R46, 0x7773, RZ ;  /* 0x000077732e417816 */ /* 0x000fe200000000ff */
[----:B------:R1:W-:Y:S01]  /*17f00*/  @P2 STG.E.U8 desc[UR20][R48.64], R51 ;  /* 0x0000003330002986 */ /* 0x0003e2000c101114 */
[C---:B------:R-:W-:Y:S01]  /*17f10*/  ISETP.LT.AND P2, PT, R180.reuse, UR6, !P0 ;  /* 0x00000006b4007c0c */ /* 0x040fe2000c741270 */
[-C--:B------:R-:W-:Y:S01]  /*17f20*/  IMAD R180, R180, R0.reuse, RZ ;  /* 0x00000000b4b47224 */ /* 0x080fe200078e02ff */
[----:B------:R-:W-:Y:S01]  /*17f30*/  LEA.HI.X.SX32 R25, R181, R3, 0x1, P4 ;  /* 0x00000003b5197211 */ /* 0x000fe200020f0eff */
[----:B------:R-:W0:Y:S01]  /*17f40*/  LDCU UR6, c[0x0][0x39c] ;  /* 0x00007380ff0677ac */ /* 0x000e220008000800 */
[C---:B---3--:R-:W-:Y:S01]  /*17f50*/  ISETP.LT.AND P4, PT, R179.reuse, UR10, !P0 ;  /* 0x0000000ab3007c0c */ /* 0x048fe2000c781270 */
[----:B------:R-:W-:Y:S01]  /*17f60*/  IMAD R179, R179, R0, RZ ;  /* 0x00000000b3b37224 */ /* 0x000fe200078e02ff */
[-C--:B--2---:R-:W-:Y:S01]  /*17f70*/  IADD3 R26, P5, PT, R180, R2.reuse, RZ ;  /* 0x00000002b41a7210 */ /* 0x084fe20007fbe0ff */
[----:B------:R2:W-:Y:S01]  /*17f80*/  @P6 STG.E.U8 desc[UR20][R24.64], R57 ;  /* 0x0000003918006986 */ /* 0x0005e2000c101114 */
[----:B------:R-:W-:Y:S01]  /*17f90*/  PRMT R59, R45, 0x7772, RZ ;  /* 0x000077722d3b7816 */ /* 0x000fe200000000ff */
[----:B------:R-:W3:Y:S01]  /*17fa0*/  LDCU UR10, c[0x0][0x39c] ;  /* 0x00007380ff0a77ac */ /* 0x000ee20008000800 */
[----:B-1----:R-:W-:-:S02]  /*17fb0*/  IADD3 R48, P6, PT, R179, R2, RZ ;  /* 0x00000002b3307210 */ /* 0x002fc40007fde0ff */
[-C--:B------:R-:W-:Y:S02]  /*17fc0*/  LEA.HI.X.SX32 R27, R180, R3.reuse, 0x1, P5 ;  /* 0x00000003b41b7211 */ /* 0x080fe400028f0eff */
[C---:B------:R-:W-:Y:S01]  /*17fd0*/  ISETP.LT.AND P5, PT, R178.reuse, UR4, !P0 ;  /* 0x00000004b2007c0c */ /* 0x040fe2000c7a1270 */
[----:B------:R-:W-:Y:S01]  /*17fe0*/  IMAD R178, R178, R0, RZ ;  /* 0x00000000b2b27224 */ /* 0x000fe200078e02ff */
[-C--:B------:R-:W-:Y:S01]  /*17ff0*/  LEA.HI.X.SX32 R49, R179, R3.reuse, 0x1, P6 ;  /* 0x00000003b3317211 */ /* 0x080fe200030f0eff */
[----:B------:R1:W-:Y:S01]  /*18000*/  @P2 STG.E.U8 desc[UR20][R26.64], R59 ;  /* 0x0000003b1a002986 */ /* 0x0003e2000c101114 */
[----:B------:R-:W-:Y:S01]  /*18010*/  PRMT R51, R45, 0x7773, RZ ;  /* 0x000077732d337816 */ /* 0x000fe200000000ff */
[----:B------:R-:W3:Y:S01]  /*18020*/  LDCU UR4, c[0x0][0x39c] ;  /* 0x00007380ff0477ac */ /* 0x000ee20008000800 */
[----:B--2---:R-:W-:Y:S02]  /*18030*/  IADD3 R24, P2, PT, R178, R2, RZ ;  /* 0x00000002b2187210 */ /* 0x004fe40007f5e0ff */
[----:B------:R-:W-:Y:S01]  /*18040*/  PRMT R57, R46, 0x7770, RZ ;  /* 0x000077702e397816 */ /* 0x000fe200000000ff */
[----:B------:R2:W-:Y:S01]  /*18050*/  @P4 STG.E.U8 desc[UR20][R48.64], R51 ;  /* 0x0000003330004986 */ /* 0x0005e2000c101114 */
[C---:B0-----:R-:W-:Y:S01]  /*18060*/  ISETP.LT.AND P4, PT, R139.reuse, UR5, !P0 ;  /* 0x000000058b007c0c */ /* 0x041fe2000c781270 */
[-C--:B------:R-:W-:Y:S01]  /*18070*/  IMAD R139, R139, R0.reuse, RZ ;  /* 0x000000008b8b7224 */ /* 0x080fe200078e02ff */
[----:B------:R-:W-:Y:S01]  /*18080*/  LEA.HI.X.SX32 R25, R178, R3, 0x1, P2 ;  /* 0x00000003b2197211 */ /* 0x000fe200010f0eff */
[----:B------:R-:W0:Y:S01]  /*18090*/  LDCU UR5, c[0x0][0x39c] ;  /* 0x00007380ff0577ac */ /* 0x000e220008000800 */
[C---:B------:R-:W-:Y:S01]  /*180a0*/  ISETP.LT.AND P2, PT, R137.reuse, UR7, !P0 ;  /* 0x0000000789007c0c */ /* 0x040fe2000c741270 */
[----:B------:R-:W-:Y:S01]  /*180b0*/  IMAD R137, R137, R0, RZ ;  /* 0x0000000089897224 */ /* 0x000fe200078e02ff */
[----:B------:R-:W-:Y:S01]  /*180c0*/  IADD3 R44, P6, PT, R139, R2, RZ ;  /* 0x000000028b2c7210 */ /* 0x000fe20007fde0ff */
[----:B------:R0:W-:Y:S01]  /*180d0*/  @P5 STG.E.U8 desc[UR20][R24.64], R57 ;  /* 0x0000003918005986 */ /* 0x0001e2000c101114 */
[----:B------:R-:W3:Y:S01]  /*180e0*/  LDCU UR7, c[0x0][0x39c] ;  /* 0x00007380ff0777ac */ /* 0x000ee20008000800 */
[----:B-1----:R-:W-:-:S02]  /*180f0*/  PRMT R59, R47, 0x7770, RZ ;  /* 0x000077702f3b7816 */ /* 0x002fc400000000ff */
[----:B------:R-:W-:Y:S02]  /*18100*/  IADD3 R26, P5, PT, R137, R2, RZ ;  /* 0x00000002891a7210 */ /* 0x000fe40007fbe0ff */
[-C--:B------:R-:W-:Y:S02]  /*18110*/  LEA.HI.X.SX32 R45, R139, R3.reuse, 0x1, P6 ;  /* 0x000000038b2d7211 */ /* 0x080fe400030f0eff */
[C---:B------:R-:W-:Y:S01]  /*18120*/  ISETP.LT.AND P6, PT, R135.reuse, UR6, !P0 ;  /* 0x0000000687007c0c */ /* 0x040fe2000c7c1270 */
[----:B------:R-:W1:Y:S01]  /*18130*/  LDCU UR6, c[0x0][0x39c] ;  /* 0x00007380ff0677ac */ /* 0x000e620008000800 */
[C---:B--2---:R-:W-:Y:S01]  /*18140*/  PRMT R51, R46.reuse, 0x7771, RZ ;  /* 0x000077712e337816 */ /* 0x044fe200000000ff */
[----:B------:R-:W-:Y:S01]  /*18150*/  IMAD R135, R135, R0, RZ ;  /* 0x0000000087877224 */ /* 0x000fe200078e02ff */
[----:B------:R-:W-:Y:S02]  /*18160*/  LEA.HI.X.SX32 R27, R137, R3, 0x1, P5 ;  /* 0x00000003891b7211 */ /* 0x000fe400028f0eff */
[----:B------:R-:W-:Y:S01]  /*18170*/  PRMT R49, R46, 0x7772, RZ ;  /* 0x000077722e317816 */ /* 0x000fe200000000ff */
[----:B------:R2:W-:Y:S01]  /*18180*/  @P4 STG.E.U8 desc[UR20][R44.64], R51 ;  /* 0x000000332c004986 */ /* 0x0005e2000c101114 */
[----:B0-----:R-:W-:-:S02]  /*18190*/  IADD3 R24, P4, PT, R135, R2, RZ ;  /* 0x0000000287187210 */ /* 0x001fc40007f9e0ff */
[----:B------:R-:W-:Y:S01]  /*181a0*/  PRMT R57, R47, 0x7771, RZ ;  /* 0x000077712f397816 */ /* 0x000fe200000000ff */
[----:B------:R0:W-:Y:S01]  /*181b0*/  @P2 STG.E.U8 desc[UR20][R26.64], R49 ;  /* 0x000000311a002986 */ /* 0x0001e2000c101114 */
[C---:B---3--:R-:W-:Y:S01]  /*181c0*/  ISETP.LT.AND P2, PT, R133.reuse, UR4, !P0 ;  /* 0x0000000485007c0c */ /* 0x048fe2000c741270 */
[-C--:B------:R-:W-:Y:S01]  /*181d0*/  IMAD R133, R133, R0.reuse, RZ ;  /* 0x0000000085857224 */ /* 0x080fe200078e02ff */
[----:B------:R-:W-:Y:S01]  /*181e0*/  LEA.HI.X.SX32 R25, R135, R3, 0x1, P4 ;  /* 0x0000000387197211 */ /* 0x000fe200020f0eff */
[----:B------:R-:W3:Y:S01]  /*181f0*/  LDCU UR4, c[0x0][0x39c] ;  /* 0x00007380ff0477ac */ /* 0x000ee20008000800 */
[C---:B------:R-:W-:Y:S01]  /*18200*/  ISETP.LT.AND P4, PT, R91.reuse, UR5, !P0 ;  /* 0x000000055b007c0c */ /* 0x040fe2000c781270 */
[----:B------:R-:W-:Y:S01]  /*18210*/  IMAD R91, R91, R0, RZ ;  /* 0x000000005b5b7224 */ /* 0x000fe200078e02ff */
[----:B--2---:R-:W-:Y:S01]  /*18220*/  IADD3 R44, P5, PT, R133, R2, RZ ;  /* 0x00000002852c7210 */ /* 0x004fe20007fbe0ff */
[----:B------:R2:W-:Y:S01]  /*18230*/  @P6 STG.E.U8 desc[UR20][R24.64], R65 ;  /* 0x0000004118006986 */ /* 0x0005e2000c101114 */
[----:B------:R-:W3:Y:S01]  /*18240*/  LDCU UR5, c[0x0][0x39c] ;  /* 0x00007380ff0577ac */ /* 0x000ee20008000800 */
[----:B------:R-:W-:-:S02]  /*18250*/  PRMT R51, R47, 0x7772, RZ ;  /* 0x000077722f337816 */ /* 0x000fc400000000ff */
[-C--:B------:R-:W-:Y:S02]  /*18260*/  LEA.HI.X.SX32 R45, R133, R3.reuse, 0x1, P5 ;  /* 0x00000003852d7211 */ /* 0x080fe400028f0eff */
[----:B0-----:R-:W-:Y:S02]  /*18270*/  IADD3 R26, P6, PT, R91, R2, RZ ;  /* 0x000000025b1a7210 */ /* 0x001fe40007fde0ff */
[C---:B-1----:R-:W-:Y:S01]  /*18280*/  ISETP.LT.AND P5, PT, R89.reuse, UR6, !P0 ;  /* 0x0000000659007c0c */ /* 0x042fe2000c7a1270 */
[----:B------:R-:W-:Y:S01]  /*18290*/  IMAD R89, R89, R0, RZ ;  /* 0x0000000059597224 */ /* 0x000fe200078e02ff */
[-C--:B------:R-:W-:Y:S01]  /*182a0*/  LEA.HI.X.SX32 R27, R91, R3.reuse, 0x1, P6 ;  /* 0x000000035b1b7211 */ /* 0x080fe200030f0eff */
[----:B------:R-:W-:Y:S01]  /*182b0*/  @P2 STG.E.U8 desc[UR20][R44.64], R59 ;  /* 0x0000003b2c002986 */ /* 0x000fe2000c101114 */
[----:B------:R-:W0:Y:S01]  /*182c0*/  LDCU UR6, c[0x0][0x39c] ;  /* 0x00007380ff0677ac */ /* 0x000e220008000800 */
[----:B------:R-:W-:Y:S02]  /*182d0*/  PRMT R49, R47, 0x7773, RZ ;  /* 0x000077732f317816 */ /* 0x000fe400000000ff */
[----:B--2---:R-:W-:Y:S01]  /*182e0*/  IADD3 R24, P2, PT, R89, R2, RZ ;  /* 0x0000000259187210 */ /* 0x004fe20007f5e0ff */
[----:B------:R1:W-:Y:S01]  /*182f0*/  @P4 STG.E.U8 desc[UR20][R26.64], R57 ;  /* 0x000000391a004986 */ /* 0x0003e2000c101114 */
[C---:B------:R-:W-:Y:S01]  /*18300*/  ISETP.LT.AND P4, PT, R87.reuse, UR7, !P0 ;  /* 0x0000000757007c0c */ /* 0x040fe2000c781270 */
[-C--:B------:R-:W-:Y:S01]  /*18310*/  IMAD R87, R87, R0.reuse, RZ ;  /* 0x0000000057577224 */ /* 0x080fe200078e02ff */
[-C--:B------:R-:W-:Y:S01]  /*18320*/  LEA.HI.X.SX32 R25, R89, R3.reuse, 0x1, P2 ;  /* 0x0000000359197211 */ /* 0x080fe200010f0eff */
[----:B------:R-:W2:Y:S01]  /*18330*/  LDCU UR7, c[0x0][0x39c] ;  /* 0x00007380ff0777ac */ /* 0x000ea20008000800 */
[C---:B---3--:R-:W-:Y:S01]  /*18340*/  ISETP.LT.AND P2, PT, R85.reuse, UR4, !P0 ;  /* 0x0000000455007c0c */ /* 0x048fe2000c741270 */
[----:B------:R-:W-:Y:S01]  /*18350*/  IMAD R85, R85, R0, RZ ;  /* 0x0000000055557224 */ /* 0x000fe200078e02ff */
[C---:B------:R-:W-:Y:S01]  /*18360*/  IADD3 R46, P6, PT, R87.reuse, R2, RZ ;  /* 0x00000002572e7210 */ /* 0x040fe20007fde0ff */
[----:B------:R3:W-:Y:S01]  /*18370*/  @P5 STG.E.U8 desc[UR20][R24.64], R51 ;  /* 0x0000003318005986 */ /* 0x0007e2000c101114 */
[----:B------:R-:W2:Y:S02]  /*18380*/  LDCU UR4, c[0x0][0x39c] ;  /* 0x00007380ff0477ac */ /* 0x000ea40008000800 */
[----:B------:R-:W-:-:S02]  /*18390*/  LEA.HI.X.SX32 R47, R87, R3, 0x1, P6 ;  /* 0x00000003572f7211 */ /* 0x000fc400030f0eff */
[----:B-1----:R-:W-:Y:S02]  /*183a0*/  IADD3 R26, P5, PT, R85, R2, RZ ;  /* 0x00000002551a7210 */ /* 0x002fe40007fbe0ff */
[C---:B------:R-:W-:Y:S01]  /*183b0*/  ISETP.LT.AND P6, PT, R83.reuse, UR5, !P0 ;  /* 0x0000000553007c0c */ /* 0x040fe2000c7c1270 */
[-C--:B------:R-:W-:Y:S01]  /*183c0*/  IMAD R83, R83, R0.reuse, RZ ;  /* 0x0000000053537224 */ /* 0x080fe200078e02ff */
[----:B------:R-:W-:Y:S01]  /*183d0*/  LEA.HI.X.SX32 R27, R85, R3, 0x1, P5 ;  /* 0x00000003551b7211 */ /* 0x000fe200028f0eff */
[----:B------:R1:W-:Y:S01]  /*183e0*/  @P4 STG.E.U8 desc[UR20][R46.64], R49 ;  /* 0x000000312e004986 */ /* 0x0003e2000c101114 */
[C---:B----4-:R-:W-:Y:S01]  /*183f0*/  PRMT R57, R28.reuse, 0x7770, RZ ;  /* 0x000077701c397816 */ /* 0x050fe200000000ff */
[----:B------:R-:W4:Y:S01]  /*18400*/  LDCU UR5, c[0x0][0x39c] ;  /* 0x00007380ff0577ac */ /* 0x000f220008000800 */
[C---:B0-----:R-:W-:Y:S01]  /*18410*/  ISETP.LT.AND P4, PT, R81.reuse, UR6, !P0 ;  /* 0x0000000651007c0c */ /* 0x041fe2000c781270 */
[----:B------:R-:W-:Y:S01]  /*18420*/  IMAD R81, R81, R0, RZ ;  /* 0x0000000051517224 */ /* 0x000fe200078e02ff */
[----:B---3--:R-:W-:Y:S01]  /*18430*/  PRMT R51, R28, 0x7771, RZ ;  /* 0x000077711c337816 */ /* 0x008fe200000000ff */
[----:B------:R0:W-:Y:S01]  /*18440*/  @P2 STG.E.U8 desc[UR20][R26.64], R57 ;  /* 0x000000391a002986 */ /* 0x0001e2000c101114 */
[-C--:B------:R-:W-:Y:S01]  /*18450*/  IADD3 R24, P2, PT, R83, R2.reuse, RZ ;  /* 0x0000000253187210 */ /* 0x080fe20007f5e0ff */
[----:B------:R-:W3:Y:S01]  /*18460*/  LDCU UR6, c[0x0][0x39c] ;  /* 0x00007380ff0677ac */ /* 0x000ee20008000800 */
[----:B------:R-:W-:-:S02]  /*18470*/  IADD3 R44, P5, PT, R81, R2, RZ ;  /* 0x00000002512c7210 */ /* 0x000fc40007fbe0ff */
[-C--:B------:R-:W-:Y:S02]  /*18480*/  LEA.HI.X.SX32 R25, R83, R3.reuse, 0x1, P2 ;  /* 0x0000000353197211 */ /* 0x080fe400010f0eff */
[C---:B--2---:R-:W-:Y:S01]  /*18490*/  ISETP.LT.AND P2, PT, R79.reuse, UR7, !P0 ;  /* 0x000000074f007c0c */ /* 0x044fe2000c741270 */
[----:B------:R-:W-:Y:S01]  /*184a0*/  IMAD R79, R79, R0, RZ ;  /* 0x000000004f4f7224 */ /* 0x000fe200078e02ff */
[-C--:B------:R-:W-:Y:S01]  /*184b0*/  LEA.HI.X.SX32 R45, R81, R3.reuse, 0x1, P5 ;  /* 0x00000003512d7211 */ /* 0x080fe200028f0eff */
[----:B------:R2:W-:Y:S01]  /*184c0*/  @P6 STG.E.U8 desc[UR20][R24.64], R51 ;  /* 0x0000003318006986 */ /* 0x0005e2000c101114 */
[C---:B-1----:R-:W-:Y:S01]  /*184d0*/  PRMT R49, R28.reuse, 0x7772, RZ ;  /* 0x000077721c317816 */ /* 0x042fe200000000ff */
[----:B------:R-:W1:Y:S01]  /*184e0*/  LDCU UR7, c[0x0][0x39c] ;  /* 0x00007380ff0777ac */ /* 0x000e620008000800 */
[----:B0-----:R-:W-:Y:S02]  /*184f0*/  IADD3 R26, P6, PT, R79, R2, RZ ;  /* 0x000000024f1a7210 */ /* 0x001fe40007fde0ff */
[C---:B------:R-:W-:Y:S01]  /*18500*/  ISETP.LT.AND P5, PT, R77.reuse, UR4, !P0 ;  /* 0x000000044d007c0c */ /* 0x040fe2000c7a1270 */
[-C--:B------:R-:W-:Y:S01]  /*18510*/  IMAD R77, R77, R0.reuse, RZ ;  /* 0x000000004d4d7224 */ /* 0x080fe200078e02ff */
[-C--:B------:R-:W-:Y:S01]  /*18520*/  LEA.HI.X.SX32 R27, R79, R3.reuse, 0x1, P6 ;  /* 0x000000034f1b7211 */ /* 0x080fe200030f0eff */
[----:B------:R0:W-:Y:S01]  /*18530*/  @P4 STG.E.U8 desc[UR20][R44.64], R49 ;  /* 0x000000312c004986 */ /* 0x0001e2000c101114 */
[----:B------:R-:W-:Y:S01]  /*18540*/  PRMT R47, R28, 0x7773, RZ ;  /* 0x000077731c2f7816 */ /* 0x000fe200000000ff */
[----:B------:R-:W1:Y:S01]  /*18550*/  LDCU UR4, c[0x0][0x39c] ;  /* 0x00007380ff0477ac */ /* 0x000e620008000800 */
[C---:B----4-:R-:W-:Y:S01]  /*18560*/  ISETP.LT.AND P4, PT, R75.reuse, UR5, !P0 ;  /* 0x000000054b007c0c */ /* 0x050fe2000c781270 */
[----:B------:R-:W-:Y:S01]  /*18570*/  IMAD R75, R75, R0, RZ ;  /* 0x000000004b4b7224 */ /* 0x000fe200078e02ff */
[----:B--2---:R-:W-:Y:S01]  /*18580*/  PRMT R51, R29, 0x7770, RZ ;  /* 0x000077701d337816 */ /* 0x004fe200000000ff */
[----:B------:R2:W-:Y:S01]  /*18590*/  @P2 STG.E.U8 desc[UR20][R26.64], R47 ;  /* 0x0000002f1a002986 */ /* 0x0005e2000c101114 */
[C---:B------:R-:W-:Y:S01]  /*185a0*/  IADD3 R24, P2, PT, R77.reuse, R2, RZ ;  /* 0x000000024d187210 */ /* 0x040fe20007f5e0ff */
[----:B------:R-:W4:Y:S03]  /*185b0*/  LDCU UR5, c[0x0][0x39c] ;  /* 0x00007380ff0577ac */ /* 0x000f260008000800 */
[----:B------:R-:W-:-:S02]  /*185c0*/  LEA.HI.X.SX32 R25, R77, R3, 0x1, P2 ;  /* 0x000000034d197211 */ /* 0x000fc400010f0eff */
[C---:B------:R-:W-:Y:S01]  /*185d0*/  ISETP.LT.AND P2, PT, R73.reuse, UR10, !P0 ;  /* 0x0000000a49007c0c */ /* 0x040fe2000c741270 */
[----:B------:R-:W-:Y:S01]  /*185e0*/  IMAD R73, R73, R0, RZ ;  /* 0x0000000049497224 */ /* 0x000fe200078e02ff */
[-C--:B0-----:R-:W-:Y:S01]  /*185f0*/  IADD3 R44, P6, PT, R75, R2.reuse, RZ ;  /* 0x000000024b2c7210 */ /* 0x081fe20007fde0ff */
[----:B------:R0:W-:Y:S01]  /*18600*/  @P5 STG.E.U8 desc[UR20][R24.64], R51 ;  /* 0x0000003318005986 */ /* 0x0001e2000c101114 */
[----:B------:R-:W-:Y:S02]  /*18610*/  PRMT R49, R29, 0x7771, RZ ;  /* 0x000077711d317816 */ /* 0x000fe400000000ff */
[----:B--2---:R-:W-:Y:S02]  /*18620*/  IADD3 R26, P5, PT, R73, R2, RZ ;  /* 0x00000002491a7210 */ /* 0x004fe40007fbe0ff */
[-C--:B------:R-:W-:Y:S02]  /*18630*/  LEA.HI.X.SX32 R45, R75, R3.reuse, 0x1, P6 ;  /* 0x000000034b2d7211 */ /* 0x080fe400030f0eff */
[C---:B---3--:R-:W-:Y:S01]  /*18640*/  ISETP.LT.AND P6, PT, R23.reuse, UR6, !P0 ;  /* 0x0000000617007c0c */ /* 0x048fe2000c7c1270 */
[----:B------:R-:W-:Y:S01]  /*18650*/  IMAD R23, R23, R0, RZ ;  /* 0x0000000017177224 */ /* 0x000fe200078e02ff */
[----:B------:R-:W-:Y:S01]  /*18660*/  LEA.HI.X.SX32 R27, R73, R3, 0x1, P5 ;  /* 0x00000003491b7211 */ /* 0x000fe200028f0eff */
[----:B------:R-:W-:Y:S01]  /*18670*/  @P4 STG.E.U8 desc[UR20][R44.64], R49 ;  /* 0x000000312c004986 */ /* 0x000fe2000c101114 */
[C---:B------:R-:W-:Y:S01]  /*18680*/  PRMT R47, R29.reuse, 0x7772, RZ ;  /* 0x000077721d2f7816 */ /* 0x040fe200000000ff */
[----:B------:R-:W2:Y:S01]  /*18690*/  LDCU UR6, c[0x0][0x39c] ;  /* 0x00007380ff0677ac */ /* 0x000ea20008000800 */
[----:B------:R-:W-:-:S02]  /*186a0*/  PRMT R29, R29, 0x7773, RZ ;  /* 0x000077731d1d7816 */ /* 0x000fc400000000ff */
[----:B-1----:R-:W-:Y:S01]  /*186b0*/  ISETP.LT.AND P4, PT, R22, UR4, !P0 ;  /* 0x0000000416007c0c */ /* 0x002fe2000c781270 */
[----:B------:R1:W-:Y:S01]  /*186c0*/  @P2 STG.E.U8 desc[UR20][R26.64], R47 ;  /* 0x0000002f1a002986 */ /* 0x0003e2000c101114 */
[CC--:B0-----:R-:W-:Y:S01]  /*186d0*/  IADD3 R24, P2, PT, R23.reuse, R2.reuse, RZ ;  /* 0x0000000217187210 */ /* 0x0c1fe20007f5e0ff */
[----:B------:R-:W0:Y:S01]  /*186e0*/  LDCU UR4, c[0x0][0x39c] ;  /* 0x00007380ff0477ac */ /* 0x000e220008000800 */
[C---:B------:R-:W-:Y:S02]  /*186f0*/  IADD3 R22, P5, PT, R10.reuse, R2, RZ ;  /* 0x000000020a167210 */ /* 0x040fe40007fbe0ff */
[-C--:B------:R-:W-:Y:S02]  /*18700*/  LEA.HI.X.SX32 R25, R23, R3.reuse, 0x1, P2 ;  /* 0x0000000317197211 */ /* 0x080fe400010f0eff */
[C---:B------:R-:W-:Y:S01]  /*18710*/  ISETP.LT.AND P2, PT, R21.reuse, UR7, !P0 ;  /* 0x0000000715007c0c */ /* 0x040fe2000c741270 */
[----:B------:R-:W-:Y:S01]  /*18720*/  IMAD R21, R21, R0, RZ ;  /* 0x0000000015157224 */ /* 0x000fe200078e02ff */
[-C--:B------:R-:W-:Y:S01]  /*18730*/  LEA.HI.X.SX32 R23, R10, R3.reuse, 0x1, P5 ;  /* 0x000000030a177211 */ /* 0x080fe200028f0eff */
[----:B------:R3:W-:Y:S01]  /*18740*/  @P6 STG.E.U8 desc[UR20][R24.64], R29 ;  /* 0x0000001d18006986 */ /* 0x0007e2000c101114 */
[C---:B----4-:R-:W-:Y:S01]  /*18750*/  ISETP.LT.AND P5, PT, R20.reuse, UR5, !P0 ;  /* 0x0000000514007c0c */ /* 0x050fe2000c7a1270 */
[----:B------:R-:W4:Y:S01]  /*18760*/  LDCU UR5, c[0x0][0x39c] ;  /* 0x00007380ff0577ac */ /* 0x000f220008000800 */
[C---:B-1----:R-:W-:Y:S01]  /*18770*/  IADD3 R26, P6, PT, R21.reuse, R2, RZ ;  /* 0x00000002151a7210 */ /* 0x042fe20007fde0ff */
[-C--:B------:R-:W-:Y:S01]  /*18780*/  IMAD R20, R20, R0.reuse, RZ ;  /* 0x0000000014147224 */ /* 0x080fe200078e02ff */
[C---:B------:R-:W-:Y:S01]  /*18790*/  PRMT R45, R30.reuse, 0x7770, RZ ;  /* 0x000077701e2d7816 */ /* 0x040fe200000000ff */
[----:B------:R-:W1:Y:S01]  /*187a0*/  LDCU UR7, c[0x0][0x39c] ;  /* 0x00007380ff0777ac */ /* 0x000e620008000800 */
[----:B------:R-:W-:Y:S01]  /*187b0*/  LEA.HI.X.SX32 R27, R21, R3, 0x1, P6 ;  /* 0x00000003151b7211 */ /* 0x000fe200030f0eff */
[C---:B------:R-:W-:Y:S01]  /*187c0*/  IMAD R10, R19.reuse, R0, RZ ;  /* 0x00000000130a7224 */ /* 0x040fe200078e02ff */
[----:B------:R-:W-:Y:S01]  /*187d0*/  PRMT R21, R30, 0x7771, RZ ;  /* 0x000077711e157816 */ /* 0x000fe200000000ff */
[----:B------:R-:W-:Y:S01]  /*187e0*/  @P4 STG.E.U8 desc[UR20][R22.64], R45 ;  /* 0x0000002d16004986 */ /* 0x000fe2000c101114 */
[----:B--2---:R-:W-:Y:S01]  /*187f0*/  ISETP.LT.AND P4, PT, R19, UR6, !P0 ;  /* 0x0000000613007c0c */ /* 0x004fe2000c781270 */
[----:B------:R-:W2:Y:S01]  /*18800*/  LDCU UR6, c[0x0][0x39c] ;  /* 0x00007380ff0677ac */ /* 0x000ea20008000800 */
[-C--:B------:R-:W-:Y:S01]  /*18810*/  IADD3 R16, P6, PT, R10, R2.reuse, RZ ;  /* 0x000000020a107210 */ /* 0x080fe20007fde0ff */
[----:B------:R1:W-:Y:S01]  /*18820*/  @P2 STG.E.U8 desc[UR20][R26.64], R21 ;  /* 0x000000151a002986 */ /* 0x0003e2000c101114 */
[----:B------:R-:W-:-:S02]  /*18830*/  IADD3 R18, P2, PT, R20, R2, RZ ;  /* 0x0000000214127210 */ /* 0x000fc40007f5e0ff */
[----:B---3--:R-:W-:Y:S02]  /*18840*/  PRMT R29, R30, 0x7772, RZ ;  /* 0x000077721e1d7816 */ /* 0x008fe400000000ff */
[-C--:B------:R-:W-:Y:S01]  /*18850*/  LEA.HI.X.SX32 R19, R20, R3.reuse, 0x1, P2 ;  /* 0x0000000314137211 */ /* 0x080fe200010f0eff */
[----:B------:R-:W-:Y:S01]  /*18860*/  IMAD R20, R11, R0, RZ ;  /* 0x000000000b147224 */ /* 0x000fe200078e02ff */
[----:B0-----:R-:W-:Y:S01]  /*18870*/  ISETP.LT.AND P2, PT, R17, UR4, !P0 ;  /* 0x0000000411007c0c */ /* 0x001fe2000c741270 */
[----:B------:R-:W0:Y:S01]  /*18880*/  LDCU UR4, c[0x0][0x39c] ;  /* 0x00007380ff0477ac */ /* 0x000e220008000800 */
[----:B------:R-:W-:Y:S01]  /*18890*/  LEA.HI.X.SX32 R17, R10, R3, 0x1, P6 ;  /* 0x000000030a117211 */ /* 0x000fe200030f0eff */
[----:B------:R3:W-:Y:S01]  /*188a0*/  @P5 STG.E.U8 desc[UR20][R18.64], R29 ;  /* 0x0000001d12005986 */ /* 0x0007e2000c101114 */
[C---:B----4-:R-:W-:Y:S01]  /*188b0*/  ISETP.LT.AND P6, PT, R15.reuse, UR5, !P0 ;  /* 0x000000050f007c0c */ /* 0x050fe2000c7c1270 */
[----:B------:R-:W4:Y:S01]  /*188c0*/  LDCU UR5, c[0x0][0x39c] ;  /* 0x00007380ff0577ac */ /* 0x000f220008000800 */
[----:B------:R-:W-:Y:S01]  /*188d0*/  IADD3 R14, P5, PT, R12, R2, RZ ;  /* 0x000000020c0e7210 */ /* 0x000fe20007fbe0ff */
[----:B------:R-:W-:Y:S01]  /*188e0*/  IMAD R10, R15, R0, RZ ;  /* 0x000000000f0a7224 */ /* 0x000fe200078e02ff */
[----:B-1----:R-:W-:-:S02]  /*188f0*/  PRMT R27, R30, 0x7773, RZ ;  /* 0x000077731e1b7816 */ /* 0x002fc400000000ff */
[C---:B------:R-:W-:Y:S02]  /*18900*/  PRMT R21, R31.reuse, 0x7773, RZ ;  /* 0x000077731f157816 */ /* 0x040fe400000000ff */
[C---:B------:R-:W-:Y:S01]  /*18910*/  PRMT R23, R31.reuse, 0x7772, RZ ;  /* 0x000077721f177816 */ /* 0x040fe200000000ff */
[----:B------:R1:W-:Y:S01]  /*18920*/  @P4 STG.E.U8 desc[UR20][R16.64], R27 ;  /* 0x0000001b10004986 */ /* 0x0003e2000c101114 */
[C---:B------:R-:W-:Y:S02]  /*18930*/  PRMT R25, R31.reuse, 0x7771, RZ ;  /* 0x000077711f197816 */ /* 0x040fe400000000ff */
[-C--:B------:R-:W-:Y:S02]  /*18940*/  LEA.HI.X.SX32 R15, R12, R3.reuse, 0x1, P5 ;  /* 0x000000030c0f7211 */ /* 0x080fe400028f0eff */
[----:B------:R-:W-:Y:S02]  /*18950*/  PRMT R31, R31, 0x7770, RZ ;  /* 0x000077701f1f7816 */ /* 0x000fe400000000ff */
[C---:B------:R-:W-:Y:S01]  /*18960*/  ISETP.LT.AND P5, PT, R13.reuse, UR7, !P0 ;  /* 0x000000070d007c0c */ /* 0x040fe2000c7a1270 */
[----:B------:R-:W-:Y:S01]  /*18970*/  IMAD R13, R13, R0, RZ ;  /* 0x000000000d0d7224 */ /* 0x000fe200078e02ff */
[C---:B---3--:R-:W-:Y:S01]  /*18980*/  IADD3 R18, P4, PT, R10.reuse, R2, RZ ;  /* 0x000000020a127210 */ /* 0x048fe20007f9e0ff */
[----:B------:R3:W-:Y:S01]  /*18990*/  @P2 STG.E.U8 desc[UR20][R14.64], R31 ;  /* 0x0000001f0e002986 */ /* 0x0007e2000c101114 */
[----:B0-----:R-:W-:Y:S01]  /*189a0*/  ISETP.LT.AND P2, PT, R11, UR4, !P0 ;  /* 0x000000040b007c0c */ /* 0x001fe2000c741270 */
[----:B------:R-:W0:Y:S01]  /*189b0*/  LDCU UR4, c[0x0][0x39c] ;  /* 0x00007380ff0477ac */ /* 0x000e220008000800 */
[----:B------:R-:W-:-:S02]  /*189c0*/  LEA.HI.X.SX32 R19, R10, R3, 0x1, P4 ;  /* 0x000000030a137211 */ /* 0x000fc400020f0eff */
[-C--:B------:R-:W-:Y:S02]  /*189d0*/  IADD3 R10, P4, PT, R13, R2.reuse, RZ ;  /* 0x000000020d0a7210 */ /* 0x080fe40007f9e0ff */
[----:B-1----:R-:W-:Y:S01]  /*189e0*/  LOP3.LUT R17, R9, 0x40, RZ, 0xfc, !PT ;  /* 0x0000004009117812 */ /* 0x002fe200078efcff */
[----:B------:R1:W-:Y:S01]  /*189f0*/  @P6 STG.E.U8 desc[UR20][R18.64], R25 ;  /* 0x0000001912006986 */ /* 0x0003e2000c101114 */
[-C--:B------:R-:W-:Y:S02]  /*18a00*/  LEA.HI.X.SX32 R11, R13, R3.reuse, 0x1, P4 ;  /* 0x000000030d0b7211 */ /* 0x080fe400020f0eff */
[C---:B----4-:R-:W-:Y:S01]  /*18a10*/  ISETP.LT.AND P4, PT, R17.reuse, UR5, !P0 ;  /* 0x0000000511007c0c */ /* 0x050fe2000c781270 */
[----:B------:R-:W4:Y:S01]  /*18a20*/  LDCU UR5, c[0x0][0x39c] ;  /* 0x00007380ff0577ac */ /* 0x000f220008000800 */
[C---:B------:R-:W-:Y:S01]  /*18a30*/  IADD3 R12, P6, PT, R20.reuse, R2, RZ ;  /* 0x00000002140c7210 */ /* 0x040fe20007fde0ff */
[----:B---3--:R-:W-:Y:S01]  /*18a40*/  IMAD R15, R17, R0, RZ ;  /* 0x00000000110f7224 */ /* 0x008fe200078e02ff */
[----:B------:R-:W-:Y:S01]  /*18a50*/  LOP3.LUT R14, R9, 0x44, RZ, 0xfc, !PT ;  /* 0x00000044090e7812 */ /* 0x000fe200078efcff */
[----:B------:R3:W-:Y:S01]  /*18a60*/  @P5 STG.E.U8 desc[UR20][R10.64], R23 ;  /* 0x000000170a005986 */ /* 0x0007e2000c101114 */
[-C--:B------:R-:W-:Y:S01]  /*18a70*/  LEA.HI.X.SX32 R13, R20, R3.reuse, 0x1, P6 ;  /* 0x00000003140d7211 */ /* 0x080fe200030f0eff */
[----:B------:R-:W-:Y:S01]  /*18a80*/  IMAD R17, R0, 0x2, R15 ;  /* 0x0000000200117824 */ /* 0x000fe200078e020f */
[----:B--2---:R-:W-:Y:S01]  /*18a90*/  ISETP.LT.AND P5, PT, R14, UR6, !P0 ;  /* 0x000000060e007c0c */ /* 0x004fe2000c7a1270 */
[----:B------:R-:W2:Y:S01]  /*18aa0*/  LDCU UR6, c[0x0][0x39c] ;  /* 0x00007380ff0677ac */ /* 0x000ea20008000800 */
[----:B------:R-:W-:Y:S01]  /*18ab0*/  IADD3 R14, P6, PT, R15, R2, RZ ;  /* 0x000000020f0e7210 */ /* 0x000fe20007fde0ff */
[----:B------:R2:W-:Y:S01]  /*18ac0*/  @P2 STG.E.U8 desc[UR20][R12.64], R21 ;  /* 0x000000150c002986 */ /* 0x0005e2000c101114 */
[----:B------:R-:W-:Y:S01]  /*18ad0*/  LOP3.LUT R16, R9, 0x46, RZ, 0xfc, !PT ;  /* 0x0000004609107812 */ /* 0x000fe200078efcff */
[----:B-1----:R-:W-:Y:S01]  /*18ae0*/  IMAD R19, R0, 0x2, R17 ;  /* 0x0000000200137824 */ /* 0x002fe200078e0211 */
[----:B------:R-:W-:-:S02]  /*18af0*/  LEA.HI.X.SX32 R15, R15, R3, 0x1, P6 ;  /* 0x000000030f0f7211 */ /* 0x000fc400030f0eff */
[----:B0-----:R-:W-:Y:S01]  /*18b00*/  ISETP.LT.AND P6, PT, R16, UR4, !P0 ;  /* 0x0000000410007c0c */ /* 0x001fe2000c7c1270 */
[----:B------:R-:W0:Y:S01]  /*18b10*/  LDCU UR4, c[0x0][0x39c] ;  /* 0x00007380ff0477ac */ /* 0x000e220008000800 */
[----:B---3--:R-:W-:Y:S02]  /*18b20*/  IADD3 R10, P2, PT, R17, R2, RZ ;  /* 0x00000002110a7210 */ /* 0x008fe40007f5e0ff */
[----:B------:R-:W-:Y:S02]  /*18b30*/  LOP3.LUT R16, R9, 0x48, RZ, 0xfc, !PT ;  /* 0x0000004809107812 */ /* 0x000fe400078efcff */
[----:B------:R-:W-:Y:S02]  /*18b40*/  PRMT R25, R60, 0x7770, RZ ;  /* 0x000077703c197816 */ /* 0x000fe400000000ff */
[----:B------:R-:W-:Y:S01]  /*18b50*/  LEA.HI.X.SX32 R11, R17, R3, 0x1, P2 ;  /* 0x00000003110b7211 */ /* 0x000fe200010f0eff */
[----:B------:R-:W-:Y:S01]  /*18b60*/  IMAD R17, R0, 0x2, R19 ;  /* 0x0000000200117824 */ /* 0x000fe200078e0213 */
[----:B----4-:R-:W-:Y:S01]  /*18b70*/  ISETP.LT.AND P2, PT, R16, UR5, !P0 ;  /* 0x0000000510007c0c */ /* 0x010fe2000c741270 */
[----:B------:R-:W1:Y:S01]  /*18b80*/  LDCU UR5, c[0x0][0x39c] ;  /* 0x00007380ff0577ac */ /* 0x000e620008000800 */
[----:B------:R3:W-:Y:S01]  /*18b90*/  @P4 STG.E.U8 desc[UR20][R14.64], R25 ;  /* 0x000000190e004986 */ /* 0x0007e2000c101114 */
[----:B--2---:R-:W-:-:S02]  /*18ba0*/  PRMT R21, R60, 0x7771, RZ ;  /* 0x000077713c157816 */ /* 0x004fc400000000ff */
[-C--:B------:R-:W-:Y:S02]  /*18bb0*/  IADD3 R12, P4, PT, R19, R2.reuse, RZ ;  /* 0x00000002130c7210 */ /* 0x080fe40007f9e0ff */
[----:B------:R-:W-:Y:S01]  /*18bc0*/  LOP3.LUT R16, R9, 0x4a, RZ, 0xfc, !PT ;  /* 0x0000004a09107812 */ /* 0x000fe200078efcff */
[----:B------:R2:W-:Y:S01]  /*18bd0*/  @P3 STG.E.U8 desc[UR20][R10.64], R21 ;  /* 0x000000150a003986 */ /* 0x0005e2000c101114 */
[----:B------:R-:W-:Y:S01]  /*18be0*/  LEA.HI.X.SX32 R13, R19, R3, 0x1, P4 ;  /* 0x00000003130d7211 */ /* 0x000fe200020f0eff */
[----:B------:R-:W-:Y:S01]  /*18bf0*/  IMAD R19, R0, 0x2, R17 ;  /* 0x0000000200137824 */ /* 0x000fe200078e0211 */
[----:B------:R-:W-:Y:S02]  /*18c00*/  PRMT R23, R60, 0x7772, RZ ;  /* 0x000077723c177816 */ /* 0x000fe400000000ff */
[----:B------:R-:W-:Y:S01]  /*18c10*/  ISETP.LT.AND P4, PT, R16, UR6, !P0 ;  /* 0x0000000610007c0c */ /* 0x000fe2000c781270 */
[----:B------:R-:W4:Y:S01]  /*18c20*/  LDCU UR6, c[0x0][0x39c] ;  /* 0x00007380ff0677ac */ /* 0x000f220008000800 */
[----:B---3--:R-:W-:Y:S01]  /*18c30*/  IADD3 R14, P3, PT, R17, R2, RZ ;  /* 0x00000002110e7210 */ /* 0x008fe20007f7e0ff */
[----:B------:R3:W-:Y:S01]  /*18c40*/  @P5 STG.E.U8 desc[UR20][R12.64], R23 ;  /* 0x000000170c005986 */ /* 0x0007e2000c101114 */
[----:B------:R-:W-:-:S02]  /*18c50*/  LOP3.LUT R16, R9, 0x4c, RZ, 0xfc, !PT ;  /* 0x0000004c09107812 */ /* 0x000fc400078efcff */
[-C--:B------:R-:W-:Y:S01]  /*18c60*/  LEA.HI.X.SX32 R15, R17, R3.reuse, 0x1, P3 ;  /* 0x00000003110f7211 */ /* 0x080fe200018f0eff */
[----:B------:R-:W-:Y:S01]  /*18c70*/  IMAD R17, R0, 0x2, R19 ;  /* 0x0000000200117824 */ /* 0x000fe200078e0213 */
[----:B--2---:R-:W-:Y:S02]  /*18c80*/  PRMT R21, R60, 0x7773, RZ ;  /* 0x000077733c157816 */ /* 0x004fe400000000ff */
[----:B0-----:R-:W-:Y:S01]  /*18c90*/  ISETP.LT.AND P5, PT, R16, UR4, !P0 ;  /* 0x0000000410007c0c */ /* 0x001fe2000c7a1270 */
[----:B------:R-:W0:Y:S01]  /*18ca0*/  LDCU UR4, c[0x0][0x39c] ;  /* 0x00007380ff0477ac */ /* 0x000e220008000800 */
[-C--:B------:R-:W-:Y:S01]  /*18cb0*/  IADD3 R10, P3, PT, R19, R2.reuse, RZ ;  /* 0x00000002130a7210 */ /* 0x080fe20007f7e0ff */
[----:B------:R2:W-:Y:S01]  /*18cc0*/  @P6 STG.E.U8 desc[UR20][R14.64], R21 ;  /* 0x000000150e006986 */ /* 0x0005e2000c101114 */
[----:B------:R-:W-:Y:S02]  /*18cd0*/  LOP3.LUT R16, R9, 0x4e, RZ, 0xfc, !PT ;  /* 0x0000004e09107812 */ /* 0x000fe400078efcff */
[----:B------:R-:W-:Y:S01]  /*18ce0*/  LEA.HI.X.SX32 R11, R19, R3, 0x1, P3 ;  /* 0x00000003130b7211 */ /* 0x000fe200018f0eff */
[----:B------:R-:W-:Y:S01]  /*18cf0*/  IMAD R19, R0, 0x2, R17 ;  /* 0x0000000200137824 */ /* 0x000fe200078e0211 */
[----:B-1----:R-:W-:Y:S01]  /*18d00*/  ISETP.LT.AND P3, PT, R16, UR5, !P0 ;  /* 0x0000000510007c0c */ /* 0x002fe2000c761270 */
[----:B------:R-:W1:Y:S01]  /*18d10*/  LDCU UR5, c[0x0][0x39c] ;  /* 0x00007380ff0577ac */ /* 0x000e620008000800 */
[----:B---3--:R-:W-:-:S02]  /*18d20*/  IADD3 R12, P6, PT, R17, R2, RZ ;  /* 0x00000002110c7210 */ /* 0x008fc40007fde0ff */
[----:B------:R-:W-:Y:S02]  /*18d30*/  PRMT R23, R61, 0x7770, RZ ;  /* 0x000077703d177816 */ /* 0x000fe400000000ff */
[----:B------:R-:W-:Y:S02]  /*18d40*/  LOP3.LUT R16, R9, 0x50, RZ, 0xfc, !PT ;  /* 0x0000005009107812 */ /* 0x000fe400078efcff */
[-C--:B------:R-:W-:Y:S01]  /*18d50*/  LEA.HI.X.SX32 R13, R17, R3.reuse, 0x1, P6 ;  /* 0x00000003110d7211 */ /* 0x080fe200030f0eff */
[----:B------:R-:W-:Y:S01]  /*18d60*/  IMAD R17, R0, 0x2, R19 ;  /* 0x0000000200117824 */ /* 0x000fe200078e0213 */
[----:B--2---:R-:W-:Y:S01]  /*18d70*/  IADD3 R14, P6, PT, R19, R2, RZ ;  /* 0x00000002130e7210 */ /* 0x004fe20007fde0ff */
[----:B------:R2:W-:Y:S01]  /*18d80*/  @P2 STG.E.U8 desc[UR20][R10.64], R23 ;  /* 0x000000170a002986 */ /* 0x0005e2000c101114 */
[----:B------:R-:W-:Y:S02]  /*18d90*/  PRMT R21, R61, 0x7771, RZ ;  /* 0x000077713d157816 */ /* 0x000fe400000000ff */
[----:B----4-:R-:W-:Y:S01]  /*18da0*/  ISETP.LT.AND P2, PT, R16, UR6, !P0 ;  /* 0x0000000610007c0c */ /* 0x010fe2000c741270 */
[----:B------:R-:W3:Y:S01]  /*18db0*/  LDCU UR6, c[0x0][0x39c] ;  /* 0x00007380ff0677ac */ /* 0x000ee20008000800 */
[----:B------:R-:W-:Y:S01]  /*18dc0*/  LOP3.LUT R16, R9, 0x52, RZ, 0xfc, !PT ;  /* 0x0000005209107812 */ /* 0x000fe200078efcff */
[----:B------:R-:W-:Y:S01]  /*18dd0*/  @P4 STG.E.U8 desc[UR20][R12.64], R21 ;  /* 0x000000150c004986 */ /* 0x000fe2000c101114 */
[----:B------:R-:W-:-:S02]  /*18de0*/  LEA.HI.X.SX32 R15, R19, R3, 0x1, P6 ;  /* 0x00000003130f7211 */ /* 0x000fc400030f0eff */
[----:B------:R-:W-:Y:S02]  /*18df0*/  PRMT R19, R61, 0x7772, RZ ;  /* 0x000077723d137816 */ /* 0x000fe400000000ff */
[----:B0-----:R-:W-:Y:S01]  /*18e00*/  ISETP.LT.AND P4, PT, R16, UR4, !P0 ;  /* 0x0000000410007c0c */ /* 0x001fe2000c781270 */
[----:B------:R-:W0:Y:S01]  /*18e10*/  LDCU UR4, c[0x0][0x39c] ;  /* 0x00007380ff0477ac */ /* 0x000e220008000800 */
[----:B--2---:R-:W-:Y:S01]  /*18e20*/  IADD3 R10, P6, PT, R17, R2, RZ ;  /* 0x00000002110a7210 */ /* 0x004fe20007fde0ff */
[----:B------:R2:W-:Y:S01]  /*18e30*/  @P5 STG.E.U8 desc[UR20][R14.64], R19 ;  /* 0x000000130e005986 */ /* 0x0005e2000c101114 */
[----:B------:R-:W-:Y:S02]  /*18e40*/  LOP3.LUT R16, R9, 0x54, RZ, 0xfc, !PT ;  /* 0x0000005409107812 */ /* 0x000fe400078efcff */
[----:B------:R-:W-:Y:S01]  /*18e50*/  LEA.HI.X.SX32 R11, R17, R3, 0x1, P6 ;  /* 0x00000003110b7211 */ /* 0x000fe200030f0eff */
[----:B------:R-:W-:Y:S01]  /*18e60*/  IMAD R17, R0, 0x2, R17 ;  /* 0x0000000200117824 */ /* 0x000fe200078e0211 */
[----:B-1----:R-:W-:Y:S01]  /*18e70*/  ISETP.LT.AND P5, PT, R16, UR5, !P0 ;  /* 0x0000000510007c0c */ /* 0x002fe2000c7a1270 */
[----:B------:R-:W1:Y:S01]  /*18e80*/  LDCU UR5, c[0x0][0x39c] ;  /* 0x00007380ff0577ac */ /* 0x000e620008000800 */
[----:B------:R-:W-:-:S02]  /*18e90*/  PRMT R61, R61, 0x7773, RZ ;  /* 0x000077733d3d7816 */ /* 0x000fc400000000ff */
[----:B------:R-:W-:Y:S02]  /*18ea0*/  LOP3.LUT R16, R9, 0x56, RZ, 0xfc, !PT ;  /* 0x0000005609107812 */ /* 0x000fe400078efcff */
[----:B------:R-:W-:Y:S01]  /*18eb0*/  PRMT R23, R62, 0x7770, RZ ;  /* 0x000077703e177816 */ /* 0x000fe200000000ff */
[----:B--2---:R-:W-:Y:S01]  /*18ec0*/  IMAD R19, R0, 0x2, R17 ;  /* 0x0000000200137824 */ /* 0x004fe200078e0211 */
[----:B------:R2:W-:Y:S01]  /*18ed0*/  @P3 STG.E.U8 desc[UR20][R10.64], R61 ;  /* 0x0000003d0a003986 */ /* 0x0005e2000c101114 */
[-C--:B------:R-:W-:Y:S02]  /*18ee0*/  IADD3 R12, P3, PT, R17, R2.reuse, RZ ;  /* 0x00000002110c7210 */ /* 0x080fe40007f7e0ff */
[----:B------:R-:W-:Y:S02]  /*18ef0*/  PRMT R21, R62, 0x7771, RZ ;  /* 0x000077713e157816 */ /* 0x000fe400000000ff */
[----:B------:R-:W-:Y:S02]  /*18f00*/  IADD3 R14, P6, PT, R19, R2, RZ ;  /* 0x00000002130e7210 */ /* 0x000fe40007fde0ff */
[----:B------:R-:W-:-:S02]  /*18f10*/  LEA.HI.X.SX32 R13, R17, R3, 0x1, P3 ;  /* 0x00000003110d7211 */ /* 0x000fc400018f0eff */
[-C--:B------:R-:W-:Y:S01]  /*18f20*/  LEA.HI.X.SX32 R15, R19, R3.reuse, 0x1, P6 ;  /* 0x00000003130f7211 */ /* 0x080fe200030f0eff */
[----:B------:R-:W-:Y:S01]  /*18f30*/  IMAD R19, R0, 0x2, R19 ;  /* 0x0000000200137824 */ /* 0x000fe200078e0213 */
[----:B0-----:R-:W-:Y:S01]  /*18f40*/  ISETP.LT.AND P3, PT, R16, UR4, !P0 ;  /* 0x0000000410007c0c */ /* 0x001fe2000c761270 */
[----:B------:R-:W0:Y:S01]  /*18f50*/  LDCU UR4, c[0x0][0x39c] ;  /* 0x00007380ff0477ac */ /* 0x000e220008000800 */
[----:B--2---:R-:W-:Y:S01]  /*18f60*/  LOP3.LUT R11, R9, 0x5a, RZ, 0xfc, !PT ;  /* 0x0000005a090b7812 */ /* 0x004fe200078efcff */
[----:B------:R-:W-:Y:S01]  /*18f70*/  IMAD R17, R0, 0x2, R19 ;  /* 0x0000000200117824 */ /* 0x000fe200078e0213 */
[----:B------:R-:W-:Y:S01]  /*18f80*/  IADD3 R10, P6, PT, R19, R2, RZ ;  /* 0x00000002130a7210 */ /* 0x000fe20007fde0ff */
[----:B------:R2:W-:Y:S01]  /*18f90*/  @P2 STG.E.U8 desc[UR20][R12.64], R23 ;  /* 0x000000170c002986 */ /* 0x0005e2000c101114 */
[----:B------:R-:W-:Y:S02]  /*18fa0*/  LOP3.LUT R16, R9, 0x58, RZ, 0xfc, !PT ;  /* 0x0000005809107812 */ /* 0x000fe400078efcff */
[----:B------:R-:W-:Y:S01]  /*18fb0*/  PRMT R25, R92, 0x7770, RZ ;  /* 0x000077705c197816 */ /* 0x000fe200000000ff */
[----:B------:R4:W-:Y:S01]  /*18fc0*/  @P4 STG.E.U8 desc[UR20][R14.64], R21 ;  /* 0x000000150e004986 */ /* 0x0009e2000c101114 */
[----:B-1----:R-:W-:Y:S01]  /*18fd0*/  ISETP.LT.AND P4, PT, R11, UR5, !P0 ;  /* 0x000000050b007c0c */ /* 0x002fe2000c781270 */
[----:B------:R-:W1:Y:S01]  /*18fe0*/  LDCU UR5, c[0x0][0x39c] ;  /* 0x00007380ff0577ac */ /* 0x000e620008000800 */
[----:B------:R-:W-:-:S02]  /*18ff0*/  LEA.HI.X.SX32 R11, R19, R3, 0x1, P6 ;  /* 0x00000003130b7211 */ /* 0x000fc400030f0eff */
[----:B---3--:R-:W-:Y:S01]  /*19000*/  ISETP.LT.AND P2, PT, R16, UR6, !P0 ;  /* 0x0000000610007c0c */ /* 0x008fe2000c741270 */
[----:B------:R-:W3:Y:S01]  /*19010*/  LDCU UR6, c[0x0][0x39c] ;  /* 0x00007380ff0677ac */ /* 0x000ee20008000800 */
[----:B------:R-:W-:Y:S02]  /*19020*/  LOP3.LUT R16, R9, 0x5c, RZ, 0xfc, !PT ;  /* 0x0000005c09107812 */ /* 0x000fe400078efcff */
[CC--:B--2---:R-:W-:Y:S02]  /*19030*/  IADD3 R12, P6, PT, R17.reuse, R2.reuse, RZ ;  /* 0x00000002110c7210 */ /* 0x0c4fe40007fde0ff */
[----:B------:R-:W-:Y:S02]  /*19040*/  PRMT R23, R62, 0x7772, RZ ;  /* 0x000077723e177816 */ /* 0x000fe400000000ff */
[----:B------:R-:W-:Y:S01]  /*19050*/  LEA.HI.X.SX32 R13, R17, R3, 0x1, P6 ;  /* 0x00000003110d7211 */ /* 0x000fe200030f0eff */
[----:B------:R-:W-:Y:S01]  /*19060*/  IMAD R17, R0, 0x2, R17 ;  /* 0x0000000200117824 */ /* 0x000fe200078e0211 */
[----:B----4-:R-:W-:Y:S01]  /*19070*/  PRMT R21, R62, 0x7773, RZ ;  /* 0x000077733e157816 */ /* 0x010fe200000000ff */
[----:B------:R2:W-:Y:S01]  /*19080*/  @P5 STG.E.U8 desc[UR20][R10.64], R23 ;  /* 0x000000170a005986 */ /* 0x0005e2000c101114 */
[----:B0-----:R-:W-:Y:S01]  /*19090*/  ISETP.LT.AND P5, PT, R16, UR4, !P0 ;  /* 0x0000000410007c0c */ /* 0x001fe2000c7a1270 */
[----:B------:R-:W0:Y:S01]  /*190a0*/  LDCU UR4, c[0x0][0x39c] ;  /* 0x00007380ff0477ac */ /* 0x000e220008000800 */
[----:B------:R-:W-:Y:S01]  /*190b0*/  IMAD R19, R0, 0x2, R17 ;  /* 0x0000000200137824 */ /* 0x000fe200078e0211 */
[----:B------:R4:W-:Y:S01]  /*190c0*/  @P3 STG.E.U8 desc[UR20][R12.64], R21 ;  /* 0x000000150c003986 */ /* 0x0009e2000c101114 */
[----:B------:R-:W-:-:S02]  /*190d0*/  IADD3 R14, P3, PT, R17, R2, RZ ;  /* 0x00000002110e7210 */ /* 0x000fc40007f7e0ff */
[----:B------:R-:W-:Y:S02]  /*190e0*/  LOP3.LUT R16, R9, 0x5e, RZ, 0xfc, !PT ;  /* 0x0000005e09107812 */ /* 0x000fe400078efcff */
[-C--:B------:R-:W-:Y:S02]  /*190f0*/  LEA.HI.X.SX32 R15, R17, R3.reuse, 0x1, P3 ;  /* 0x00000003110f7211 */ /* 0x080fe400018f0eff */
[----:B------:R-:W-:Y:S02]  /*19100*/  PRMT R17, R63, 0x7770, RZ ;  /* 0x000077703f117816 */ /* 0x000fe400000000ff */
[----:B--2---:R-:W-:Y:S02]  /*19110*/  LOP3.LUT R11, R9, 0x60, RZ, 0xfc, !PT ;  /* 0x00000060090b7812 */ /* 0x004fe400078efcff */
[----:B------:R-:W-:Y:S01]  /*19120*/  IADD3 R10, P6, PT, R19, R2, RZ ;  /* 0x00000002130a7210 */ /* 0x000fe20007fde0ff */
[----:B------:R2:W-:Y:S01]  /*19130*/  @P2 STG.E.U8 desc[UR20][R14.64], R17 ;  /* 0x000000110e002986 */ /* 0x0005e2000c101114 */
[----:B-1----:R-:W-:Y:S01]  /*19140*/  ISETP.LT.AND P2, PT, R11, UR5, !P0 ;  /* 0x000000050b007c0c */ /* 0x002fe2000c741270 */
[----:B------:R-:W1:Y:S01]  /*19150*/  LDCU UR5, c[0x0][0x39c] ;  /* 0x00007380ff0577ac */ /* 0x000e620008000800 */
[----:B------:R-:W-:Y:S01]  /*19160*/  LEA.HI.X.SX32 R11, R19, R3, 0x1, P6 ;  /* 0x00000003130b7211 */ /* 0x000fe200030f0eff */
[----:B------:R-:W-:Y:S01]  /*19170*/  IMAD R19, R0, 0x2, R19 ;  /* 0x0000000200137824 */ /* 0x000fe200078e0213 */
[----:B------:R-:W-:-:S02]  /*19180*/  PRMT R23, R63, 0x7771, RZ ;  /* 0x000077713f177816 */ /* 0x000fc400000000ff */
[----:B----4-:R-:W-:Y:S02]  /*19190*/  LOP3.LUT R13, R9, 0x62, RZ, 0xfc, !PT ;  /* 0x00000062090d7812 */ /* 0x010fe400078efcff */
[-C--:B------:R-:W-:Y:S01]  /*191a0*/  IADD3 R12, P6, PT, R19, R2.reuse, RZ ;  /* 0x00000002130c7210 */ /* 0x080fe20007fde0ff */
[----:B------:R4:W-:Y:S01]  /*191b0*/  @P4 STG.E.U8 desc[UR20][R10.64], R23 ;  /* 0x000000170a004986 */ /* 0x0009e2000c101114 */
[----:B0-----:R-:W-:Y:S01]  /*191c0*/  ISETP.LT.AND P4, PT, R13, UR4, !P0 ;  /* 0x000000040d007c0c */ /* 0x001fe2000c781270 */
[----:B------:R-:W0:Y:S01]  /*191d0*/  LDCU UR4, c[0x0][0x39c] ;  /* 0x00007380ff0477ac */ /* 0x000e220008000800 */
[----:B------:R-:W-:Y:S01]  /*191e0*/  PRMT R21, R63, 0x7773, RZ ;  /* 0x000077733f157816 */ /* 0x000fe200000000ff */
[C---:B--2---:R-:W-:Y:S01]  /*191f0*/  IMAD R15, R0.reuse, 0x2, R19 ;  /* 0x00000002000f7824 */ /* 0x044fe200078e0213 */
[-C--:B------:R-:W-:Y:S02]  /*19200*/  LEA.HI.X.SX32 R13, R19, R3.reuse, 0x1, P6 ;  /* 0x00000003130d7211 */ /* 0x080fe400030f0eff */
[----:B------:R-:W-:Y:S01]  /*19210*/  PRMT R63, R63, 0x7772, RZ ;  /* 0x000077723f3f7816 */ /* 0x000fe200000000ff */
[----:B------:R-:W-:Y:S01]  /*19220*/  IMAD R17, R0, 0x2, R15 ;  /* 0x0000000200117824 */ /* 0x000fe200078e020f */
[----:B---3--:R-:W-:Y:S01]  /*19230*/  ISETP.LT.AND P3, PT, R16, UR6, !P0 ;  /* 0x0000000610007c0c */ /* 0x008fe2000c761270 */
[----:B------:R-:W2:Y:S01]  /*19240*/  LDCU UR6, c[0x0][0x39c] ;  /* 0x00007380ff0677ac */ /* 0x000ea20008000800 */
[----:B------:R-:W-:Y:S01]  /*19250*/  LOP3.LUT R16, R9, 0x64, RZ, 0xfc, !PT ;  /* 0x0000006409107812 */ /* 0x000fe200078efcff */
[----:B------:R3:W-:Y:S01]  /*19260*/  @P5 STG.E.U8 desc[UR20][R12.64], R63 ;  /* 0x0000003f0c005986 */ /* 0x0007e2000c101114 */
[C---:B------:R-:W-:Y:S01]  /*19270*/  IADD3 R14, P6, PT, R15.reuse, R2, RZ ;  /* 0x000000020f0e7210 */ /* 0x040fe20007fde0ff */
[----:B------:R-:W-:Y:S01]  /*19280*/  IMAD R19, R0, 0x2, R17 ;  /* 0x0000000200137824 */ /* 0x000fe200078e0211 */
[----:B-1----:R-:W-:Y:S01]  /*19290*/  ISETP.LT.AND P5, PT, R16, UR5, !P0 ;  /* 0x0000000510007c0c */ /* 0x002fe2000c7a1270 */
[----:B------:R-:W1:Y:S01]  /*192a0*/  LDCU UR5, c[0x0][0x39c] ;  /* 0x00007380ff0577ac */ /* 0x000e620008000800 */
[----:B------:R-:W-:-:S02]  /*192b0*/  LEA.HI.X.SX32 R15, R15, R3, 0x1, P6 ;  /* 0x000000030f0f7211 */ /* 0x000fc400030f0eff */
[----:B------:R-:W-:Y:S02]  /*192c0*/  LOP3.LUT R16, R9, 0x66, RZ, 0xfc, !PT ;  /* 0x0000006609107812 */ /* 0x000fe400078efcff */
[CC--:B----4-:R-:W-:Y:S01]  /*192d0*/  IADD3 R10, P6, PT, R17.reuse, R2.reuse, RZ ;  /* 0x00000002110a7210 */ /* 0x0d0fe20007fde0ff */
[----:B------:R4:W-:Y:S01]  /*192e0*/  @P3 STG.E.U8 desc[UR20][R14.64], R21 ;  /* 0x000000150e003986 */ /* 0x0009e2000c101114 */
[----:B0-----:R-:W-:Y:S01]  /*192f0*/  ISETP.LT.AND P3, PT, R16, UR4, !P0 ;  /* 0x0000000410007c0c */ /* 0x001fe2000c761270 */
[----:B------:R-:W0:Y:S01]  /*19300*/  LDCU UR4, c[0x0][0x39c] ;  /* 0x00007380ff0477ac */ /* 0x000e220008000800 */
[-C--:B------:R-:W-:Y:S01]  /*19310*/  LEA.HI.X.SX32 R11, R17, R3.reuse, 0x1, P6 ;  /* 0x00000003110b7211 */ /* 0x080fe200030f0eff */
[C---:B------:R-:W-:Y:S01]  /*19320*/  IMAD R17, R0.reuse, 0x2, R19 ;  /* 0x0000000200117824 */ /* 0x040fe200078e0213 */
[----:B---3--:R-:W-:Y:S02]  /*19330*/  IADD3 R12, P6, PT, R19, R2, RZ ;  /* 0x00000002130c7210 */ /* 0x008fe40007fde0ff */
[----:B------:R-:W-:Y:S01]  /*19340*/  LOP3.LUT R16, R9, 0x68, RZ, 0xfc, !PT ;  /* 0x0000006809107812 */ /* 0x000fe200078efcff */
[----:B------:R3:W-:Y:S01]  /*19350*/  @P2 STG.E.U8 desc[UR20][R10.64], R25 ;  /* 0x000000190a002986 */ /* 0x0007e2000c101114 */
[----:B------:R-:W-:Y:S01]  /*19360*/  LEA.HI.X.SX32 R13, R19, R3, 0x1, P6 ;  /* 0x00000003130d7211 */ /* 0x000fe200030f0eff */
[----:B------:R-:W-:Y:S01]  /*19370*/  IMAD R19, R0, 0x2, R17 ;  /* 0x0000000200137824 */ /* 0x000fe200078e0211 */
[----:B------:R-:W-:-:S02]  /*19380*/  PRMT R23, R92, 0x7771, RZ ;  /* 0x000077715c177816 */ /* 0x000fc400000000ff */
[----:B-1----:R-:W-:Y:S01]  /*19390*/  ISETP.LT.AND P2, PT, R16, UR5, !P0 ;  /* 0x0000000510007c0c */ /* 0x002fe2000c741270 */
[----:B------:R-:W1:Y:S01]  /*193a0*/  LDCU UR5, c[0x0][0x39c] ;  /* 0x00007380ff0577ac */ /* 0x000e620008000800 */
[-C--:B----4-:R-:W-:Y:S01]  /*193b0*/  IADD3 R14, P6, PT, R17, R2.reuse, RZ ;  /* 0x00000002110e7210 */ /* 0x090fe20007fde0ff */
[----:B------:R4:W-:Y:S01]  /*193c0*/  @P4 STG.E.U8 desc[UR20][R12.64], R23 ;  /* 0x000000170c004986 */ /* 0x0009e2000c101114 */
[----:B------:R-:W-:Y:S02]  /*193d0*/  LOP3.LUT R16, R9, 0x6a, RZ, 0xfc, !PT ;  /* 0x0000006a09107812 */ /* 0x000fe400078efcff */
[----:B------:R-:W-:Y:S01]  /*193e0*/  LEA.HI.X.SX32 R15, R17, R3, 0x1, P6 ;  /* 0x00000003110f7211 */ /* 0x000fe200030f0eff */
[----:B------:R-:W-:Y:S01]  /*193f0*/  IMAD R17, R0, 0x2, R19 ;  /* 0x0000000200117824 */ /* 0x000fe200078e0213 */
[----:B------:R-:W-:Y:S02]  /*19400*/  PRMT R21, R92, 0x7772, RZ ;  /* 0x000077725c157816 */ /* 0x000fe400000000ff */
[----:B--2---:R-:W-:Y:S01]  /*19410*/  ISETP.LT.AND P4, PT, R16, UR6, !P0 ;  /* 0x0000000610007c0c */ /* 0x004fe2000c781270 */
[----:B------:R-:W2:Y:S01]  /*19420*/  LDCU UR6, c[0x0][0x39c] ;  /* 0x00007380ff0677ac */ /* 0x000ea20008000800 */
[----:B------:R-:W-:Y:S01]  /*19430*/  LOP3.LUT R16, R9, 0x6c, RZ, 0xfc, !PT ;  /* 0x0000006c09107812 */ /* 0x000fe200078efcff */
[----:B------:R1:W-:Y:S01]  /*19440*/  @P5 STG.E.U8 desc[UR20][R14.64], R21 ;  /* 0x000000150e005986 */ /* 0x0003e2000c101114 */
[----:B---3--:R-:W-:-:S02]  /*19450*/  IADD3 R10, P6, PT, R19, R2, RZ ;  /* 0x00000002130a7210 */ /* 0x008fc40007fde0ff */
[----:B0-----:R-:W-:Y:S01]  /*19460*/  ISETP.LT.AND P5, PT, R16, UR4, !P0 ;  /* 0x0000000410007c0c */ /* 0x001fe2000c7a1270 */
[----:B------:R-:W0:Y:S01]  /*19470*/  LDCU UR4, c[0x0][0x39c] ;  /* 0x00007380ff0477ac */ /* 0x000e220008000800 */
[-C--:B------:R-:W-:Y:S01]  /*19480*/  LEA.HI.X.SX32 R11, R19, R3.reuse, 0x1, P6 ;  /* 0x00000003130b7211 */ /* 0x080fe200030f0eff */
[----:B------:R-:W-:Y:S01]  /*19490*/  IMAD R19, R0, 0x2, R17 ;  /* 0x0000000200137824 */ /* 0x000fe200078e0211 */
[----:B----4-:R-:W-:Y:S02]  /*194a0*/  PRMT R23, R92, 0x7773, RZ ;  /* 0x000077735c177816 */ /* 0x010fe400000000ff */
[----:B------:R-:W-:Y:S02]  /*194b0*/  IADD3 R12, P6, PT, R17, R2, RZ ;  /* 0x00000002110c7210 */ /* 0x000fe40007fde0ff */
[----:B------:R-:W-:Y:S01]  /*194c0*/  LOP3.LUT R16, R9, 0x6e, RZ, 0xfc, !PT ;  /* 0x0000006e09107812 */ /* 0x000fe200078efcff */
[----:B------:R3:W-:Y:S01]  /*194d0*/  @P3 STG.E.U8 desc[UR20][R10.64], R23 ;  /* 0x000000170a003986 */ /* 0x0007e2000c101114 */
[----:B------:R-:W-:Y:S01]  /*194e0*/  LEA.HI.X.SX32 R13, R17, R3, 0x1, P6 ;  /* 0x00000003110d7211 */ /* 0x000fe200030f0eff */
[----:B------:R-:W-:Y:S01]  /*194f0*/  IMAD R17, R0, 0x2, R19 ;  /* 0x0000000200117824 */ /* 0x000fe200078e0213 */
[----:B-1----:R-:W-:-:S02]  /*19500*/  PRMT R21, R93, 0x7770, RZ ;  /* 0x000077705d157816 */ /* 0x002fc400000000ff */
[----:B------:R-:W-:Y:S01]  /*19510*/  ISETP.LT.AND P3, PT, R16, UR5, !P0 ;  /* 0x0000000510007c0c */ /* 0x000fe2000c761270 */
[----:B------:R-:W1:Y:S01]  /*19520*/  LDCU UR5, c[0x0][0x39c] ;  /* 0x00007380ff0577ac */ /* 0x000e620008000800 */
[-C--:B------:R-:W-:Y:S01]  /*19530*/  IADD3 R14, P6, PT, R19, R2.reuse, RZ ;  /* 0x00000002130e7210 */ /* 0x080fe20007fde0ff */
[----:B------:R4:W-:Y:S01]  /*19540*/  @P2 STG.E.U8 desc[UR20][R12.64], R21 ;  /* 0x000000150c002986 */ /* 0x0009e2000c101114 */
[----:B------:R-:W-:Y:S02]  /*19550*/  LOP3.LUT R16, R9, 0x70, RZ, 0xfc, !PT ;  /* 0x0000007009107812 */ /* 0x000fe400078efcff */
[----:B------:R-:W-:Y:S01]  /*19560*/  LEA.HI.X.SX32 R15, R19, R3, 0x1, P6 ;  /* 0x00000003130f7211 */ /* 0x000fe200030f0eff */
[----:B------:R-:W-:Y:S01]  /*19570*/  IMAD R19, R0, 0x2, R17 ;  /* 0x0000000200137824 */ /* 0x000fe200078e0211 */
[----:B0-----:R-:W-:Y:S01]  /*19580*/  ISETP.LT.AND P2, PT, R16, UR4, !P0 ;  /* 0x0000000410007c0c */ /* 0x001fe2000c741270 */
[----:B------:R-:W0:Y:S01]  /*19590*/  LDCU UR4, c[0x0][0x39c] ;  /* 0x00007380ff0477ac */ /* 0x000e220008000800 */
[----:B---3--:R-:W-:-:S02]  /*195a0*/  IADD3 R10, P6, PT, R17, R2, RZ ;  /* 0x00000002110a7210 */ /* 0x008fc40007fde0ff */
[----:B------:R-:W-:Y:S02]  /*195b0*/  PRMT R23, R93, 0x7771, RZ ;  /* 0x000077715d177816 */ /* 0x000fe400000000ff */
[----:B------:R-:W-:Y:S02]  /*195c0*/  LOP3.LUT R16, R9, 0x72, RZ, 0xfc, !PT ;  /* 0x0000007209107812 */ /* 0x000fe400078efcff */
[-C--:B------:R-:W-:Y:S01]  /*195d0*/  LEA.HI.X.SX32 R11, R17, R3.reuse, 0x1, P6 ;  /* 0x00000003110b7211 */ /* 0x080fe200030f0eff */
[----:B------:R-:W-:Y:S01]  /*195e0*/  IMAD R17, R0, 0x2, R19 ;  /* 0x0000000200117824 */ /* 0x000fe200078e0213 */
[----:B----4-:R-:W-:Y:S01]  /*195f0*/  IADD3 R12, P6, PT, R19, R2, RZ ;  /* 0x00000002130c7210 */ /* 0x010fe20007fde0ff */
[----:B------:R3:W-:Y:S01]  /*19600*/  @P4 STG.E.U8 desc[UR20][R14.64], R23 ;  /* 0x000000170e004986 */ /* 0x0007e2000c101114 */
[----:B------:R-:W-:Y:S02]  /*19610*/  PRMT R21, R93, 0x7772, RZ ;  /* 0x000077725d157816 */ /* 0x000fe400000000ff */
[----:B--2---:R-:W-:Y:S01]  /*19620*/  ISETP.LT.AND P4, PT, R16, UR6, !P0 ;  /* 0x0000000610007c0c */ /* 0x004fe2000c781270 */
[----:B------:R-:W2:Y:S01]  /*19630*/  LDCU UR6, c[0x0][0x39c] ;  /* 0x00007380ff0677ac */ /* 0x000ea20008000800 */
[----:B------:R-:W-:Y:S01]  /*19640*/  LOP3.LUT R16, R9, 0x74, RZ, 0xfc, !PT ;  /* 0x0000007409107812 */ /* 0x000fe200078efcff */
[----:B------:R4:W-:Y:S01]  /*19650*/  @P5 STG.E.U8 desc[UR20][R10.64], R21 ;  /* 0x000000150a005986 */ /* 0x0009e2000c101114 */
[----:B------:R-:W-:-:S02]  /*19660*/  LEA.HI.X.SX32 R13, R19, R3, 0x1, P6 ;  /* 0x00000003130d7211 */ /* 0x000fc400030f0eff */
[----:B------:R-:W-:Y:S02]  /*19670*/  PRMT R93, R93, 0x7773, RZ ;  /* 0x000077735d5d7816 */ /* 0x000fe400000000ff */
[----:B-1----:R-:W-:Y:S01]  /*19680*/  ISETP.LT.AND P5, PT, R16, UR5, !P0 ;  /* 0x0000000510007c0c */ /* 0x002fe2000c7a1270 */
[----:B------:R-:W1:Y:S01]  /*19690*/  LDCU UR5, c[0x0][0x39c] ;  /* 0x00007380ff0577ac */ /* 0x000e620008000800 */
[----:B---3--:R-:W-:Y:S01]  /*196a0*/  IADD3 R14, P6, PT, R17, R2, RZ ;  /* 0x00000002110e7210 */ /* 0x008fe20007fde0ff */
[----:B------:R3:W-:Y:S01]  /*196b0*/  @P3 STG.E.U8 desc[UR20][R12.64], R93 ;  /* 0x0000005d0c003986 */ /* 0x0007e2000c101114 */
[----:B------:R-:W-:Y:S02]  /*196c0*/  LOP3.LUT R16, R9, 0x76, RZ, 0xfc, !PT ;  /* 0x0000007609107812 */ /* 0x000fe400078efcff */
[----:B------:R-:W-:Y:S01]  /*196d0*/  LEA.HI.X.SX32 R15, R17, R3, 0x1, P6 ;  /* 0x00000003110f7211 */ /* 0x000fe200030f0eff */
[----:B------:R-:W-:Y:S01]  /*196e0*/  IMAD R17, R0, 0x2, R17 ;  /* 0x0000000200117824 */ /* 0x000fe200078e0211 */
[----:B----4-:R-:W-:-:S02]  /*196f0*/  PRMT R21, R94, 0x7770, RZ ;  /* 0x000077705e157816 */ /* 0x010fc400000000ff */
[----:B0-----:R-:W-:Y:S01]  /*19700*/  ISETP.LT.AND P3, PT, R16, UR4, !P0 ;  /* 0x0000000410007c0c */ /* 0x001fe2000c761270 */
[----:B------:R-:W0:Y:S01]  /*19710*/  LDCU UR4, c[0x0][0x39c] ;  /* 0x00007380ff0477ac */ /* 0x000e220008000800 */
[----:B------:R-:W-:Y:S01]  /*19720*/  IMAD R19, R0, 0x2, R17 ;  /* 0x0000000200137824 */ /* 0x000fe200078e0211 */
[----:B------:R4:W-:Y:S01]  /*19730*/  @P2 STG.E.U8 desc[UR20][R14.64], R21 ;  /* 0x000000150e002986 */ /* 0x0009e2000c101114 */
[-C--:B------:R-:W-:Y:S02]  /*19740*/  IADD3 R10, P2, PT, R17, R2.reuse, RZ ;  /* 0x00000002110a7210 */ /* 0x080fe40007f5e0ff */
[----:B------:R-:W-:Y:S02]  /*19750*/  LOP3.LUT R16, R9, 0x78, RZ, 0xfc, !PT ;  /* 0x0000007809107812 */ /* 0x000fe400078efcff */
[----:B---3--:R-:W-:Y:S02]  /*19760*/  IADD3 R12, P6, PT, R19, R2, RZ ;  /* 0x00000002130c7210 */ /* 0x008fe40007fde0ff */
[----:B------:R-:W-:-:S02]  /*19770*/  LEA.HI.X.SX32 R11, R17, R3, 0x1, P2 ;  /* 0x00000003110b7211 */ /* 0x000fc400010f0eff */
[----:B------:R-:W-:Y:S02]  /*19780*/  PRMT R23, R94, 0x7771, RZ ;  /* 0x000077715e177816 */ /* 0x000fe400000000ff */
[-C--:B------:R-:W-:Y:S01]  /*19790*/  LEA.HI.X.SX32 R13, R19, R3.reuse, 0x1, P6 ;  /* 0x00000003130d7211 */ /* 0x080fe200030f0eff */
[----:B------:R-:W-:Y:S01]  /*197a0*/  IMAD R19, R0, 0x2, R19 ;  /* 0x0000000200137824 */ /* 0x000fe200078e0213 */
[----:B----4-:R-:W-:Y:S01]  /*197b0*/  PRMT R21, R94, 0x7772, RZ ;  /* 0x000077725e157816 */ /* 0x010fe200000000ff */
[----:B------:R3:W-:Y:S01]  /*197c0*/  @P4 STG.E.U8 desc[UR20][R10.64], R23 ;  /* 0x000000170a004986 */ /* 0x0007e2000c101114 */
[----:B-1----:R-:W-:Y:S01]  /*197d0*/  ISETP.LT.AND P2, PT, R16, UR5, !P0 ;  /* 0x0000000510007c0c */ /* 0x002fe2000c741270 */
[----:B------:R-:W1:Y:S01]  /*197e0*/  LDCU UR5, c[0x0][0x39c] ;  /* 0x00007380ff0577ac */ /* 0x000e620008000800 */
[----:B------:R-:W-:Y:S01]  /*197f0*/  LOP3.LUT R15, R9, 0x7c, RZ, 0xfc, !PT ;  /* 0x0000007c090f7812 */ /* 0x000fe200078efcff */
[----:B------:R4:W-:Y:S01]  /*19800*/  @P5 STG.E.U8 desc[UR20][R12.64], R21 ;  /* 0x000000150c005986 */ /* 0x0009e2000c101114 */
[----:B------:R-:W-:Y:S01]  /*19810*/  IADD3 R14, P5, PT, R19, R2, RZ ;  /* 0x00000002130e7210 */ /* 0x000fe20007fbe0ff */
[----:B------:R-:W-:Y:S01]  /*19820*/  IMAD R17, R0, 0x2, R19 ;  /* 0x0000000200117824 */ /* 0x000fe200078e0213 */
[----:B0-----:R-:W-:Y:S01]  /*19830*/  ISETP.LT.AND P6, PT, R15, UR4, !P0 ;  /* 0x000000040f007c0c */ /* 0x001fe2000c7c1270 */
[----:B------:R-:W0:Y:S01]  /*19840*/  LDCU UR4, c[0x0][0x39c] ;  /* 0x00007380ff0477ac */ /* 0x000e220008000800 */
[----:B------:R-:W-:-:S02]  /*19850*/  LEA.HI.X.SX32 R15, R19, R3, 0x1, P5 ;  /* 0x00000003130f7211 */ /* 0x000fc400028f0eff */
[----:B------:R-:W-:Y:S02]  /*19860*/  LOP3.LUT R16, R9, 0x7a, RZ, 0xfc, !PT ;  /* 0x0000007a09107812 */ /* 0x000fe400078efcff */
[-C--:B---3--:R-:W-:Y:S02]  /*19870*/  IADD3 R10, P5, PT, R17, R2.reuse, RZ ;  /* 0x00000002110a7210 */ /* 0x088fe40007fbe0ff */
[----:B------:R-:W-:Y:S02]  /*19880*/  PRMT R23, R94, 0x7773, RZ ;  /* 0x000077735e177816 */ /* 0x000fe400000000ff */
[----:B----4-:R-:W-:Y:S02]  /*19890*/  PRMT R21, R95, 0x7770, RZ ;  /* 0x000077705f157816 */ /* 0x010fe400000000ff */
[----:B------:R-:W-:Y:S01]  /*198a0*/  LEA.HI.X.SX32 R11, R17, R3, 0x1, P5 ;  /* 0x00000003110b7211 */ /* 0x000fe200028f0eff */
[----:B------:R-:W-:Y:S01]  /*198b0*/  IMAD R17, R0, 0x2, R17 ;  /* 0x0000000200117824 */ /* 0x000fe200078e0211 */
[----:B--2---:R-:W-:Y:S01]  /*198c0*/  ISETP.LT.AND P4, PT, R16, UR6, !P0 ;  /* 0x0000000610007c0c */ /* 0x004fe2000c781270 */
[----:B------:R2:W-:Y:S01]  /*198d0*/  @P3 STG.E.U8 desc[UR20][R14.64], R23 ;  /* 0x000000170e003986 */ /* 0x0005e2000c101114 */
[----:B------:R-:W-:Y:S01]  /*198e0*/  LOP3.LUT R16, R9, 0x7e, RZ, 0xfc, !PT ;  /* 0x0000007e09107812 */ /* 0x000fe200078efcff */
[----:B------:R-:W3:Y:S01]  /*198f0*/  LDCU UR6, c[0x0][0x39c] ;  /* 0x00007380ff0677ac */ /* 0x000ee20008000800 */
[----:B------:R-:W-:Y:S01]  /*19900*/  PRMT R19, R95, 0x7771, RZ ;  /* 0x000077715f137816 */ /* 0x000fe200000000ff */
[----:B------:R4:W-:Y:S01]  /*19910*/  @P2 STG.E.U8 desc[UR20][R10.64], R21 ;  /* 0x000000150a002986 */ /* 0x0009e2000c101114 */
[----:B------:R-:W-:-:S02]  /*19920*/  IADD3 R12, P2, PT, R17, R2, RZ ;  /* 0x00000002110c7210 */ /* 0x000fc40007f5e0ff */
[----:B-1----:R-:W-:Y:S01]  /*19930*/  ISETP.LT.AND P3, PT, R16, UR5, !P0 ;  /* 0x0000000510007c0c */ /* 0x002fe2000c761270 */
[----:B------:R-:W1:Y:S01]  /*19940*/  LDCU UR5, c[0x0][0x39c] ;  /* 0x00007380ff0577ac */ /* 0x000e620008000800 */
[-C--:B------:R-:W-:Y:S01]  /*19950*/  LEA.HI.X.SX32 R13, R17, R3.reuse, 0x1, P2 ;  /* 0x00000003110d7211 */ /* 0x080fe200010f0eff */
[C---:B------:R-:W-:Y:S01]  /*19960*/  IMAD R17, R0.reuse, 0x2, R17 ;  /* 0x0000000200117824 */ /* 0x040fe200078e0211 */
[C---:B------:R-:W-:Y:S02]  /*19970*/  LOP3.LUT R16, R9.reuse, 0x82, RZ, 0xfc, !PT ;  /* 0x0000008209107812 */ /* 0x040fe400078efcff */
[----:B------:R-:W-:Y:S01]  /*19980*/  LOP3.LUT R18, R9, 0x80, RZ, 0xfc, !PT ;  /* 0x0000008009127812 */ /* 0x000fe200078efcff */
[----:B------:R1:W-:Y:S01]  /*19990*/  @P4 STG.E.U8 desc[UR20][R12.64], R19 ;  /* 0x000000130c004986 */ /* 0x0003e2000c101114 */
[----:B--2---:R-:W-:Y:S01]  /*199a0*/  IMAD R15, R0, 0x2, R17 ;  /* 0x00000002000f7824 */ /* 0x004fe200078e0211 */
[CC--:B----4-:R-:W-:Y:S02]  /*199b0*/  IADD3 R10, P4, PT, R17.reuse, R2.reuse, RZ ;  /* 0x00000002110a7210 */ /* 0x0d0fe40007f9e0ff */
[----:B0-----:R-:W-:Y:S01]  /*199c0*/  ISETP.LT.AND P5, PT, R16, UR4, !P0 ;  /* 0x0000000410007c0c */ /* 0x001fe2000c7a1270 */
[----:B------:R-:W0:Y:S01]  /*199d0*/  LDCU UR4, c[0x0][0x39c] ;  /* 0x00007380ff0477ac */ /* 0x000e220008000800 */
[----:B------:R-:W-:Y:S01]  /*199e0*/  LEA.HI.X.SX32 R11, R17, R3, 0x1, P4 ;  /* 0x00000003110b7211 */ /* 0x000fe200020f0eff */
[----:B------:R-:W-:Y:S01]  /*199f0*/  IMAD R17, R0, 0x2, R15 ;  /* 0x0000000200117824 */ /* 0x000fe200078e020f */
[----:B------:R-:W-:-:S02]  /*19a00*/  IADD3 R14, P4, PT, R15, R2, RZ ;  /* 0x000000020f0e7210 */ /* 0x000fc40007f9e0ff */
[----:B------:R-:W-:Y:S02]  /*19a10*/  LOP3.LUT R16, R9, 0x84, RZ, 0xfc, !PT ;  /* 0x0000008409107812 */ /* 0x000fe400078efcff */
[----:B------:R-:W-:Y:S01]  /*19a20*/  LEA.HI.X.SX32 R15, R15, R3, 0x1, P4 ;  /* 0x000000030f0f7211 */ /* 0x000fe200020f0eff */
[----:B-1----:R-:W-:Y:S01]  /*19a30*/  IMAD R19, R0, 0x2, R17 ;  /* 0x0000000200137824 */ /* 0x002fe200078e0211 */
[----:B------:R-:W-:Y:S01]  /*19a40*/  ISETP.LT.AND P4, PT, R16, UR5, !P0 ;  /* 0x0000000510007c0c */ /* 0x000fe2000c781270 */
[----:B------:R-:W1:Y:S01]  /*19a50*/  LDCU UR5, c[0x0][0x39c] ;  /* 0x00007380ff0577ac */ /* 0x000e620008000800 */
[C---:B------:R-:W-:Y:S02]  /*19a60*/  PRMT R21, R95.reuse, 0x7773, RZ ;  /* 0x000077735f157816 */ /* 0x040fe400000000ff */
[----:B------:R-:W-:Y:S02]  /*19a70*/  PRMT R95, R95, 0x7772, RZ ;  /* 0x000077725f5f7816 */ /* 0x000fe400000000ff */
[----:B---3--:R-:W-:Y:S01]  /*19a80*/  ISETP.LT.AND P2, PT, R18, UR6, !P0 ;  /* 0x0000000612007c0c */ /* 0x008fe2000c741270 */
[----:B------:R-:W2:Y:S01]  /*19a90*/  LDCU UR6, c[0x0][0x39c] ;  /* 0x00007380ff0677ac */ /* 0x000ea20008000800 */
[----:B------:R-:W-:Y:S01]  /*19aa0*/  LOP3.LUT R16, R9, 0x86, RZ, 0xfc, !PT ;  /* 0x0000008609107812 */ /* 0x000fe200078efcff */
[----:B------:R3:W-:Y:S01]  /*19ab0*/  @P6 STG.E.U8 desc[UR20][R10.64], R95 ;  /* 0x0000005f0a006986 */ /* 0x0007e2000c101114 */
[----:B------:R-:W-:-:S02]  /*19ac0*/  IADD3 R12, P6, PT, R17, R2, RZ ;  /* 0x00000002110c7210 */ /* 0x000fc40007fde0ff */
[----:B------:R-:W-:Y:S01]  /*19ad0*/  PRMT R25, R100, 0x7770, RZ ;  /* 0x0000777064197816 */ /* 0x000fe200000000ff */
[----:B------:R4:W-:Y:S01]  /*19ae0*/  @P3 STG.E.U8 desc[UR20][R14.64], R21 ;  /* 0x000000150e003986 */ /* 0x0009e2000c101114 */
[----:B0-----:R-:W-:Y:S01]  /*19af0*/  ISETP.LT.AND P3, PT, R16, UR4, !P0 ;  /* 0x0000000410007c0c */ /* 0x001fe2000c761270 */
[----:B------:R-:W0:Y:S01]  /*19b00*/  LDCU UR4, c[0x0][0x39c] ;  /* 0x00007380ff0477ac */ /* 0x000e220008000800 */
[----:B------:R-:W-:Y:S01]  /*19b10*/  LEA.HI.X.SX32 R13, R17, R3, 0x1, P6 ;  /* 0x00000003110d7211 */ /* 0x000fe200030f0eff */
[----:B------:R-:W-:Y:S01]  /*19b20*/  IMAD R17, R0, 0x2, R19 ;  /* 0x0000000200117824 */ /* 0x000fe200078e0213 */
[----:B------:R-:W-:Y:S02]  /*19b30*/  LOP3.LUT R16, R9, 0x88, RZ, 0xfc, !PT ;  /* 0x0000008809107812 */ /* 0x000fe400078efcff */
[----:B------:R-:W-:Y:S01]  /*19b40*/  PRMT R23, R100, 0x7771, RZ ;  /* 0x0000777164177816 */ /* 0x000fe200000000ff */
[----:B------:R0:W-:Y:S01]  /*19b50*/  @P2 STG.E.U8 desc[UR20][R12.64], R25 ;  /* 0x000000190c002986 */ /* 0x0001e2000c101114 */
[----:B---3--:R-:W-:-:S02]  /*19b60*/  IADD3 R10, P6, PT, R19, R2, RZ ;  /* 0x00000002130a7210 */ /* 0x008fc40007fde0ff */
[----:B-1----:R-:W-:Y:S01]  /*19b70*/  ISETP.LT.AND P2, PT, R16, UR5, !P0 ;  /* 0x0000000510007c0c */ /* 0x002fe2000c741270 */
[----:B------:R-:W1:Y:S01]  /*19b80*/  LDCU UR5, c[0x0][0x39c] ;  /* 0x00007380ff0577ac */ /* 0x000e620008000800 */
[-C--:B------:R-:W-:Y:S01]  /*19b90*/  LEA.HI.X.SX32 R11, R19, R3.reuse, 0x1, P6 ;  /* 0x00000003130b7211 */ /* 0x080fe200030f0eff */
[C---:B------:R-:W-:Y:S01]  /*19ba0*/  IMAD R19, R0.reuse, 0x2, R17 ;  /* 0x0000000200137824 */ /* 0x040fe200078e0211 */
[----:B----4-:R-:W-:Y:S02]  /*19bb0*/  IADD3 R14, P6, PT, R17, R2, RZ ;  /* 0x00000002110e7210 */ /* 0x010fe40007fde0ff */
[----:B------:R-:W-:Y:S01]  /*19bc0*/  LOP3.LUT R16, R9, 0x8a, RZ, 0xfc, !PT ;  /* 0x0000008a09107812 */ /* 0x000fe200078efcff */
[----:B------:R3:W-:Y:S01]  /*19bd0*/  @P5 STG.E.U8 desc[UR20][R10.64], R23 ;  /* 0x000000170a005986 */ /* 0x0007e2000c101114 */
[----:B------:R-:W-:Y:S01]  /*19be0*/  LEA.HI.X.SX32 R15, R17, R3, 0x1, P6 ;  /* 0x00000003110f7211 */ /* 0x000fe200030f0eff */
[----:B------:R-:W-:Y:S01]  /*19bf0*/  IMAD R17, R0, 0x2, R19 ;  /* 0x0000000200117824 */ /* 0x000fe200078e0213 */
[----:B------:R-:W-:-:S02]  /*19c00*/  PRMT R21, R100, 0x7772, RZ ;  /* 0x0000777264157816 */ /* 0x000fc400000000ff */
[----:B--2---:R-:W-:Y:S01]  /*19c10*/  ISETP.LT.AND P5, PT, R16, UR6, !P0 ;  /* 0x0000000610007c0c */ /* 0x004fe2000c7a1270 */
[----:B------:R-:W2:Y:S01]  /*19c20*/  LDCU UR6, c[0x0][0x39c] ;  /* 0x00007380ff0677ac */ /* 0x000ea20008000800 */
[----:B------:R-:W-:Y:S01]  /*19c30*/  LOP3.LUT R16, R9, 0x8c, RZ, 0xfc, !PT ;  /* 0x0000008c09107812 */ /* 0x000fe200078efcff */
[----:B------:R4:W-:Y:S01]  /*19c40*/  @P4 STG.E.U8 desc[UR20][R14.64], R21 ;  /* 0x000000150e004986 */ /* 0x0009e2000c101114 */
[C---:B0-----:R-:W-:Y:S02]  /*19c50*/  IADD3 R12, P6, PT, R19.reuse, R2, RZ ;  /* 0x00000002130c7210 */ /* 0x041fe40007fde0ff */
[----:B------:R-:W-:Y:S01]  /*19c60*/  ISETP.LT.AND P4, PT, R16, UR4, !P0 ;  /* 0x0000000410007c0c */ /* 0x000fe2000c781270 */
[----:B------:R-:W0:Y:S01]  /*19c70*/  LDCU UR4, c[0x0][0x39c] ;  /* 0x00007380ff0477ac */ /* 0x000e220008000800 */
[----:B------:R-:W-:Y:S01]  /*19c80*/  LEA.HI.X.SX32 R13, R19, R3, 0x1, P6 ;  /* 0x00000003130d7211 */ /* 0x000fe200030f0eff */
[----:B------:R-:W-:Y:S01]  /*19c90*/  IMAD R19, R0, 0x2, R17 ;  /* 0x0000000200137824 */ /* 0x000fe200078e0211 */
[----:B---3--:R-:W-:-:S02]  /*19ca0*/  PRMT R23, R100, 0x7773, RZ ;  /* 0x0000777364177816 */ /* 0x008fc400000000ff */
[-C--:B------:R-:W-:Y:S02]  /*19cb0*/  IADD3 R10, P6, PT, R17, R2.reuse, RZ ;  /* 0x00000002110a7210 */ /* 0x080fe40007fde0ff */
[----:B------:R-:W-:Y:S01]  /*19cc0*/  LOP3.LUT R16, R9, 0x8e, RZ, 0xfc, !PT ;  /* 0x0000008e09107812 */ /* 0x000fe200078efcff */
[----:B------:R3:W-:Y:S01]  /*19cd0*/  @P3 STG.E.U8 desc[UR20][R12.64], R23 ;  /* 0x000000170c003986 */ /* 0x0007e2000c101114 */
[----:B------:R-:W-:Y:S01]  /*19ce0*/  LEA.HI.X.SX32 R11, R17, R3, 0x1, P6 ;  /* 0x00000003110b7211 */ /* 0x000fe200030f0eff */
[----:B------:R-:W-:Y:S01]  /*19cf0*/  IMAD R17, R0, 0x2, R19 ;  /* 0x0000000200117824 */ /* 0x000fe200078e0213 */
[----:B----4-:R-:W-:Y:S02]  /*19d00*/  PRMT R21, R101, 0x7770, RZ ;  /* 0x0000777065157816 */ /* 0x010fe400000000ff */
[----:B-1----:R-:W-:Y:S01]  /*19d10*/  ISETP.LT.AND P3, PT, R16, UR5, !P0 ;  /* 0x0000000510007c0c */ /* 0x002fe2000c761270 */
[----:B------:R-:W1:Y:S01]  /*19d20*/  LDCU UR5, c[0x0][0x39c] ;  /* 0x00007380ff0577ac */ /* 0x000e620008000800 */
[----:B------:R-:W-:Y:S01]  /*19d30*/  IADD3 R14, P6, PT, R19, R2, RZ ;  /* 0x00000002130e7210 */ /* 0x000fe20007fde0ff */
[----:B------:R4:W-:Y:S01]  /*19d40*/  @P2 STG.E.U8 desc[UR20][R10.64], R21 ;  /* 0x000000150a002986 */ /* 0x0009e2000c101114 */
[----:B------:R-:W-:-:S02]  /*19d50*/  LOP3.LUT R16, R9, 0x90, RZ, 0xfc, !PT ;  /* 0x0000009009107812 */ /* 0x000fc400078efcff */
[-C--:B------:R-:W-:Y:S01]  /*19d60*/  LEA.HI.X.SX32 R15, R19, R3.reuse, 0x1, P6 ;  /* 0x00000003130f7211 */ /* 0x080fe200030f0eff */
[----:B------:R-:W-:Y:S01]  /*19d70*/  IMAD R19, R0, 0x2, R17 ;  /* 0x0000000200137824 */ /* 0x000fe200078e0211 */
[----:B0-----:R-:W-:Y:S01]  /*19d80*/  ISETP.LT.AND P2, PT, R16, UR4, !P0 ;  /* 0x0000000410007c0c */ /* 0x001fe2000c741270 */
[----:B------:R-:W0:Y:S01]  /*19d90*/  LDCU UR4, c[0x0][0x39c] ;  /* 0x00007380ff0477ac */ /* 0x000e220008000800 */
[-C--:B---3--:R-:W-:Y:S02]  /*19da0*/  IADD3 R12, P6, PT, R17, R2.reuse, RZ ;  /* 0x00000002110c7210 */ /* 0x088fe40007fde0ff */
[----:B------:R-:W-:Y:S02]  /*19db0*/  PRMT R23, R101, 0x7771, RZ ;  /* 0x0000777165177816 */ /* 0x000fe400000000ff */
[----:B------:R-:W-:Y:S02]  /*19dc0*/  LOP3.LUT R16, R9, 0x92, RZ, 0xfc, !PT ;  /* 0x0000009209107812 */ /* 0x000fe400078efcff */
[----:B------:R-:W-:Y:S01]  /*19dd0*/  LEA.HI.X.SX32 R13, R17, R3, 0x1, P6 ;  /* 0x00000003110d7211 */ /* 0x000fe200030f0eff */
[----:B------:R-:W-:Y:S01]  /*19de0*/  IMAD R17, R0, 0x2, R19 ;  /* 0x0000000200117824 */ /* 0x000fe200078e0213 */
[----:B----4-:R-:W-:Y:S01]  /*19df0*/  IADD3 R10, P6, PT, R19, R2, RZ ;  /* 0x00000002130a7210 */ /* 0x010fe20007fde0ff */
[----:B------:R3:W-:Y:S01]  /*19e00*/  @P5 STG.E.U8 desc[UR20][R14.64], R23 ;  /* 0x000000170e005986 */ /* 0x0007e2000c101114 */
[----:B------:R-:W-:-:S02]  /*19e10*/  PRMT R21, R101, 0x7772, RZ ;  /* 0x0000777265157816 */ /* 0x000fc400000000ff */
[----:B--2---:R-:W-:Y:S01]  /*19e20*/  ISETP.LT.AND P5, PT, R16, UR6, !P0 ;  /* 0x0000000610007c0c */ /* 0x004fe2000c7a1270 */
[----:B------:R-:W2:Y:S01]  /*19e30*/  LDCU UR6, c[0x0][0x39c] ;  /* 0x00007380ff0677ac */ /* 0x000ea20008000800 */
[----:B------:R-:W-:Y:S01]  /*19e40*/  LOP3.LUT R16, R9, 0x94, RZ, 0xfc, !PT ;  /* 0x0000009409107812 */ /* 0x000fe200078efcff */
[----:B------:R4:W-:Y:S01]  /*19e50*/  @P4 STG.E.U8 desc[UR20][R12.64], R21 ;  /* 0x000000150c004986 */ /* 0x0009e2000c101114 */
[----:B------:R-:W-:Y:S02]  /*19e60*/  LEA.HI.X.SX32 R11, R19, R3, 0x1, P6 ;  /* 0x00000003130b7211 */ /* 0x000fe400030f0eff */
[----:B------:R-:W-:Y:S02]  /*19e70*/  PRMT R101, R101, 0x7773, RZ ;  /* 0x0000777365657816 */ /* 0x000fe400000000ff */
[----:B-1----:R-:W-:Y:S01]  /*19e80*/  ISETP.LT.AND P4, PT, R16, UR5, !P0 ;  /* 0x0000000510007c0c */ /* 0x002fe2000c781270 */
[----:B------:R-:W1:Y:S01]  /*19e90*/  LDCU UR5, c[0x0][0x39c] ;  /* 0x00007380ff0577ac */ /* 0x000e620008000800 */
[----:B---3--:R-:W-:Y:S01]  /*19ea0*/  IADD3 R14, P6, PT, R17, R2, RZ ;  /* 0x00000002110e7210 */ /* 0x008fe20007fde0ff */
[----:B------:R3:W-:Y:S01]  /*19eb0*/  @P3 STG.E.U8 desc[UR20][R10.64], R101 ;  /* 0x000000650a003986 */ /* 0x0007e2000c101114 */
[----:B------:R-:W-:-:S02]  /*19ec0*/  LOP3.LUT R16, R9, 0x96, RZ, 0xfc, !PT ;  /* 0x0000009609107812 */ /* 0x000fc400078efcff */
[----:B------:R-:W-:Y:S01]  /*19ed0*/  LEA.HI.X.SX32 R15, R17, R3, 0x1, P6 ;  /* 0x00000003110f7211 */ /* 0x000fe200030f0eff */
[----:B------:R-:W-:Y:S01]  /*19ee0*/  IMAD R17, R0, 0x2, R17 ;  /* 0x0000000200117824 */ /* 0x000fe200078e0211 */
[----:B----4-:R-:W-:Y:S02]  /*19ef0*/  PRMT R21, R102, 0x7770, RZ ;  /* 0x0000777066157816 */ /* 0x010fe400000000ff */
[----:B0-----:R-:W-:Y:S01]  /*19f00*/  ISETP.LT.AND P3, PT, R16, UR4, !P0 ;  /* 0x0000000410007c0c */ /* 0x001fe2000c761270 */
[----:B------:R-:W0:Y:S01]  /*19f10*/  LDCU UR4, c[0x0][0x39c] ;  /* 0x00007380ff0477ac */ /* 0x000e220008000800 */
[----:B------:R-:W-:Y:S01]  /*19f20*/  IMAD R19, R0, 0x2, R17 ;  /* 0x0000000200137824 */ /* 0x000fe200078e0211 */
[----:B------:R4:W-:Y:S01]  /*19f30*/  @P2 STG.E.U8 desc[UR20][R14.64], R21 ;  /* 0x000000150e002986 */ /* 0x0009e2000c101114 */
[----:B------:R-:W-:Y:S02]  /*19f40*/  IADD3 R12, P2, PT, R17, R2, RZ ;  /* 0x00000002110c7210 */ /* 0x000fe40007f5e0ff */
[----:B------:R-:W-:-:S02]  /*19f50*/  LOP3.LUT R16, R9, 0x98, RZ, 0xfc, !PT ;  /* 0x0000009809107812 */ /* 0x000fc400078efcff */
[-C--:B---3--:R-:W-:Y:S02]  /*19f60*/  IADD3 R10, P6, PT, R19, R2.reuse, RZ ;  /* 0x00000002130a7210 */ /* 0x088fe40007fde0ff */
[-C--:B------:R-:W-:Y:S02]  /*19f70*/  LEA.HI.X.SX32 R13, R17, R3.reuse, 0x1, P2 ;  /* 0x00000003110d7211 */ /* 0x080fe400010f0eff */
        /* <DEDUP_REMOVED lines=170> */
[----:B------:R-:W-:Y:S01]  /*1aa20*/  PRMT R21, R111, 0x7773, RZ ;  /* 0x000077736f157816 */ /* 0x000fe200000000ff */
[----:B-1----:R-:W-:Y:S01]  /*1aa30*/  IMAD R19, R0, 0x2, R17 ;  /* 0x0000000200137824 */ /* 0x002fe200078e0211 */
[-C--:B------:R-:W-:Y:S02]  /*1aa40*/  LEA.HI.X.SX32 R15, R15, R3.reuse, 0x1, P3 ;  /* 0x000000030f0f7211 */ /* 0x080fe400018f0eff */
[----:B------:R-:W-:Y:S02]  /*1aa50*/  PRMT R111, R111, 0x7772, RZ ;  /* 0x000077726f6f7816 */ /* 0x000fe400000000ff */
[----:B------:R-:W-:Y:S01]  /*1aa60*/  ISETP.LT.AND P3, PT, R16, UR5, !P0 ;  /* 0x0000000510007c0c */ /* 0x000fe2000c761270 */
[----:B------:R-:W1:Y:S01]  /*1aa70*/  LDCU UR5, c[0x0][0x39c] ;  /* 0x00007380ff0577ac */ /* 0x000e620008000800 */
[----:B---3--:R-:W-:Y:S01]  /*1aa80*/  ISETP.LT.AND P2, PT, R18, UR6, !P0 ;  /* 0x0000000612007c0c */ /* 0x008fe2000c741270 */
[----:B------:R2:W-:Y:S01]  /*1aa90*/  @P6 STG.E.U8 desc[UR20][R10.64], R111 ;  /* 0x0000006f0a006986 */ /* 0x0005e2000c101114 */
[----:B------:R-:W-:Y:S01]  /*1aaa0*/  IADD3 R12, P6, PT, R17, R2, RZ ;  /* 0x00000002110c7210 */ /* 0x000fe20007fde0ff */
[----:B------:R-:W3:Y:S01]  /*1aab0*/  LDCU UR6, c[0x0][0x39c] ;  /* 0x00007380ff0677ac */ /* 0x000ee20008000800 */
[----:B------:R-:W-:Y:S01]  /*1aac0*/  LOP3.LUT R16, R9, 0xc6, RZ, 0xfc, !PT ;  /* 0x000000c609107812 */ /* 0x000fe200078efcff */
[----:B------:R4:W-:Y:S01]  /*1aad0*/  @P4 STG.E.U8 desc[UR20][R14.64], R21 ;  /* 0x000000150e004986 */ /* 0x0009e2000c101114 */
[----:B------:R-:W-:-:S02]  /*1aae0*/  LEA.HI.X.SX32 R13, R17, R3, 0x1, P6 ;  /* 0x00000003110d7211 */ /* 0x000fc400030f0eff */
[----:B------:R-:W-:Y:S02]  /*1aaf0*/  PRMT R17, R40, 0x7770, RZ ;  /* 0x0000777028117816 */ /* 0x000fe400000000ff */
[----:B0-----:R-:W-:Y:S01]  /*1ab00*/  ISETP.LT.AND P4, PT, R16, UR4, !P0 ;  /* 0x0000000410007c0c */ /* 0x001fe2000c781270 */
[----:B------:R-:W0:Y:S01]  /*1ab10*/  LDCU UR4, c[0x0][0x39c] ;  /* 0x00007380ff0477ac */ /* 0x000e220008000800 */
[----:B------:R-:W-:Y:S01]  /*1ab20*/  LOP3.LUT R16, R9, 0xc8, RZ, 0xfc, !PT ;  /* 0x000000c809107812 */ /* 0x000fe200078efcff */
[----:B------:R3:W-:Y:S01]  /*1ab30*/  @P2 STG.E.U8 desc[UR20][R12.64], R17 ;  /* 0x000000110c002986 */ /* 0x0007e2000c101114 */
[C---:B--2---:R-:W-:Y:S02]  /*1ab40*/  IADD3 R10, P6, PT, R19.reuse, R2, RZ ;  /* 0x00000002130a7210 */ /* 0x044fe40007fde0ff */
[----:B------:R-:W-:Y:S02]  /*1ab50*/  PRMT R23, R40, 0x7772, RZ ;  /* 0x0000777228177816 */ /* 0x000fe400000000ff */
[----:B------:R-:W-:Y:S01]  /*1ab60*/  LEA.HI.X.SX32 R11, R19, R3, 0x1, P6 ;  /* 0x00000003130b7211 */ /* 0x000fe200030f0eff */
[----:B------:R-:W-:Y:S01]  /*1ab70*/  IMAD R19, R0, 0x2, R19 ;  /* 0x0000000200137824 */ /* 0x000fe200078e0213 */
[----:B-1----:R-:W-:Y:S01]  /*1ab80*/  ISETP.LT.AND P2, PT, R16, UR5, !P0 ;  /* 0x0000000510007c0c */ /* 0x002fe2000c741270 */
[----:B------:R-:W1:Y:S01]  /*1ab90*/  LDCU UR5, c[0x0][0x39c] ;  /* 0x00007380ff0577ac */ /* 0x000e620008000800 */
[----:B----4-:R-:W-:-:S02]  /*1aba0*/  PRMT R21, R40, 0x7771, RZ ;  /* 0x0000777128157816 */ /* 0x010fc400000000ff */
[----:B------:R-:W-:Y:S01]  /*1abb0*/  LOP3.LUT R16, R9, 0xca, RZ, 0xfc, !PT ;  /* 0x000000ca09107812 */ /* 0x000fe200078efcff */
[----:B---3--:R-:W-:Y:S01]  /*1abc0*/  IMAD R17, R0, 0x2, R19 ;  /* 0x0000000200117824 */ /* 0x008fe200078e0213 */
[----:B------:R-:W-:Y:S01]  /*1abd0*/  PRMT R27, R42, 0x7773, RZ ;  /* 0x000077732a1b7816 */ /* 0x000fe200000000ff */
[----:B------:R2:W-:Y:S01]  /*1abe0*/  @P5 STG.E.U8 desc[UR20][R10.64], R21 ;  /* 0x000000150a005986 */ /* 0x0005e2000c101114 */
[-C--:B------:R-:W-:Y:S02]  /*1abf0*/  IADD3 R14, P5, PT, R19, R2.reuse, RZ ;  /* 0x00000002130e7210 */ /* 0x080fe40007fbe0ff */
[----:B------:R-:W-:Y:S02]  /*1ac00*/  IADD3 R12, P6, PT, R17, R2, RZ ;  /* 0x00000002110c7210 */ /* 0x000fe40007fde0ff */
[-C--:B------:R-:W-:Y:S02]  /*1ac10*/  LEA.HI.X.SX32 R15, R19, R3.reuse, 0x1, P5 ;  /* 0x00000003130f7211 */ /* 0x080fe400028f0eff */
[----:B------:R-:W-:Y:S01]  /*1ac20*/  LEA.HI.X.SX32 R13, R17, R3, 0x1, P6 ;  /* 0x00000003110d7211 */ /* 0x000fe200030f0eff */
[----:B------:R-:W-:Y:S01]  /*1ac30*/  IMAD R17, R0, 0x2, R17 ;  /* 0x0000000200117824 */ /* 0x000fe200078e0211 */
[----:B0-----:R-:W-:Y:S01]  /*1ac40*/  ISETP.LT.AND P5, PT, R16, UR4, !P0 ;  /* 0x0000000410007c0c */ /* 0x001fe2000c7a1270 */
[----:B------:R-:W0:Y:S01]  /*1ac50*/  LDCU UR4, c[0x0][0x39c] ;  /* 0x00007380ff0477ac */ /* 0x000e220008000800 */
[----:B------:R3:W-:Y:S01]  /*1ac60*/  @P3 STG.E.U8 desc[UR20][R14.64], R23 ;  /* 0x000000170e003986 */ /* 0x0007e2000c101114 */
[----:B--2---:R-:W-:Y:S01]  /*1ac70*/  PRMT R21, R40, 0x7773, RZ ;  /* 0x0000777328157816 */ /* 0x004fe200000000ff */
[----:B------:R-:W-:Y:S01]  /*1ac80*/  IMAD R19, R0, 0x2, R17 ;  /* 0x0000000200137824 */ /* 0x000fe200078e0211 */
[----:B------:R-:W-:-:S02]  /*1ac90*/  LOP3.LUT R11, R9, 0xce, RZ, 0xfc, !PT ;  /* 0x000000ce090b7812 */ /* 0x000fc400078efcff */
[-C--:B------:R-:W-:Y:S01]  /*1aca0*/  IADD3 R10, P6, PT, R17, R2.reuse, RZ ;  /* 0x00000002110a7210 */ /* 0x080fe20007fde0ff */
[----:B------:R2:W-:Y:S01]  /*1acb0*/  @P4 STG.E.U8 desc[UR20][R12.64], R21 ;  /* 0x000000150c004986 */ /* 0x0005e2000c101114 */
[----:B-1----:R-:W-:Y:S01]  /*1acc0*/  ISETP.LT.AND P4, PT, R11, UR5, !P0 ;  /* 0x000000050b007c0c */ /* 0x002fe2000c781270 */
[----:B------:R-:W1:Y:S01]  /*1acd0*/  LDCU UR5, c[0x0][0x39c] ;  /* 0x00007380ff0577ac */ /* 0x000e620008000800 */
[----:B------:R-:W-:Y:S02]  /*1ace0*/  LEA.HI.X.SX32 R11, R17, R3, 0x1, P6 ;  /* 0x00000003110b7211 */ /* 0x000fe400030f0eff */
[----:B------:R-:W-:Y:S02]  /*1acf0*/  LOP3.LUT R16, R9, 0xcc, RZ, 0xfc, !PT ;  /* 0x000000cc09107812 */ /* 0x000fe400078efcff */
[----:B---3--:R-:W-:Y:S02]  /*1ad00*/  IADD3 R14, P6, PT, R19, R2, RZ ;  /* 0x00000002130e7210 */ /* 0x008fe40007fde0ff */
[----:B------:R-:W-:-:S02]  /*1ad10*/  PRMT R23, R41, 0x7770, RZ ;  /* 0x0000777029177816 */ /* 0x000fc400000000ff */
[-C--:B------:R-:W-:Y:S01]  /*1ad20*/  LEA.HI.X.SX32 R15, R19, R3.reuse, 0x1, P6 ;  /* 0x00000003130f7211 */ /* 0x080fe200030f0eff */
[----:B------:R-:W-:Y:S01]  /*1ad30*/  IMAD R19, R0, 0x2, R19 ;  /* 0x0000000200137824 */ /* 0x000fe200078e0213 */
[----:B--2---:R-:W-:Y:S01]  /*1ad40*/  PRMT R21, R41, 0x7771, RZ ;  /* 0x0000777129157816 */ /* 0x004fe200000000ff */
[----:B------:R2:W-:Y:S01]  /*1ad50*/  @P2 STG.E.U8 desc[UR20][R10.64], R23 ;  /* 0x000000170a002986 */ /* 0x0005e2000c101114 */
[----:B------:R-:W-:Y:S01]  /*1ad60*/  ISETP.LT.AND P3, PT, R16, UR6, !P0 ;  /* 0x0000000610007c0c */ /* 0x000fe2000c761270 */
[----:B------:R-:W3:Y:S01]  /*1ad70*/  LDCU UR6, c[0x0][0x39c] ;  /* 0x00007380ff0677ac */ /* 0x000ee20008000800 */
[----:B------:R-:W-:Y:S01]  /*1ad80*/  LOP3.LUT R16, R9, 0xd0, RZ, 0xfc, !PT ;  /* 0x000000d009107812 */ /* 0x000fe200078efcff */
[----:B------:R4:W-:Y:S01]  /*1ad90*/  @P5 STG.E.U8 desc[UR20][R14.64], R21 ;  /* 0x000000150e005986 */ /* 0x0009e2000c101114 */
[C---:B------:R-:W-:Y:S01]  /*1ada0*/  IADD3 R12, P5, PT, R19.reuse, R2, RZ ;  /* 0x00000002130c7210 */ /* 0x040fe20007fbe0ff */
[----:B------:R-:W-:Y:S01]  /*1adb0*/  IMAD R17, R0, 0x2, R19 ;  /* 0x0000000200117824 */ /* 0x000fe200078e0213 */
[----:B0-----:R-:W-:Y:S01]  /*1adc0*/  ISETP.LT.AND P2, PT, R16, UR4, !P0 ;  /* 0x0000000410007c0c */ /* 0x001fe2000c741270 */
[----:B------:R-:W0:Y:S01]  /*1add0*/  LDCU UR4, c[0x0][0x39c] ;  /* 0x00007380ff0477ac */ /* 0x000e220008000800 */
[----:B------:R-:W-:-:S02]  /*1ade0*/  LEA.HI.X.SX32 R13, R19, R3, 0x1, P5 ;  /* 0x00000003130d7211 */ /* 0x000fc400028f0eff */
        /* <DEDUP_REMOVED lines=8> */
[----:B------:R-:W-:-:S02]  /*1ae70*/  LOP3.LUT R16, R9, 0xd2, RZ, 0xfc, !PT ;  /* 0x000000d209107812 */ /* 0x000fc400078efcff */
[----:B------:R-:W-:Y:S02]  /*1ae80*/  PRMT R41, R41, 0x7773, RZ ;  /* 0x0000777329297816 */ /* 0x000fe400000000ff */
[----:B---3--:R-:W-:Y:S01]  /*1ae90*/  ISETP.LT.AND P5, PT, R16, UR6, !P0 ;  /* 0x0000000610007c0c */ /* 0x008fe2000c7a1270 */
[----:B------:R-:W3:Y:S01]  /*1aea0*/  LDCU UR6, c[0x0][0x39c] ;  /* 0x00007380ff0677ac */ /* 0x000ee20008000800 */
[----:B----4-:R-:W-:Y:S01]  /*1aeb0*/  LOP3.LUT R15, R9, 0xd6, RZ, 0xfc, !PT ;  /* 0x000000d6090f7812 */ /* 0x010fe200078efcff */
[----:B--2---:R-:W-:Y:S01]  /*1aec0*/  IMAD R19, R0, 0x2, R17 ;  /* 0x0000000200137824 */ /* 0x004fe200078e0211 */
[----:B------:R-:W-:Y:S01]  /*1aed0*/  IADD3 R14, P6, PT, R17, R2, RZ ;  /* 0x00000002110e7210 */ /* 0x000fe20007fde0ff */
[----:B------:R2:W-:Y:S01]  /*1aee0*/  @P4 STG.E.U8 desc[UR20][R10.64], R41 ;  /* 0x000000290a004986 */ /* 0x0005e2000c101114 */
[----:B0-----:R-:W-:Y:S01]  /*1aef0*/  ISETP.LT.AND P4, PT, R15, UR4, !P0 ;  /* 0x000000040f007c0c */ /* 0x001fe2000c781270 */
[----:B------:R-:W0:Y:S01]  /*1af00*/  LDCU UR4, c[0x0][0x39c] ;  /* 0x00007380ff0477ac */ /* 0x000e220008000800 */
[----:B------:R-:W-:-:S02]  /*1af10*/  LEA.HI.X.SX32 R15, R17, R3, 0x1, P6 ;  /* 0x00000003110f7211 */ /* 0x000fc400030f0eff */
[CC--:B------:R-:W-:Y:S02]  /*1af20*/  IADD3 R12, P6, PT, R19.reuse, R2.reuse, RZ ;  /* 0x00000002130c7210 */ /* 0x0c0fe40007fde0ff */
[----:B------:R-:W-:Y:S02]  /*1af30*/  PRMT R21, R42, 0x7770, RZ ;  /* 0x000077702a157816 */ /* 0x000fe400000000ff */
[----:B------:R-:W-:Y:S01]  /*1af40*/  LEA.HI.X.SX32 R13, R19, R3, 0x1, P6 ;  /* 0x00000003130d7211 */ /* 0x000fe200030f0eff */
[----:B------:R-:W-:Y:S01]  /*1af50*/  IMAD R19, R0, 0x2, R19 ;  /* 0x0000000200137824 */ /* 0x000fe200078e0213 */
[----:B------:R-:W-:Y:S01]  /*1af60*/  PRMT R17, R42, 0x7771, RZ ;  /* 0x000077712a117816 */ /* 0x000fe200000000ff */
[----:B------:R4:W-:Y:S01]  /*1af70*/  @P2 STG.E.U8 desc[UR20][R14.64], R21 ;  /* 0x000000150e002986 */ /* 0x0009e2000c101114 */
[C---:B--2---:R-:W-:Y:S02]  /*1af80*/  LOP3.LUT R11, R9.reuse, 0xda, RZ, 0xfc, !PT ;  /* 0x000000da090b7812 */ /* 0x044fe400078efcff */
[----:B------:R-:W-:Y:S01]  /*1af90*/  LOP3.LUT R16, R9, 0xd8, RZ, 0xfc, !PT ;  /* 0x000000d809107812 */ /* 0x000fe200078efcff */
[----:B------:R2:W-:Y:S01]  /*1afa0*/  @P5 STG.E.U8 desc[UR20][R12.64], R17 ;  /* 0x000000110c005986 */ /* 0x0005e2000c101114 */
[----:B------:R-:W-:-:S02]  /*1afb0*/  IADD3 R10, P6, PT, R19, R2, RZ ;  /* 0x00000002130a7210 */ /* 0x000fc40007fde0ff */
[----:B---3--:R-:W-:Y:S01]  /*1afc0*/  ISETP.LT.AND P5, PT, R11, UR6, !P0 ;  /* 0x000000060b007c0c */ /* 0x008fe2000c7a1270 */
[----:B------:R-:W3:Y:S01]  /*1afd0*/  LDS.128 R12, [R8+UR9] ;  /* 0x00000009080c7984 */ /* 0x000ee20008000c00 */
[----:B-1----:R-:W-:Y:S01]  /*1afe0*/  ISETP.LT.AND P2, PT, R16, UR5, !P0 ;  /* 0x0000000510007c0c */ /* 0x002fe2000c741270 */
[----:B------:R-:W1:Y:S01]  /*1aff0*/  LDCU UR5, c[0x0][0x39c] ;  /* 0x00007380ff0577ac */ /* 0x000e620008000800 */
[----:B------:R-:W-:Y:S01]  /*1b000*/  LEA.HI.X.SX32 R11, R19, R3, 0x1, P6 ;  /* 0x00000003130b7211 */ /* 0x000fe200030f0eff */
[----:B------:R-:W-:Y:S01]  /*1b010*/  IMAD R19, R0, 0x2, R19 ;  /* 0x0000000200137824 */ /* 0x000fe200078e0213 */
[----:B------:R-:W-:Y:S01]  /*1b020*/  PRMT R23, R42, 0x7772, RZ ;  /* 0x000077722a177816 */ /* 0x000fe200000000ff */
[----:B------:R-:W1:Y:S01]  /*1b030*/  LDCU UR6, c[0x0][0x39c] ;  /* 0x00007380ff0677ac */ /* 0x000e620008000800 */
[----:B------:R-:W-:Y:S01]  /*1b040*/  LOP3.LUT R16, R9, 0xdc, RZ, 0xfc, !PT ;  /* 0x000000dc09107812 */ /* 0x000fe200078efcff */
[----:B----4-:R-:W-:Y:S01]  /*1b050*/  IMAD R21, R0, 0x2, R19 ;  /* 0x0000000200157824 */ /* 0x010fe200078e0213 */
[----:B------:R-:W-:Y:S01]  /*1b060*/  PRMT R25, R43, 0x7770, RZ ;  /* 0x000077702b197816 */ /* 0x000fe200000000ff */
[----:B------:R4:W-:Y:S01]  /*1b070*/  @P3 STG.E.U8 desc[UR20][R10.64], R23 ;  /* 0x000000170a003986 */ /* 0x0009e2000c101114 */
[----:B0-----:R-:W-:Y:S01]  /*1b080*/  ISETP.LT.AND P6, PT, R16, UR4, !P0 ;  /* 0x0000000410007c0c */ /* 0x001fe2000c7c1270 */
[----:B------:R-:W0:Y:S01]  /*1b090*/  LDCU UR4, c[0x0][0x39c] ;  /* 0x00007380ff0477ac */ /* 0x000e220008000800 */
[----:B------:R-:W-:-:S02]  /*1b0a0*/  IADD3 R16, P3, PT, R19, R2, RZ ;  /* 0x0000000213107210 */ /* 0x000fc40007f7e0ff */
[----:B------:R-:W-:Y:S02]  /*1b0b0*/  LOP3.LUT R20, R9, 0xde, RZ, 0xfc, !PT ;  /* 0x000000de09147812 */ /* 0x000fe400078efcff */
[-C--:B--2---:R-:W-:Y:S02]  /*1b0c0*/  LEA.HI.X.SX32 R17, R19, R3.reuse, 0x1, P3 ;  /* 0x0000000313117211 */ /* 0x084fe400018f0eff */
[-C--:B------:R-:W-:Y:S02]  /*1b0d0*/  IADD3 R18, P3, PT, R21, R2.reuse, RZ ;  /* 0x0000000215127210 */ /* 0x080fe40007f7e0ff */
[----:B------:R-:W-:Y:S01]  /*1b0e0*/  LOP3.LUT R22, R9, 0xe0, RZ, 0xfc, !PT ;  /* 0x000000e009167812 */ /* 0x000fe200078efcff */
[----:B------:R2:W-:Y:S01]  /*1b0f0*/  @P4 STG.E.U8 desc[UR20][R16.64], R27 ;  /* 0x0000001b10004986 */ /* 0x0005e2000c101114 */
[----:B------:R-:W-:Y:S01]  /*1b100*/  LEA.HI.X.SX32 R19, R21, R3, 0x1, P3 ;  /* 0x0000000315137211 */ /* 0x000fe200018f0eff */
[----:B------:R-:W-:Y:S01]  /*1b110*/  IMAD R21, R0, 0x2, R21 ;  /* 0x0000000200157824 */ /* 0x000fe200078e0215 */
[----:B-1----:R-:W-:Y:S01]  /*1b120*/  ISETP.LT.AND P3, PT, R20, UR5, !P0 ;  /* 0x0000000514007c0c */ /* 0x002fe2000c761270 */
[----:B------:R-:W1:Y:S01]  /*1b130*/  LDCU UR5, c[0x0][0x39c] ;  /* 0x00007380ff0577ac */ /* 0x000e620008000800 */
[----:B----4-:R-:W-:Y:S01]  /*1b140*/  PRMT R23, R43, 0x7771, RZ ;  /* 0x000077712b177816 */ /* 0x010fe200000000ff */
[----:B------:R4:W-:Y:S01]  /*1b150*/  @P2 STG.E.U8 desc[UR20][R18.64], R25 ;  /* 0x0000001912002986 */ /* 0x0009e2000c101114 */
[----:B------:R-:W-:-:S02]  /*1b160*/  IADD3 R10, P2, PT, R21, R2, RZ ;  /* 0x00000002150a7210 */ /* 0x000fc40007f5e0ff */
[----:B------:R-:W-:Y:S02]  /*1b170*/  LOP3.LUT R20, R9, 0xe2, RZ, 0xfc, !PT ;  /* 0x000000e209147812 */ /* 0x000fe400078efcff */
[-C--:B------:R-:W-:Y:S01]  /*1b180*/  LEA.HI.X.SX32 R11, R21, R3.reuse, 0x1, P2 ;  /* 0x00000003150b7211 */ /* 0x080fe200010f0eff */
[----:B------:R-:W-:Y:S01]  /*1b190*/  IMAD R21, R0, 0x2, R21 ;  /* 0x0000000200157824 */ /* 0x000fe200078e0215 */
[----:B0-----:R-:W-:Y:S01]  /*1b1a0*/  ISETP.LT.AND P2, PT, R22, UR4, !P0 ;  /* 0x0000000416007c0c */ /* 0x001fe2000c741270 */
[----:B------:R-:W0:Y:S01]  /*1b1b0*/  LDCU UR4, c[0x0][0x39c] ;  /* 0x00007380ff0477ac */ /* 0x000e220008000800 */
[----:B------:R-:W-:Y:S01]  /*1b1c0*/  ISETP.LT.AND P4, PT, R20, UR6, !P0 ;  /* 0x0000000614007c0c */ /* 0x000fe2000c781270 */
[----:B------:R1:W-:Y:S01]  /*1b1d0*/  @P5 STG.E.U8 desc[UR20][R10.64], R23 ;  /* 0x000000170a005986 */ /* 0x0003e2000c101114 */
[-C--:B--2---:R-:W-:Y:S01]  /*1b1e0*/  IADD3 R16, P5, PT, R21, R2.reuse, RZ ;  /* 0x0000000215107210 */ /* 0x084fe20007fbe0ff */
[C---:B----4-:R-:W-:Y:S01]  /*1b1f0*/  IMAD R19, R0.reuse, 0x2, R21 ;  /* 0x0000000200137824 */ /* 0x050fe200078e0215 */
[----:B------:R-:W-:Y:S01]  /*1b200*/  LOP3.LUT R20, R9, 0xe4, RZ, 0xfc, !PT ;  /* 0x000000e409147812 */ /* 0x000fe200078efcff */
[----:B------:R-:W2:Y:S01]  /*1b210*/  LDCU UR6, c[0x0][0x39c] ;  /* 0x00007380ff0677ac */ /* 0x000ea20008000800 */
[----:B------:R-:W-:Y:S01]  /*1b220*/  LEA.HI.X.SX32 R17, R21, R3, 0x1, P5 ;  /* 0x0000000315117211 */ /* 0x000fe200028f0eff */
[----:B------:R-:W-:Y:S01]  /*1b230*/  IMAD R21, R0, 0x2, R19 ;  /* 0x0000000200157824 */ /* 0x000fe200078e0213 */
[----:B------:R-:W-:-:S02]  /*1b240*/  IADD3 R18, P5, PT, R19, R2, RZ ;  /* 0x0000000213127210 */ /* 0x000fc40007fbe0ff */
[----:B------:R-:W-:Y:S02]  /*1b250*/  PRMT R25, R43, 0x7773, RZ ;  /* 0x000077732b197816 */ /* 0x000fe400000000ff */
[----:B------:R-:W-:Y:S01]  /*1b260*/  LEA.HI.X.SX32 R19, R19, R3, 0x1, P5 ;  /* 0x0000000313137211 */ /* 0x000fe200028f0eff */
[----:B-1----:R-:W-:Y:S01]  /*1b270*/  IMAD R23, R0, 0x2, R21 ;  /* 0x0000000200177824 */ /* 0x002fe200078e0215 */
[----:B------:R-:W-:Y:S01]  /*1b280*/  ISETP.LT.AND P5, PT, R20, UR5, !P0 ;  /* 0x0000000514007c0c */ /* 0x000fe2000c7a1270 */
[----:B------:R-:W1:Y:S01]  /*1b290*/  LDCU UR5, c[0x0][0x39c] ;  /* 0x00007380ff0577ac */ /* 0x000e620008000800 */
[----:B------:R-:W-:Y:S02]  /*1b2a0*/  PRMT R43, R43, 0x7772, RZ ;  /* 0x000077722b2b7816 */ /* 0x000fe400000000ff */
[----:B------:R-:W-:Y:S02]  /*1b2b0*/  LOP3.LUT R20, R9, 0xe6, RZ, 0xfc, !PT ;  /* 0x000000e609147812 */ /* 0x000fe400078efcff */
[----:B---3--:R-:W-:Y:S01]  /*1b2c0*/  PRMT R29, R12, 0x7770, RZ ;  /* 0x000077700c1d7816 */ /* 0x008fe200000000ff */
[----:B------:R3:W-:Y:S01]  /*1b2d0*/  @P6 STG.E.U8 desc[UR20][R16.64], R43 ;  /* 0x0000002b10006986 */ /* 0x0007e2000c101114 */
[----:B------:R-:W-:-:S02]  /*1b2e0*/  IADD3 R10, P6, PT, R21, R2, RZ ;  /* 0x00000002150a7210 */ /* 0x000fc40007fde0ff */
[----:B------:R-:W-:Y:S01]  /*1b2f0*/  PRMT R27, R12, 0x7771, RZ ;  /* 0x000077710c1b7816 */ /* 0x000fe200000000ff */
[----:B------:R4:W-:Y:S01]  /*1b300*/  @P3 STG.E.U8 desc[UR20][R18.64], R25 ;  /* 0x0000001912003986 */ /* 0x0009e2000c101114 */
[----:B0-----:R-:W-:Y:S01]  /*1b310*/  ISETP.LT.AND P3, PT, R20, UR4, !P0 ;  /* 0x0000000414007c0c */ /* 0x001fe2000c761270 */
[----:B------:R-:W0:Y:S01]  /*1b320*/  LDCU UR4, c[0x0][0x39c] ;  /* 0x00007380ff0477ac */ /* 0x000e220008000800 */
[-C--:B------:R-:W-:Y:S01]  /*1b330*/  LEA.HI.X.SX32 R11, R21, R3.reuse, 0x1, P6 ;  /* 0x00000003150b7211 */ /* 0x080fe200030f0eff */
[----:B------:R-:W-:Y:S01]  /*1b340*/  IMAD R21, R0, 0x2, R23 ;  /* 0x0000000200157824 */ /* 0x000fe200078e0217 */
[----:B------:R-:W-:Y:S02]  /*1b350*/  LOP3.LUT R20, R9, 0xe8, RZ, 0xfc, !PT ;  /* 0x000000e809147812 */ /* 0x000fe400078efcff */
[CC--:B---3--:R-:W-:Y:S01]  /*1b360*/  IADD3 R16, P6, PT, R23.reuse, R2.reuse, RZ ;  /* 0x0000000217107210 */ /* 0x0c8fe20007fde0ff */
[----:B------:R3:W-:Y:S01]  /*1b370*/  @P2 STG.E.U8 desc[UR20][R10.64], R29 ;  /* 0x0000001d0a002986 */ /* 0x0007e2000c101114 */
[----:B-1----:R-:W-:Y:S01]  /*1b380*/  ISETP.LT.AND P2, PT, R20, UR5, !P0 ;  /* 0x0000000514007c0c */ /* 0x002fe2000c741270 */
[----:B------:R-:W1:Y:S01]  /*1b390*/  LDCU UR5, c[0x0][0x39c] ;  /* 0x00007380ff0577ac */ /* 0x000e620008000800 */
[----:B------:R-:W-:Y:S01]  /*1b3a0*/  LEA.HI.X.SX32 R17, R23, R3, 0x1, P6 ;  /* 0x0000000317117211 */ /* 0x000fe200030f0eff */
[----:B------:R-:W-:Y:S01]  /*1b3b0*/  IMAD R23, R0, 0x2, R21 ;  /* 0x0000000200177824 */ /* 0x000fe200078e0215 */
[----:B----4-:R-:W-:-:S02]  /*1b3c0*/  IADD3 R18, P6, PT, R21, R2, RZ ;  /* 0x0000000215127210 */ /* 0x010fc40007fde0ff */
[----:B------:R-:W-:Y:S01]  /*1b3d0*/  LOP3.LUT R20, R9, 0xea, RZ, 0xfc, !PT ;  /* 0x000000ea09147812 */ /* 0x000fe200078efcff */
[----:B------:R4:W-:Y:S01]  /*1b3e0*/  @P4 STG.E.U8 desc[UR20][R16.64], R27 ;  /* 0x0000001b10004986 */ /* 0x0009e2000c101114 */
        /* <DEDUP_REMOVED lines=13> */
[----:B------:R-:W-:Y:S02]  /*1b4c0*/  LOP3.LUT R12, R9, 0xee, RZ, 0xfc, !PT ;  /* 0x000000ee090c7812 */ /* 0x000fe400078efcff */
[C---:B------:R-:W-:Y:S01]  /*1b4d0*/  IADD3 R16, P6, PT, R21.reuse, R2, RZ ;  /* 0x0000000215107210 */ /* 0x040fe20007fde0ff */
[----:B------:R3:W-:Y:S01]  /*1b4e0*/  @P3 STG.E.U8 desc[UR20][R10.64], R27 ;  /* 0x0000001b0a003986 */ /* 0x0007e2000c101114 */
[----:B-1----:R-:W-:Y:S01]  /*1b4f0*/  ISETP.LT.AND P3, PT, R12, UR5, !P0 ;  /* 0x000000050c007c0c */ /* 0x002fe2000c761270 */
[----:B------:R-:W1:Y:S01]  /*1b500*/  LDCU UR5, c[0x0][0x39c] ;  /* 0x00007380ff0577ac */ /* 0x000e620008000800 */
[----:B------:R-:W-:Y:S01]  /*1b510*/  LEA.HI.X.SX32 R17, R21, R3, 0x1, P6 ;  /* 0x0000000315117211 */ /* 0x000fe200030f0eff */
[----:B------:R-:W-:Y:S01]  /*1b520*/  IMAD R21, R0, 0x2, R23 ;  /* 0x0000000200157824 */ /* 0x000fe200078e0217 */
[----:B------:R-:W-:-:S02]  /*1b530*/  PRMT R25, R13, 0x7770, RZ ;  /* 0x000077700d197816 */ /* 0x000fc400000000ff */
[-C--:B------:R-:W-:Y:S02]  /*1b540*/  IADD3 R18, P6, PT, R23, R2.reuse, RZ ;  /* 0x0000000217127210 */ /* 0x080fe40007fde0ff */
[----:B------:R-:W-:Y:S01]  /*1b550*/  LOP3.LUT R12, R9, 0xf0, RZ, 0xfc, !PT ;  /* 0x000000f0090c7812 */ /* 0x000fe200078efcff */
[----:B------:R4:W-:Y:S01]  /*1b560*/  @P2 STG.E.U8 desc[UR20][R16.64], R25 ;  /* 0x0000001910002986 */ /* 0x0009e2000c101114 */
[----:B------:R-:W-:Y:S01]  /*1b570*/  LEA.HI.X.SX32 R19, R23, R3, 0x1, P6 ;  /* 0x0000000317137211 */ /* 0x000fe200030f0eff */
[----:B------:R-:W-:Y:S01]  /*1b580*/  IMAD R23, R0, 0x2, R21 ;  /* 0x0000000200177824 */ /* 0x000fe200078e0215 */
[----:B---3--:R-:W-:Y:S02]  /*1b590*/  PRMT R27, R13, 0x7771, RZ ;  /* 0x000077710d1b7816 */ /* 0x008fe400000000ff */
[----:B0-----:R-:W-:Y:S01]  /*1b5a0*/  ISETP.LT.AND P2, PT, R12, UR4, !P0 ;  /* 0x000000040c007c0c */ /* 0x001fe2000c741270 */
[----:B------:R-:W0:Y:S01]  /*1b5b0*/  LDCU UR4, c[0x0][0x39c] ;  /* 0x00007380ff0477ac */ /* 0x000e220008000800 */
[----:B------:R-:W-:Y:S01]  /*1b5c0*/  IADD3 R10, P6, PT, R21, R2, RZ ;  /* 0x00000002150a7210 */ /* 0x000fe20007fde0ff */
[----:B------:R3:W-:Y:S01]  /*1b5d0*/  @P4 STG.E.U8 desc[UR20][R18.64], R27 ;  /* 0x0000001b12004986 */ /* 0x0007e2000c101114 */
[----:B------:R-:W-:-:S02]  /*1b5e0*/  LOP3.LUT R12, R9, 0xf2, RZ, 0xfc, !PT ;  /* 0x000000f2090c7812 */ /* 0x000fc400078efcff */
[-C--:B------:R-:W-:Y:S01]  /*1b5f0*/  LEA.HI.X.SX32 R11, R21, R3.reuse, 0x1, P6 ;  /* 0x00000003150b7211 */ /* 0x080fe200030f0eff */
[----:B------:R-:W-:Y:S01]  /*1b600*/  IMAD R21, R0, 0x2, R23 ;  /* 0x0000000200157824 */ /* 0x000fe200078e0217 */
[----:B----4-:R-:W-:Y:S02]  /*1b610*/  PRMT R25, R13, 0x7772, RZ ;  /* 0x000077720d197816 */ /* 0x010fe400000000ff */
[----:B--2---:R-:W-:Y:S01]  /*1b620*/  ISETP.LT.AND P4, PT, R12, UR6, !P0 ;  /* 0x000000060c007c0c */ /* 0x004fe2000c781270 */
[----:B------:R-:W2:Y:S01]  /*1b630*/  LDCU UR6, c[0x0][0x39c] ;  /* 0x00007380ff0677ac */ /* 0x000ea20008000800 */
[----:B------:R-:W-:Y:S01]  /*1b640*/  IADD3 R16, P6, PT, R23, R2, RZ ;  /* 0x0000000217107210 */ /* 0x000fe20007fde0ff */
[----:B------:R4:W-:Y:S01]  /*1b650*/  @P5 STG.E.U8 desc[UR20][R10.64], R25 ;  /* 0x000000190a005986 */ /* 0x0009e2000c101114 */
[----:B------:R-:W-:Y:S02]  /*1b660*/  LOP3.LUT R12, R9, 0xf4, RZ, 0xfc, !PT ;  /* 0x000000f4090c7812 */ /* 0x000fe400078efcff */
[----:B------:R-:W-:-:S02]  /*1b670*/  LEA.HI.X.SX32 R17, R23, R3, 0x1, P6 ;  /* 0x0000000317117211 */ /* 0x000fc400030f0eff */
[----:B-1----:R-:W-:Y:S01]  /*1b680*/  ISETP.LT.AND P5, PT, R12, UR5, !P0 ;  /* 0x000000050c007c0c */ /* 0x002fe2000c7a1270 */
[----:B------:R-:W1:Y:S01]  /*1b690*/  LDCU UR5, c[0x0][0x39c] ;  /* 0x00007380ff0577ac */ /* 0x000e620008000800 */
[----:B------:R-:W-:Y:S02]  /*1b6a0*/  IADD3 R12, P6, PT, R21, R2, RZ ;  /* 0x00000002150c7210 */ /* 0x000fe40007fde0ff */
[----:B---3--:R-:W-:Y:S02]  /*1b6b0*/  PRMT R19, R13, 0x7773, RZ ;  /* 0x000077730d137816 */ /* 0x008fe400000000ff */
[----:B------:R-:W-:Y:S02]  /*1b6c0*/  LOP3.LUT R18, R9, 0xf6, RZ, 0xfc, !PT ;  /* 0x000000f609127812 */ /* 0x000fe400078efcff */
[----:B------:R-:W-:Y:S01]  /*1b6d0*/  LEA.HI.X.SX32 R13, R21, R3, 0x1, P6 ;  /* 0x00000003150d7211 */ /* 0x000fe200030f0eff */
[----:B------:R-:W-:Y:S01]  /*1b6e0*/  IMAD R21, R0, 0x2, R21 ;  /* 0x0000000200157824 */ /* 0x000fe200078e0215 */
[----:B------:R3:W-:Y:S01]  /*1b6f0*/  @P3 STG.E.U8 desc[UR20][R16.64], R19 ;  /* 0x0000001310003986 */ /* 0x0007e2000c101114 */
[----:B----4-:R-:W-:-:S02]  /*1b700*/  PRMT R25, R14, 0x7770, RZ ;  /* 0x000077700e197816 */ /* 0x010fc400000000ff */
[----:B0-----:R-:W-:Y:S01]  /*1b710*/  ISETP.LT.AND P3, PT, R18, UR4, !P0 ;  /* 0x0000000412007c0c */ /* 0x001fe2000c761270 */
[----:B------:R-:W0:Y:S01]  /*1b720*/  LDCU UR4, c[0x0][0x39c] ;  /* 0x00007380ff0477ac */ /* 0x000e220008000800 */
[----:B------:R-:W-:Y:S01]  /*1b730*/  LOP3.LUT R18, R9, 0xf8, RZ, 0xfc, !PT ;  /* 0x000000f809127812 */ /* 0x000fe200078efcff */
[----:B------:R4:W-:Y:S01]  /*1b740*/  @P2 STG.E.U8 desc[UR20][R12.64], R25 ;  /* 0x000000190c002986 */ /* 0x0009e2000c101114 */
[CC--:B------:R-:W-:Y:S02]  /*1b750*/  IADD3 R10, P2, PT, R21.reuse, R2.reuse, RZ ;  /* 0x00000002150a7210 */ /* 0x0c0fe40007f5e0ff */
[----:B------:R-:W-:Y:S02]  /*1b760*/  PRMT R23, R14, 0x7771, RZ ;  /* 0x000077710e177816 */ /* 0x000fe400000000ff */
[----:B------:R-:W-:Y:S01]  /*1b770*/  LEA.HI.X.SX32 R11, R21, R3, 0x1, P2 ;  /* 0x00000003150b7211 */ /* 0x000fe200010f0eff */
[----:B---3--:R-:W-:Y:S01]  /*1b780*/  IMAD R19, R0, 0x2, R21 ;  /* 0x0000000200137824 */ /* 0x008fe200078e0215 */
[----:B-1----:R-:W-:Y:S01]  /*1b790*/  ISETP.LT.AND P2, PT, R18, UR5, !P0 ;  /* 0x0000000512007c0c */ /* 0x002fe2000c741270 */
[----:B------:R-:W1:Y:S01]  /*1b7a0*/  LDCU UR5, c[0x0][0x39c] ;  /* 0x00007380ff0577ac */ /* 0x000e620008000800 */
[----:B------:R-:W-:Y:S01]  /*1b7b0*/  LOP3.LUT R18, R9, 0xfa, RZ, 0xfc, !PT ;  /* 0x000000fa09127812 */ /* 0x000fe200078efcff */
[----:B------:R3:W-:Y:S01]  /*1b7c0*/  @P4 STG.E.U8 desc[UR20][R10.64], R23 ;  /* 0x000000170a004986 */ /* 0x0007e2000c101114 */
[----:B------:R-:W-:-:S02]  /*1b7d0*/  IADD3 R16, P6, PT, R19, R2, RZ ;  /* 0x0000000213107210 */ /* 0x000fc40007fde0ff */
[----:B----4-:R-:W-:Y:S02]  /*1b7e0*/  PRMT R25, R14, 0x7772, RZ ;  /* 0x000077720e197816 */ /* 0x010fe400000000ff */
[-C--:B------:R-:W-:Y:S01]  /*1b7f0*/  LEA.HI.X.SX32 R17, R19, R3.reuse, 0x1, P6 ;  /* 0x0000000313117211 */ /* 0x080fe200030f0eff */
[----:B------:R-:W-:Y:S01]  /*1b800*/  IMAD R19, R0, 0x2, R19 ;  /* 0x0000000200137824 */ /* 0x000fe200078e0213 */
[----:B------:R-:W-:Y:S02]  /*1b810*/  LOP3.LUT R13, R9, 0xfc, RZ, 0xfc, !PT ;  /* 0x000000fc090d7812 */ /* 0x000fe400078efcff */
[----:B--2---:R-:W-:Y:S01]  /*1b820*/  ISETP.LT.AND P4, PT, R18, UR6, !P0 ;  /* 0x0000000612007c0c */ /* 0x004fe2000c781270 */
[----:B------:R2:W-:Y:S01]  /*1b830*/  @P5 STG.E.U8 desc[UR20][R16.64], R25 ;  /* 0x0000001910005986 */ /* 0x0005e2000c101114 */
[----:B------:R-:W-:Y:S01]  /*1b840*/  IADD3 R12, P5, PT, R19, R2, RZ ;  /* 0x00000002130c7210 */ /* 0x000fe20007fbe0ff */
[----:B------:R-:W-:Y:S01]  /*1b850*/  IMAD R21, R0, 0x2, R19 ;  /* 0x0000000200157824 */ /* 0x000fe200078e0213 */
[----:B0-----:R-:W-:Y:S01]  /*1b860*/  ISETP.LT.AND P6, PT, R13, UR4, !P0 ;  /* 0x000000040d007c0c */ /* 0x001fe2000c7c1270 */
[----:B------:R-:W0:Y:S01]  /*1b870*/  LDCU UR4, c[0x0][0x39c] ;  /* 0x00007380ff0477ac */ /* 0x000e220008000800 */
[----:B------:R-:W-:-:S02]  /*1b880*/  LEA.HI.X.SX32 R13, R19, R3, 0x1, P5 ;  /* 0x00000003130d7211 */ /* 0x000fc400028f0eff */
[----:B---3--:R-:W-:Y:S01]  /*1b890*/  IADD3 R10, P5, PT, R21, R2, RZ ;  /* 0x00000002150a7210 */ /* 0x008fe20007fbe0ff */
[----:B------:R-:W3:Y:S01]  /*1b8a0*/  LDCU UR6, c[0x0][0x39c] ;  /* 0x00007380ff0677ac */ /* 0x000ee20008000800 */
[----:B------:R-:W-:Y:S02]  /*1b8b0*/  PRMT R23, R14, 0x7773, RZ ;  /* 0x000077730e177816 */ /* 0x000fe400000000ff */
[----:B------:R-:W-:Y:S02]  /*1b8c0*/  PRMT R19, R15, 0x7770, RZ ;  /* 0x000077700f137816 */ /* 0x000fe400000000ff */
[----:B------:R-:W-:Y:S01]  /*1b8d0*/  LEA.HI.X.SX32 R11, R21, R3, 0x1, P5 ;  /* 0x00000003150b7211 */ /* 0x000fe200028f0eff */
[----:B------:R-:W-:Y:S01]  /*1b8e0*/  IMAD R21, R0, 0x2, R21 ;  /* 0x0000000200157824 */ /* 0x000fe200078e0215 */
[----:B------:R-:W-:Y:S01]  /*1b8f0*/  LOP3.LUT R14, R9, 0xfe, RZ, 0xfc, !PT ;  /* 0x000000fe090e7812 */ /* 0x000fe200078efcff */
[----:B------:R4:W-:Y:S01]  /*1b900*/  @P3 STG.E.U8 desc[UR20][R12.64], R23 ;  /* 0x000000170c003986 */ /* 0x0009e2000c101114 */
[----:B--2---:R-:W-:-:S02]  /*1b910*/  PRMT R25, R15, 0x7771, RZ ;  /* 0x000077710f197816 */ /* 0x004fc400000000ff */
[----:B-1----:R-:W-:Y:S01]  /*1b920*/  ISETP.LT.AND P3, PT, R14, UR5, !P0 ;  /* 0x000000050e007c0c */ /* 0x002fe2000c761270 */
[----:B------:R1:W-:Y:S01]  /*1b930*/  @P2 STG.E.U8 desc[UR20][R10.64], R19 ;  /* 0x000000130a002986 */ /* 0x0003e2000c101114 */
[-C--:B------:R-:W-:Y:S01]  /*1b940*/  IADD3 R16, P2, PT, R21, R2.reuse, RZ ;  /* 0x0000000215107210 */ /* 0x080fe20007f5e0ff */
[----:B------:R-:W2:Y:S01]  /*1b950*/  LDCU UR5, c[0x0][0x39c] ;  /* 0x00007380ff0577ac */ /* 0x000ea20008000800 */
[----:B------:R-:W-:Y:S02]  /*1b960*/  LOP3.LUT R14, R9, 0x102, RZ, 0xfc, !PT ;  /* 0x00000102090e7812 */ /* 0x000fe400078efcff */
[----:B------:R-:W-:Y:S01]  /*1b970*/  LEA.HI.X.SX32 R17, R21, R3, 0x1, P2 ;  /* 0x0000000315117211 */ /* 0x000fe200010f0eff */
[----:B------:R-:W-:Y:S01]  /*1b980*/  IMAD R21, R0, 0x2, R21 ;  /* 0x0000000200157824 */ /* 0x000fe200078e0215 */
[----:B0-----:R-:W-:Y:S01]  /*1b990*/  ISETP.LT.AND P5, PT, R14, UR4, !P0 ;  /* 0x000000040e007c0c */ /* 0x001fe2000c7a1270 */
[----:B------:R-:W0:Y:S01]  /*1b9a0*/  LDCU UR4, c[0x0][0x39c] ;  /* 0x00007380ff0477ac */ /* 0x000e220008000800 */
[----:B------:R-:W-:Y:S01]  /*1b9b0*/  LOP3.LUT R14, R9, 0x104, RZ, 0xfc, !PT ;  /* 0x00000104090e7812 */ /* 0x000fe200078efcff */
[----:B------:R0:W-:Y:S01]  /*1b9c0*/  @P4 STG.E.U8 desc[UR20][R16.64], R25 ;  /* 0x0000001910004986 */ /* 0x0001e2000c101114 */
[----:B----4-:R-:W-:Y:S01]  /*1b9d0*/  IMAD R13, R0, 0x2, R21 ;  /* 0x00000002000d7824 */ /* 0x010fe200078e0215 */
[----:B-1----:R-:W-:-:S02]  /*1b9e0*/  IADD3 R10, P4, PT, R21, R2, RZ ;  /* 0x00000002150a7210 */ /* 0x002fc40007f9e0ff */
[----:B------:R-:W-:Y:S02]  /*1b9f0*/  PRMT R23, R15, 0x7773, RZ ;  /* 0x000077730f177816 */ /* 0x000fe400000000ff */
[-C--:B------:R-:W-:Y:S02]  /*1ba00*/  LEA.HI.X.SX32 R11, R21, R3.reuse, 0x1, P4 ;  /* 0x00000003150b7211 */ /* 0x080fe400020f0eff */
[-C--:B------:R-:W-:Y:S02]  /*1ba10*/  IADD3 R12, P4, PT, R13, R2.reuse, RZ ;  /* 0x000000020d0c7210 */ /* 0x080fe40007f9e0ff */
[----:B------:R-:W-:Y:S01]  /*1ba20*/  PRMT R19, R15, 0x7772, RZ ;  /* 0x000077720f137816 */ /* 0x000fe200000000ff */
[----:B------:R-:W-:Y:S01]  /*1ba30*/  IMAD R15, R0, 0x2, R13 ;  /* 0x00000002000f7824 */ /* 0x000fe200078e020d */
[-C--:B------:R-:W-:Y:S02]  /*1ba40*/  LEA.HI.X.SX32 R13, R13, R3.reuse, 0x1, P4 ;  /* 0x000000030d0d7211 */ /* 0x080fe400020f0eff */
[----:B--2---:R-:W-:Y:S01]  /*1ba50*/  ISETP.LT.AND P4, PT, R14, UR5, !P0 ;  /* 0x000000050e007c0c */ /* 0x004fe2000c781270 */
[----:B------:R-:W1:Y:S01]  /*1ba60*/  LDCU UR5, c[0x0][0x39c] ;  /* 0x00007380ff0577ac */ /* 0x000e620008000800 */
[C---:B------:R-:W-:Y:S01]  /*1ba70*/  LOP3.LUT R18, R9.reuse, 0x100, RZ, 0xfc, !PT ;  /* 0x0000010009127812 */ /* 0x040fe200078efcff */
[----:B------:R2:W-:Y:S01]  /*1ba80*/  @P6 STG.E.U8 desc[UR20][R10.64], R19 ;  /* 0x000000130a006986 */ /* 0x0005e2000c101114 */
[----:B0-----:R-:W-:Y:S01]  /*1ba90*/  LOP3.LUT R16, R9, 0x106, RZ, 0xfc, !PT ;  /* 0x0000010609107812 */ /* 0x001fe200078efcff */
[----:B------:R-:W-:Y:S01]  /*1baa0*/  IMAD R17, R0, 0x2, R15 ;  /* 0x0000000200117824 */ /* 0x000fe200078e020f */
[----:B---3--:R-:W-:Y:S01]  /*1bab0*/  ISETP.LT.AND P2, PT, R18, UR6, !P0 ;  /* 0x0000000612007c0c */ /* 0x008fe2000c741270 */
[----:B------:R-:W0:Y:S01]  /*1bac0*/  LDCU UR6, c[0x0][0x39c] ;  /* 0x00007380ff0677ac */ /* 0x000e220008000800 */
[C---:B------:R-:W-:Y:S01]  /*1bad0*/  IADD3 R14, P6, PT, R15.reuse, R2, RZ ;  /* 0x000000020f0e7210 */ /* 0x040fe20007fde0ff */
[----:B------:R3:W-:Y:S01]  /*1bae0*/  @P3 STG.E.U8 desc[UR20][R12.64], R23 ;  /* 0x000000170c003986 */ /* 0x0007e2000c101114 */
[----:B------:R-:W-:Y:S01]  /*1baf0*/  ISETP.LT.AND P3, PT, R16, UR4, !P0 ;  /* 0x0000000410007c0c */ /* 0x000fe2000c761270 */
[----:B------:R-:W4:Y:S01]  /*1bb00*/  LDCU UR4, c[0x0][0x39c] ;  /* 0x00007380ff0477ac */ /* 0x000f220008000800 */
[----:B------:R-:W-:-:S02]  /*1bb10*/  LEA.HI.X.SX32 R15, R15, R3, 0x1, P6 ;  /* 0x000000030f0f7211 */ /* 0x000fc400030f0eff */
[----:B------:R-:W-:Y:S01]  /*1bb20*/  PRMT R21, R36, 0x7770, RZ ;  /* 0x0000777024157816 */ /* 0x000fe200000000ff */
[C---:B--2---:R-:W-:Y:S01]  /*1bb30*/  IMAD R19, R0.reuse, 0x2, R17 ;  /* 0x0000000200137824 */ /* 0x044fe200078e0211 */
[-C--:B------:R-:W-:Y:S02]  /*1bb40*/  IADD3 R10, P6, PT, R17, R2.reuse, RZ ;  /* 0x00000002110a7210 */ /* 0x080fe40007fde0ff */
[----:B------:R-:W-:Y:S01]  /*1bb50*/  LOP3.LUT R16, R9, 0x108, RZ, 0xfc, !PT ;  /* 0x0000010809107812 */ /* 0x000fe200078efcff */
[----:B------:R2:W-:Y:S01]  /*1bb60*/  @P2 STG.E.U8 desc[UR20][R14.64], R21 ;  /* 0x000000150e002986 */ /* 0x0005e2000c101114 */
[----:B------:R-:W-:Y:S01]  /*1bb70*/  LEA.HI.X.SX32 R11, R17, R3, 0x1, P6 ;  /* 0x00000003110b7211 */ /* 0x000fe200030f0eff */
[----:B------:R-:W-:Y:S01]  /*1bb80*/  IMAD R17, R0, 0x2, R19 ;  /* 0x0000000200117824 */ /* 0x000fe200078e0213 */
[----:B---3--:R-:W-:Y:S02]  /*1bb90*/  PRMT R23, R36, 0x7771, RZ ;  /* 0x0000777124177816 */ /* 0x008fe400000000ff */
[----:B-1----:R-:W-:Y:S01]  /*1bba0*/  ISETP.LT.AND P2, PT, R16, UR5, !P0 ;  /* 0x0000000510007c0c */ /* 0x002fe2000c741270 */
[----:B------:R-:W1:Y:S01]  /*1bbb0*/  LDCU UR5, c[0x0][0x39c] ;  /* 0x00007380ff0577ac */ /* 0x000e620008000800 */
[----:B------:R-:W-:Y:S01]  /*1bbc0*/  IADD3 R12, P6, PT, R19, R2, RZ ;  /* 0x00000002130c7210 */ /* 0x000fe20007fde0ff */
[----:B------:R3:W-:Y:S01]  /*1bbd0*/  @P5 STG.E.U8 desc[UR20][R10.64], R23 ;  /* 0x000000170a005986 */ /* 0x0007e2000c101114 */
[----:B------:R-:W-:-:S02]  /*1bbe0*/  LOP3.LUT R16, R9, 0x10a, RZ, 0xfc, !PT ;  /* 0x0000010a09107812 */ /* 0x000fc400078efcff */
[-C--:B------:R-:W-:Y:S01]  /*1bbf0*/  LEA.HI.X.SX32 R13, R19, R3.reuse, 0x1, P6 ;  /* 0x00000003130d7211 */ /* 0x080fe200030f0eff */
[----:B------:R-:W-:Y:S01]  /*1bc00*/  IMAD R19, R0, 0x2, R17 ;  /* 0x0000000200137824 */ /* 0x000fe200078e0211 */
[----:B--2---:R-:W-:Y:S02]  /*1bc10*/  PRMT R21, R36, 0x7772, RZ ;  /* 0x0000777224157816 */ /* 0x004fe400000000ff */
[----:B0-----:R-:W-:Y:S01]  /*1bc20*/  ISETP.LT.AND P5, PT, R16, UR6, !P0 ;  /* 0x0000000610007c0c */ /* 0x001fe2000c7a1270 */
[----:B------:R-:W0:Y:S01]  /*1bc30*/  LDCU UR6, c[0x0][0x39c] ;  /* 0x00007380ff0677ac */ /* 0x000e220008000800 */
[----:B------:R-:W-:Y:S01]  /*1bc40*/  LOP3.LUT R16, R9, 0x10c, RZ, 0xfc, !PT ;  /* 0x0000010c09107812 */ /* 0x000fe200078efcff */
[----:B------:R2:W-:Y:S01]  /*1bc50*/  @P4 STG.E.U8 desc[UR20][R12.64], R21 ;  /* 0x000000150c004986 */ /* 0x0005e2000c101114 */
[C---:B------:R-:W-:Y:S02]  /*1bc60*/  IADD3 R14, P6, PT, R17.reuse, R2, RZ ;  /* 0x00000002110e7210 */ /* 0x040fe40007fde0ff */
[----:B----4-:R-:W-:Y:S01]  /*1bc70*/  ISETP.LT.AND P4, PT, R16, UR4, !P0 ;  /* 0x0000000410007c0c */ /* 0x010fe2000c781270 */
[----:B------:R-:W4:Y:S01]  /*1bc80*/  LDCU UR4, c[0x0][0x39c] ;  /* 0x00007380ff0477ac */ /* 0x000f220008000800 */
        /* <DEDUP_REMOVED lines=8> */
[----:B--2---:R-:W-:Y:S02]  /*1bd10*/  PRMT R21, R37, 0x7770, RZ ;  /* 0x0000777025157816 */ /* 0x004fe400000000ff */
[----:B-1----:R-:W-:Y:S01]  /*1bd20*/  ISETP.LT.AND P3, PT, R16, UR5, !P0 ;  /* 0x0000000510007c0c */ /* 0x002fe2000c761270 */
[----:B------:R-:W1:Y:S01]  /*1bd30*/  LDCU UR5, c[0x0][0x39c] ;  /* 0x00007380ff0577ac */ /* 0x000e620008000800 */
[----:B------:R-:W-:Y:S01]  /*1bd40*/  IADD3 R12, P6, PT, R17, R2, RZ ;  /* 0x00000002110c7210 */ /* 0x000fe20007fde0ff */
[----:B------:R2:W-:Y:S01]  /*1bd50*/  @P2 STG.E.U8 desc[UR20][R10.64], R21 ;  /* 0x000000150a002986 */ /* 0x0005e2000c101114 */
[----:B------:R-:W-:-:S02]  /*1bd60*/  LOP3.LUT R16, R9, 0x110, RZ, 0xfc, !PT ;  /* 0x0000011009107812 */ /* 0x000fc400078efcff */
[-C--:B------:R-:W-:Y:S01]  /*1bd70*/  LEA.HI.X.SX32 R13, R17, R3.reuse, 0x1, P6 ;  /* 0x00000003110d7211 */ /* 0x080fe200030f0eff */
[----:B------:R-:W-:Y:S01]  /*1bd80*/  IMAD R17, R0, 0x2, R19 ;  /* 0x0000000200117824 */ /* 0x000fe200078e0213 */
[----:B----4-:R-:W-:Y:S01]  /*1bd90*/  ISETP.LT.AND P2, PT, R16, UR4, !P0 ;  /* 0x0000000410007c0c */ /* 0x010fe2000c741270 */
[----:B------:R-:W4:Y:S01]  /*1bda0*/  LDCU UR4, c[0x0][0x39c] ;  /* 0x00007380ff0477ac */ /* 0x000f220008000800 */
[-C--:B---3--:R-:W-:Y:S02]  /*1bdb0*/  IADD3 R14, P6, PT, R19, R2.reuse, RZ ;  /* 0x00000002130e7210 */ /* 0x088fe40007fde0ff */
[----:B------:R-:W-:Y:S02]  /*1bdc0*/  PRMT R23, R37, 0x7771, RZ ;  /* 0x0000777125177816 */ /* 0x000fe400000000ff */
[----:B------:R-:W-:Y:S02]  /*1bdd0*/  LOP3.LUT R16, R9, 0x112, RZ, 0xfc, !PT ;  /* 0x0000011209107812 */ /* 0x000fe400078efcff */
[----:B------:R-:W-:Y:S01]  /*1bde0*/  LEA.HI.X.SX32 R15, R19, R3, 0x1, P6 ;  /* 0x00000003130f7211 */ /* 0x000fe200030f0eff */
[----:B------:R-:W-:Y:S01]  /*1bdf0*/  IMAD R19, R0, 0x2, R17 ;  /* 0x0000000200137824 */ /* 0x000fe200078e0211 */
[----:B--2---:R-:W-:Y:S01]  /*1be00*/  IADD3 R10, P6, PT, R17, R2, RZ ;  /* 0x00000002110a7210 */ /* 0x004fe20007fde0ff */
[----:B------:R2:W-:Y:S01]  /*1be10*/  @P5 STG.E.U8 desc[UR20][R12.64], R23 ;  /* 0x000000170c005986 */ /* 0x0005e2000c101114 */
[----:B------:R-:W-:-:S02]  /*1be20*/  PRMT R21, R37, 0x7772, RZ ;  /* 0x0000777225157816 */ /* 0x000fc400000000ff */
[----:B0-----:R-:W-:Y:S01]  /*1be30*/  ISETP.LT.AND P5, PT, R16, UR6, !P0 ;  /* 0x0000000610007c0c */ /* 0x001fe2000c7a1270 */
[----:B------:R-:W0:Y:S01]  /*1be40*/  LDCU UR6, c[0x0][0x39c] ;  /* 0x00007380ff0677ac */ /* 0x000e220008000800 */
[----:B------:R-:W-:Y:S01]  /*1be50*/  LOP3.LUT R16, R9, 0x114, RZ, 0xfc, !PT ;  /* 0x0000011409107812 */ /* 0x000fe200078efcff */
[----:B------:R3:W-:Y:S01]  /*1be60*/  @P4 STG.E.U8 desc[UR20][R14.64], R21 ;  /* 0x000000150e004986 */ /* 0x0007e2000c101114 */
[----:B------:R-:W-:Y:S02]  /*1be70*/  LEA.HI.X.SX32 R11, R17, R3, 0x1, P6 ;  /* 0x00000003110b7211 */ /* 0x000fe400030f0eff */
[----:B------:R-:W-:Y:S02]  /*1be80*/  PRMT R37, R37, 0x7773, RZ ;  /* 0x0000777325257816 */ /* 0x000fe400000000ff */
[----:B-1----:R-:W-:Y:S01]  /*1be90*/  ISETP.LT.AND P4, PT, R16, UR5, !P0 ;  /* 0x0000000510007c0c */ /* 0x002fe2000c781270 */
[----:B------:R-:W1:Y:S01]  /*1bea0*/  LDCU UR5, c[0x0][0x39c] ;  /* 0x00007380ff0577ac */ /* 0x000e620008000800 */
[----:B--2---:R-:W-:Y:S01]  /*1beb0*/  IADD3 R12, P6, PT, R19, R2, RZ ;  /* 0x00000002130c7210 */ /* 0x004fe20007fde0ff */
[----:B------:R2:W-:Y:S01]  /*1bec0*/  @P3 STG.E.U8 desc[UR20][R10.64], R37 ;  /* 0x000000250a003986 */ /* 0x0005e2000c101114 */
[----:B------:R-:W-:-:S02]  /*1bed0*/  LOP3.LUT R16, R9, 0x116, RZ, 0xfc, !PT ;  /* 0x0000011609107812 */ /* 0x000fc400078efcff */
[----:B------:R-:W-:Y:S01]  /*1bee0*/  LEA.HI.X.SX32 R13, R19, R3, 0x1, P6 ;  /* 0x00000003130d7211 */ /* 0x000fe200030f0eff */
[----:B------:R-:W-:Y:S01]  /*1bef0*/  IMAD R19, R0, 0x2, R19 ;  /* 0x0000000200137824 */ /* 0x000fe200078e0213 */
[----:B------:R-:W-:Y:S02]  /*1bf00*/  PRMT R23, R38, 0x7770, RZ ;  /* 0x0000777026177816 */ /* 0x000fe400000000ff */
[----:B----4-:R-:W-:Y:S01]  /*1bf10*/  ISETP.LT.AND P3, PT, R16, UR4, !P0 ;  /* 0x0000000410007c0c */ /* 0x010fe2000c761270 */
[----:B------:R-:W4:Y:S01]  /*1bf20*/  LDCU UR4, c[0x0][0x39c] ;  /* 0x00007380ff0477ac */ /* 0x000f220008000800 */
[----:B------:R-:W-:Y:S01]  /*1bf30*/  IMAD R17, R0, 0x2, R19 ;  /* 0x0000000200117824 */ /* 0x000fe200078e0213 */
[----:B------:R0:W-:Y:S01]  /*1bf40*/  @P2 STG.E.U8 desc[UR20][R12.64], R23 ;  /* 0x000000170c002986 */ /* 0x0001e2000c101114 */
[----:B---3--:R-:W-:Y:S02]  /*1bf50*/  IADD3 R14, P2, PT, R19, R2, RZ ;  /* 0x00000002130e7210 */ /* 0x008fe40007f5e0ff */
[----:B------:R-:W-:-:S02]  /*1bf60*/  LOP3.LUT R16, R9, 0x118, RZ, 0xfc, !PT ;  /* 0x0000011809107812 */ /* 0x000fc400078efcff */
[-C--:B--2---:R-:W-:Y:S02]  /*1bf70*/  IADD3 R10, P6, PT, R17, R2.reuse, RZ ;  /* 0x00000002110a7210 */ /* 0x084fe40007fde0ff */
[-C--:B------:R-:W-:Y:S02]  /*1bf80*/  LEA.HI.X.SX32 R15, R19, R3.reuse, 0x1, P2 ;  /* 0x00000003130f7211 */ /* 0x080fe400010f0eff */
[----:B------:R-:W-:Y:S02]  /*1bf90*/  PRMT R21, R38, 0x7771, RZ ;  /* 0x0000777126157816 */ /* 0x000fe400000000ff */
[-C--:B------:R-:W-:Y:S01]  /*1bfa0*/  LEA.HI.X.SX32 R11, R17, R3.reuse, 0x1, P6 ;  /* 0x00000003110b7211 */ /* 0x080fe200030f0eff */
[----:B------:R-:W-:Y:S01]  /*1bfb0*/  IMAD R17, R0, 0x2, R17 ;  /* 0x0000000200117824 */ /* 0x000fe200078e0211 */
[----:B0-----:R-:W-:Y:S01]  /*1bfc0*/  PRMT R23, R38, 0x7772, RZ ;  /* 0x0000777226177816 */ /* 0x001fe200000000ff */
[----:B------:R0:W-:Y:S01]  /*1bfd0*/  @P5 STG.E.U8 desc[UR20][R14.64], R21 ;  /* 0x000000150e005986 */ /* 0x0001e2000c101114 */
[----:B-1----:R-:W-:Y:S01]  /*1bfe0*/  ISETP.LT.AND P2, PT, R16, UR5, !P0 ;  /* 0x0000000510007c0c */ /* 0x002fe2000c741270 */
[----:B------:R-:W1:Y:S01]  /*1bff0*/  LDCU UR5, c[0x0][0x39c] ;  /* 0x00007380ff0577ac */ /* 0x000e620008000800 */
[----:B------:R-:W-:Y:S01]  /*1c000*/  LOP3.LUT R13, R9, 0x11c, RZ, 0xfc, !PT ;  /* 0x0000011c090d7812 */ /* 0x000fe200078efcff */
[----:B------:R2:W-:Y:S01]  /*1c010*/  @P4 STG.E.U8 desc[UR20][R10.64], R23 ;  /* 0x000000170a004986 */ /* 0x0005e2000c101114 */
[----:B------:R-:W-:Y:S01]  /*1c020*/  IADD3 R12, P4, PT, R17, R2, RZ ;  /* 0x00000002110c7210 */ /* 0x000fe20007f9e0ff */
[----:B------:R-:W-:Y:S01]  /*1c030*/  IMAD R19, R0, 0x2, R17 ;  /* 0x0000000200137824 */ /* 0x000fe200078e0211 */
[----:B----4-:R-:W-:Y:S01]  /*1c040*/  ISETP.LT.AND P6, PT, R13, UR4, !P0 ;  /* 0x000000040d007c0c */ /* 0x010fe2000c7c1270 */
[----:B------:R-:W3:Y:S01]  /*1c050*/  LDCU UR4, c[0x0][0x39c] ;  /* 0x00007380ff0477ac */ /* 0x000ee20008000800 */
[----:B------:R-:W-:-:S02]  /*1c060*/  LEA.HI.X.SX32 R13, R17, R3, 0x1, P4 ;  /* 0x00000003110d7211 */ /* 0x000fc400020f0eff */
[----:B------:R-:W-:Y:S02]  /*1c070*/  LOP3.LUT R16, R9, 0x11a, RZ, 0xfc, !PT ;  /* 0x0000011a09107812 */ /* 0x000fe400078efcff */
[-C--:B0-----:R-:W-:Y:S02]  /*1c080*/  IADD3 R14, P4, PT, R19, R2.reuse, RZ ;  /* 0x00000002130e7210 */ /* 0x081fe40007f9e0ff */
[----:B------:R-:W-:Y:S02]  /*1c090*/  PRMT R21, R38, 0x7773, RZ ;  /* 0x0000777326157816 */ /* 0x000fe400000000ff */
[----:B------:R-:W-:Y:S02]  /*1c0a0*/  PRMT R17, R39, 0x7770, RZ ;  /* 0x0000777027117816 */ /* 0x000fe400000000ff */
[----:B------:R-:W-:Y:S01]  /*1c0b0*/  LEA.HI.X.SX32 R15, R19, R3, 0x1, P4 ;  /* 0x00000003130f7211 */ /* 0x000fe200020f0eff */
[----:B------:R-:W-:Y:S01]  /*1c0c0*/  IMAD R19, R0, 0x2, R19 ;  /* 0x0000000200137824 */ /* 0x000fe200078e0213 */
[----:B------:R-:W-:Y:S01]  /*1c0d0*/  ISETP.LT.AND P5, PT, R16, UR6, !P0 ;  /* 0x0000000610007c0c */ /* 0x000fe2000c7a1270 */
[----:B------:R0:W-:Y:S01]  /*1c0e0*/  @P3 STG.E.U8 desc[UR20][R12.64], R21 ;  /* 0x000000150c003986 */ /* 0x0001e2000c101114 */
[----:B------:R-:W-:Y:S01]  /*1c0f0*/  LOP3.LUT R16, R9, 0x11e, RZ, 0xfc, !PT ;  /* 0x0000011e09107812 */ /* 0x000fe200078efcff */
[----:B------:R-:W4:Y:S01]  /*1c100*/  LDCU UR6, c[0x0][0x39c] ;  /* 0x00007380ff0677ac */ /* 0x000f220008000800 */
[----:B--2---:R-:W-:Y:S01]  /*1c110*/  PRMT R23, R39, 0x7771, RZ ;  /* 0x0000777127177816 */ /* 0x004fe200000000ff */
        /* <DEDUP_REMOVED lines=9> */
[CC--:B0-----:R-:W-:Y:S01]  /*1c1b0*/  IADD3 R12, P5, PT, R19.reuse, R2.reuse, RZ ;  /* 0x00000002130c7210 */ /* 0x0c1fe20007fbe0ff */
[----:B--2---:R-:W-:Y:S01]  /*1c1c0*/  IMAD R15, R0, 0x2, R19 ;  /* 0x00000002000f7824 */ /* 0x004fe200078e0213 */
[----:B---3--:R-:W-:Y:S01]  /*1c1d0*/  ISETP.LT.AND P4, PT, R16, UR4, !P0 ;  /* 0x0000000410007c0c */ /* 0x008fe2000c781270 */
[----:B------:R-:W0:Y:S01]  /*1c1e0*/  LDCU UR4, c[0x0][0x39c] ;  /* 0x00007380ff0477ac */ /* 0x000e220008000800 */
[----:B------:R-:W-:Y:S01]  /*1c1f0*/  LEA.HI.X.SX32 R13, R19, R3, 0x1, P5 ;  /* 0x00000003130d7211 */ /* 0x000fe200028f0eff */
[----:B------:R-:W-:Y:S01]  /*1c200*/  IMAD R17, R0, 0x2, R15 ;  /* 0x0000000200117824 */ /* 0x000fe200078e020f */
[----:B------:R-:W-:-:S02]  /*1c210*/  IADD3 R14, P5, PT, R15, R2, RZ ;  /* 0x000000020f0e7210 */ /* 0x000fc40007fbe0ff */
[----:B------:R-:W-:Y:S01]  /*1c220*/  LOP3.LUT R16, R9, 0x124, RZ, 0xfc, !PT ;  /* 0x0000012409107812 */ /* 0x000fe200078efcff */
[----:B------:R-:W-:Y:S01]  /*1c230*/  IMAD R19, R0, 0x2, R17 ;  /* 0x0000000200137824 */ /* 0x000fe200078e0211 */
[----:B------:R-:W-:Y:S02]  /*1c240*/  LEA.HI.X.SX32 R15, R15, R3, 0x1, P5 ;  /* 0x000000030f0f7211 */ /* 0x000fe400028f0eff */
[----:B-1----:R-:W-:Y:S01]  /*1c250*/  ISETP.LT.AND P5, PT, R16, UR5, !P0 ;  /* 0x0000000510007c0c */ /* 0x002fe2000c7a1270 */
[----:B------:R-:W1:Y:S01]  /*1c260*/  LDCU UR5, c[0x0][0x39c] ;  /* 0x00007380ff0577ac */ /* 0x000e620008000800 */
[C---:B------:R-:W-:Y:S02]  /*1c270*/  PRMT R21, R39.reuse, 0x7773, RZ ;  /* 0x0000777327157816 */ /* 0x040fe400000000ff */
[----:B------:R-:W-:Y:S02]  /*1c280*/  PRMT R39, R39, 0x7772, RZ ;  /* 0x0000777227277816 */ /* 0x000fe400000000ff */
[----:B----4-:R-:W-:Y:S01]  /*1c290*/  ISETP.LT.AND P2, PT, R18, UR6, !P0 ;  /* 0x0000000612007c0c */ /* 0x010fe2000c741270 */
        /* <DEDUP_REMOVED lines=34> */
[----:B------:R-:W-:Y:S02]  /*1c4c0*/  LOP3.LUT R4, R9, 0x12e, RZ, 0xfc, !PT ;  /* 0x0000012e09047812 */ /* 0x000fe400078efcff */
[CC--:B------:R-:W-:Y:S01]  /*1c4d0*/  IADD3 R12, P6, PT, R17.reuse, R2.reuse, RZ ;  /* 0x00000002110c7210 */ /* 0x0c0fe20007fde0ff */
[----:B------:R3:W-:Y:S01]  /*1c4e0*/  @P3 STG.E.U8 desc[UR20][R10.64], R23 ;  /* 0x000000170a003986 */ /* 0x0007e2000c101114 */
[----:B-1----:R-:W-:Y:S01]  /*1c4f0*/  ISETP.LT.AND P3, PT, R4, UR5, !P0 ;  /* 0x0000000504007c0c */ /* 0x002fe2000c761270 */
[----:B------:R-:W1:Y:S01]  /*1c500*/  LDCU UR5, c[0x0][0x39c] ;  /* 0x00007380ff0577ac */ /* 0x000e620008000800 */
[----:B------:R-:W-:Y:S01]  /*1c510*/  LEA.HI.X.SX32 R13, R17, R3, 0x1, P6 ;  /* 0x00000003110d7211 */ /* 0x000fe200030f0eff */
[----:B------:R-:W-:Y:S01]  /*1c520*/  IMAD R17, R0, 0x2, R19 ;  /* 0x0000000200117824 */ /* 0x000fe200078e0213 */
[----:B----4-:R-:W-:Y:S02]  /*1c530*/  PRMT R21, R5, 0x7770, RZ ;  /* 0x0000777005157816 */ /* 0x010fe400000000ff */
[----:B------:R-:W-:-:S02]  /*1c540*/  IADD3 R14, P6, PT, R19, R2, RZ ;  /* 0x00000002130e7210 */ /* 0x000fc40007fde0ff */
        /* <DEDUP_REMOVED lines=70> */
[----:B----4-:R-:W-:Y:S01]  /*1c9b0*/  PRMT R19, R7, 0x7773, RZ ;  /* 0x0000777307137816 */ /* 0x010fe200000000ff */
[----:B------:R4:W-:Y:S01]  /*1c9c0*/  @P4 STG.E.U8 desc[UR20][R12.64], R21 ;  /* 0x000000150c004986 */ /* 0x0009e2000c101114 */
[----:B------:R-:W-:Y:S01]  /*1c9d0*/  IADD3 R4, P4, PT, R17, R2, RZ ;  /* 0x0000000211047210 */ /* 0x000fe20007f9e0ff */
[----:B-1----:R-:W-:Y:S01]  /*1c9e0*/  IMAD R11, R0, 0x2, R17 ;  /* 0x00000002000b7824 */ /* 0x002fe200078e0211 */
[----:B------:R-:W-:-:S02]  /*1c9f0*/  LOP3.LUT R10, R9, 0x144, RZ, 0xfc, !PT ;  /* 0x00000144090a7812 */ /* 0x000fc400078efcff */
[-C--:B------:R-:W-:Y:S01]  /*1ca00*/  LEA.HI.X.SX32 R5, R17, R3.reuse, 0x1, P4 ;  /* 0x0000000311057211 */ /* 0x080fe200020f0eff */
[C---:B------:R-:W-:Y:S01]  /*1ca10*/  IMAD R15, R0.reuse, 0x2, R11 ;  /* 0x00000002000f7824 */ /* 0x040fe200078e020b */
[----:B------:R-:W-:Y:S02]  /*1ca20*/  IADD3 R6, P4, PT, R11, R2, RZ ;  /* 0x000000020b067210 */ /* 0x000fe40007f9e0ff */
[----:B------:R-:W-:Y:S02]  /*1ca30*/  PRMT R17, R7, 0x7772, RZ ;  /* 0x0000777207117816 */ /* 0x000fe400000000ff */
[----:B------:R-:W-:Y:S01]  /*1ca40*/  LEA.HI.X.SX32 R7, R11, R3, 0x1, P4 ;  /* 0x000000030b077211 */ /* 0x000fe200020f0eff */
[----:B----4-:R-:W-:Y:S01]  /*1ca50*/  IMAD R13, R0, 0x2, R15 ;  /* 0x00000002000d7824 */ /* 0x010fe200078e020f */
[----:B--2---:R-:W-:Y:S01]  /*1ca60*/  ISETP.LT.AND P4, PT, R10, UR5, !P0 ;  /* 0x000000050a007c0c */ /* 0x004fe2000c781270 */
[----:B------:R-:W1:Y:S01]  /*1ca70*/  LDCU UR5, c[0x0][0x39c] ;  /* 0x00007380ff0577ac */ /* 0x000e620008000800 */
[C---:B------:R-:W-:Y:S01]  /*1ca80*/  LOP3.LUT R14, R9.reuse, 0x140, RZ, 0xfc, !PT ;  /* 0x00000140090e7812 */ /* 0x040fe200078efcff */
[----:B------:R2:W-:Y:S01]  /*1ca90*/  @P6 STG.E.U8 desc[UR20][R4.64], R17 ;  /* 0x0000001104006986 */ /* 0x0005e2000c101114 */
[----:B------:R-:W-:-:S02]  /*1caa0*/  LOP3.LUT R12, R9, 0x146, RZ, 0xfc, !PT ;  /* 0x00000146090c7812 */ /* 0x000fc400078efcff */
[----:B---3--:R-:W-:Y:S01]  /*1cab0*/  ISETP.LT.AND P2, PT, R14, UR6, !P0 ;  /* 0x000000060e007c0c */ /* 0x008fe2000c741270 */
[----:B------:R-:W3:Y:S01]  /*1cac0*/  LDCU UR6, c[0x0][0x39c] ;  /* 0x00007380ff0677ac */ /* 0x000ee20008000800 */
[CC--:B------:R-:W-:Y:S01]  /*1cad0*/  IADD3 R10, P6, PT, R15.reuse, R2.reuse, RZ ;  /* 0x000000020f0a7210 */ /* 0x0c0fe20007fde0ff */
[----:B------:R4:W-:Y:S01]  /*1cae0*/  @P3 STG.E.U8 desc[UR20][R6.64], R19 ;  /* 0x0000001306003986 */ /* 0x0009e2000c101114 */
[----:B0-----:R-:W-:Y:S01]  /*1caf0*/  ISETP.LT.AND P3, PT, R12, UR4, !P0 ;  /* 0x000000040c007c0c */ /* 0x001fe2000c761270 */
[----:B------:R-:W0:Y:S01]  /*1cb00*/  LDCU UR4, c[0x0][0x39c] ;  /* 0x00007380ff0477ac */ /* 0x000e220008000800 */
[----:B------:R-:W-:Y:S01]  /*1cb10*/  LEA.HI.X.SX32 R11, R15, R3, 0x1, P6 ;  /* 0x000000030f0b7211 */ /* 0x000fe200030f0eff */
[----:B------:R-:W-:Y:S01]  /*1cb20*/  IMAD R15, R0, 0x2, R13 ;  /* 0x00000002000f7824 */ /* 0x000fe200078e020d */
[----:B------:R-:W-:Y:S02]  /*1cb30*/  PRMT R21, R52, 0x7770, RZ ;  /* 0x0000777034157816 */ /* 0x000fe400000000ff */
[----:B--2---:R-:W-:-:S02]  /*1cb40*/  IADD3 R4, P6, PT, R13, R2, RZ ;  /* 0x000000020d047210 */ /* 0x004fc40007fde0ff */
        /* <DEDUP_REMOVED lines=12> */
[----:B------:R-:W-:Y:S02]  /*1cc10*/  PRMT R17, R52, 0x7772, RZ ;  /* 0x0000777234117816 */ /* 0x000fe400000000ff */
[----:B---3--:R-:W-:Y:S01]  /*1cc20*/  ISETP.LT.AND P5, PT, R12, UR6, !P0 ;  /* 0x000000060c007c0c */ /* 0x008fe2000c7a1270 */
[----:B------:R-:W3:Y:S01]  /*1cc30*/  LDCU UR6, c[0x0][0x39c] ;  /* 0x00007380ff0677ac */ /* 0x000ee20008000800 */
[----:B------:R-:W-:Y:S01]  /*1cc40*/  LOP3.LUT R12, R9, 0x14c, RZ, 0xfc, !PT ;  /* 0x0000014c090c7812 */ /* 0x000fe200078efcff */
[----:B------:R1:W-:Y:S01]  /*1cc50*/  @P4 STG.E.U8 desc[UR20][R6.64], R17 ;  /* 0x0000001106004986 */ /* 0x0003e2000c101114 */
[C---:B--2---:R-:W-:Y:S02]  /*1cc60*/  IADD3 R10, P6, PT, R13.reuse, R2, RZ ;  /* 0x000000020d0a7210 */ /* 0x044fe40007fde0ff */
[----:B0-----:R-:W-:Y:S01]  /*1cc70*/  ISETP.LT.AND P4, PT, R12, UR4, !P0 ;  /* 0x000000040c007c0c */ /* 0x001fe2000c781270 */
[----:B------:R-:W0:Y:S01]  /*1cc80*/  LDCU UR4, c[0x0][0x39c] ;  /* 0x00007380ff0477ac */ /* 0x000e220008000800 */
[----:B------:R-:W-:Y:S01]  /*1cc90*/  LEA.HI.X.SX32 R11, R13, R3, 0x1, P6 ;  /* 0x000000030d0b7211 */ /* 0x000fe200030f0eff */
[----:B------:R-:W-:Y:S01]  /*1cca0*/  IMAD R13, R0, 0x2, R15 ;  /* 0x00000002000d7824 */ /* 0x000fe200078e020f */
[----:B----4-:R-:W-:-:S02]  /*1ccb0*/  PRMT R19, R52, 0x7773, RZ ;  /* 0x0000777334137816 */ /* 0x010fc400000000ff */
[-C--:B------:R-:W-:Y:S02]  /*1ccc0*/  IADD3 R4, P6, PT, R15, R2.reuse, RZ ;  /* 0x000000020f047210 */ /* 0x080fe40007fde0ff */
[----:B------:R-:W-:Y:S01]  /*1ccd0*/  LOP3.LUT R12, R9, 0x14e, RZ, 0xfc, !PT ;  /* 0x0000014e090c7812 */ /* 0x000fe200078efcff */
[----:B------:R2:W-:Y:S01]  /*1cce0*/  @P3 STG.E.U8 desc[UR20][R10.64], R19 ;  /* 0x000000130a003986 */ /* 0x0005e2000c101114 */
[----:B------:R-:W-:Y:S01]  /*1ccf0*/  LEA.HI.X.SX32 R5, R15, R3, 0x1, P6 ;  /* 0x000000030f057211 */ /* 0x000fe200030f0eff */
[----:B------:R-:W-:Y:S01]  /*1cd00*/  IMAD R15, R0, 0x2, R13 ;  /* 0x00000002000f7824 */ /* 0x000fe200078e020d */
[----:B-1----:R-:W-:Y:S02]  /*1cd10*/  PRMT R17, R53, 0x7770, RZ ;  /* 0x0000777035117816 */ /* 0x002fe400000000ff */
[----:B------:R-:W-:Y:S01]  /*1cd20*/  ISETP.LT.AND P3, PT, R12, UR5, !P0 ;  /* 0x000000050c007c0c */ /* 0x000fe2000c761270 */
        /* <DEDUP_REMOVED lines=8> */
[-C--:B--2---:R-:W-:Y:S02]  /*1cdb0*/  IADD3 R10, P6, PT, R15, R2.reuse, RZ ;  /* 0x000000020f0a7210 */ /* 0x084fe40007fde0ff */
[----:B------:R-:W-:Y:S02]  /*1cdc0*/  PRMT R19, R53, 0x7771, RZ ;  /* 0x0000777135137816 */ /* 0x000fe400000000ff */
[----:B------:R-:W-:Y:S02]  /*1cdd0*/  LOP3.LUT R12, R9, 0x152, RZ, 0xfc, !PT ;  /* 0x00000152090c7812 */ /* 0x000fe400078efcff */
[----:B------:R-:W-:Y:S01]  /*1cde0*/  LEA.HI.X.SX32 R11, R15, R3, 0x1, P6 ;  /* 0x000000030f0b7211 */ /* 0x000fe200030f0eff */
[----:B------:R-:W-:Y:S01]  /*1cdf0*/  IMAD R15, R0, 0x2, R13 ;  /* 0x00000002000f7824 */ /* 0x000fe200078e020d */
[----:B----4-:R-:W-:Y:S01]  /*1ce00*/  IADD3 R4, P6, PT, R13, R2, RZ ;  /* 0x000000020d047210 */ /* 0x010fe20007fde0ff */
[----:B------:R2:W-:Y:S01]  /*1ce10*/  @P5 STG.E.U8 desc[UR20][R6.64], R19 ;  /* 0x0000001306005986 */ /* 0x0005e2000c101114 */
[----:B------:R-:W-:-:S02]  /*1ce20*/  PRMT R17, R53, 0x7772, RZ ;  /* 0x0000777235117816 */ /* 0x000fc400000000ff */
[----:B---3--:R-:W-:Y:S01]  /*1ce30*/  ISETP.LT.AND P5, PT, R12, UR6, !P0 ;  /* 0x000000060c007c0c */ /* 0x008fe2000c7a1270 */
[----:B------:R-:W3:Y:S01]  /*1ce40*/  LDCU UR6, c[0x0][0x39c] ;  /* 0x00007380ff0677ac */ /* 0x000ee20008000800 */
        /* <DEDUP_REMOVED lines=12> */
[----:B0-----:R-:W-:Y:S01]  /*1cf10*/  ISETP.LT.AND P3, PT, R12, UR4, !P0 ;  /* 0x000000040c007c0c */ /* 0x001fe2000c761270 */
[----:B------:R-:W0:Y:S01]  /*1cf20*/  LDCU UR4, c[0x0][0x39c] ;  /* 0x00007380ff0477ac */ /* 0x000e220008000800 */
[----:B------:R-:W-:Y:S01]  /*1cf30*/  IMAD R13, R0, 0x2, R15 ;  /* 0x00000002000d7824 */ /* 0x000fe200078e020f */
[----:B------:R1:W-:Y:S01]  /*1cf40*/  @P2 STG.E.U8 desc[UR20][R6.64], R19 ;  /* 0x0000001306002986 */ /* 0x0003e2000c101114 */
[----:B----4-:R-:W-:Y:S02]  /*1cf50*/  IADD3 R10, P2, PT, R15, R2, RZ ;  /* 0x000000020f0a7210 */ /* 0x010fe40007f5e0ff */
[----:B------:R-:W-:-:S02]  /*1cf60*/  LOP3.LUT R12, R9, 0x158, RZ, 0xfc, !PT ;  /* 0x00000158090c7812 */ /* 0x000fc400078efcff */
[-C--:B--2---:R-:W-:Y:S02]  /*1cf70*/  IADD3 R4, P6, PT, R13, R2.reuse, RZ ;  /* 0x000000020d047210 */ /* 0x084fe40007fde0ff */
[-C--:B------:R-:W-:Y:S02]  /*1cf80*/  LEA.HI.X.SX32 R11, R15, R3.reuse, 0x1, P2 ;  /* 0x000000030f0b7211 */ /* 0x080fe400010f0eff */
[----:B------:R-:W-:Y:S02]  /*1cf90*/  PRMT R17, R54, 0x7771, RZ ;  /* 0x0000777136117816 */ /* 0x000fe400000000ff */
[-C--:B------:R-:W-:Y:S01]  /*1cfa0*/  LEA.HI.X.SX32 R5, R13, R3.reuse, 0x1, P6 ;  /* 0x000000030d057211 */ /* 0x080fe200030f0eff */
[----:B------:R-:W-:Y:S01]  /*1cfb0*/  IMAD R13, R0, 0x2, R13 ;  /* 0x00000002000d7824 */ /* 0x000fe200078e020d */
[----:B-1----:R-:W-:Y:S01]  /*1cfc0*/  PRMT R19, R54, 0x7772, RZ ;  /* 0x0000777236137816 */ /* 0x002fe200000000ff */
[----:B------:R1:W-:Y:S01]  /*1cfd0*/  @P5 STG.E.U8 desc[UR20][R10.64], R17 ;  /* 0x000000110a005986 */ /* 0x0003e2000c101114 */
[----:B------:R-:W-:Y:S01]  /*1cfe0*/  ISETP.LT.AND P2, PT, R12, UR5, !P0 ;  /* 0x000000050c007c0c */ /* 0x000fe2000c741270 */
[----:B------:R-:W2:Y:S01]  /*1cff0*/  LDCU UR5, c[0x0][0x39c] ;  /* 0x00007380ff0577ac */ /* 0x000ea20008000800 */
        /* <DEDUP_REMOVED lines=8> */
[-C--:B-1----:R-:W-:Y:S02]  /*1d080*/  IADD3 R10, P4, PT, R15, R2.reuse, RZ ;  /* 0x000000020f0a7210 */ /* 0x082fe40007f9e0ff */
[----:B------:R-:W-:Y:S02]  /*1d090*/  PRMT R17, R54, 0x7773, RZ ;  /* 0x0000777336117816 */ /* 0x000fe400000000ff */
[----:B------:R-:W-:Y:S02]  /*1d0a0*/  PRMT R13, R55, 0x7770, RZ ;  /* 0x00007770370d7816 */ /* 0x000fe400000000ff */
[----:B------:R-:W-:Y:S01]  /*1d0b0*/  LEA.HI.X.SX32 R11, R15, R3, 0x1, P4 ;  /* 0x000000030f0b7211 */ /* 0x000fe200020f0eff */
[----:B------:R-:W-:Y:S01]  /*1d0c0*/  IMAD R15, R0, 0x2, R15 ;  /* 0x00000002000f7824 */ /* 0x000fe200078e020f */
[----:B---3--:R-:W-:Y:S01]  /*1d0d0*/  ISETP.LT.AND P5, PT, R12, UR6, !P0 ;  /* 0x000000060c007c0c */ /* 0x008fe2000c7a1270 */
[----:B------:R1:W-:Y:S01]  /*1d0e0*/  @P3 STG.E.U8 desc[UR20][R6.64], R17 ;  /* 0x0000001106003986 */ /* 0x0003e2000c101114 */
[----:B------:R-:W-:Y:S01]  /*1d0f0*/  LOP3.LUT R12, R9, 0x15e, RZ, 0xfc, !PT ;  /* 0x0000015e090c7812 */ /* 0x000fe200078efcff */
[----:B------:R-:W3:Y:S01]  /*1d100*/  LDCU UR6, c[0x0][0x39c] ;  /* 0x00007380ff0677ac */ /* 0x000ee20008000800 */
[----:B----4-:R-:W-:Y:S01]  /*1d110*/  PRMT R19, R55, 0x7771, RZ ;  /* 0x0000777137137816 */ /* 0x010fe200000000ff */
[----:B------:R4:W-:Y:S01]  /*1d120*/  @P2 STG.E.U8 desc[UR20][R10.64], R13 ;  /* 0x0000000d0a002986 */ /* 0x0009e2000c101114 */
[----:B------:R-:W-:-:S02]  /*1d130*/  IADD3 R4, P2, PT, R15, R2, RZ ;  /* 0x000000020f047210 */ /* 0x000fc40007f5e0ff */
[----:B--2---:R-:W-:Y:S01]  /*1d140*/  ISETP.LT.AND P3, PT, R12, UR5, !P0 ;  /* 0x000000050c007c0c */ /* 0x004fe2000c761270 */
[----:B------:R-:W2:Y:S01]  /*1d150*/  LDCU UR5, c[0x0][0x39c] ;  /* 0x00007380ff0577ac */ /* 0x000ea20008000800 */
[-C--:B------:R-:W-:Y:S01]  /*1d160*/  LEA.HI.X.SX32 R5, R15, R3.reuse, 0x1, P2 ;  /* 0x000000030f057211 */ /* 0x080fe200010f0eff */
[C---:B------:R-:W-:Y:S01]  /*1d170*/  IMAD R15, R0.reuse, 0x2, R15 ;  /* 0x00000002000f7824 */ /* 0x040fe200078e020f */
[C---:B------:R-:W-:Y:S02]  /*1d180*/  LOP3.LUT R12, R9.reuse, 0x162, RZ, 0xfc, !PT ;  /* 0x00000162090c7812 */ /* 0x040fe400078efcff */
[----:B------:R-:W-:Y:S01]  /*1d190*/  LOP3.LUT R14, R9, 0x160, RZ, 0xfc, !PT ;  /* 0x00000160090e7812 */ /* 0x000fe200078efcff */
[----:B------:R2:W-:Y:S01]  /*1d1a0*/  @P5 STG.E.U8 desc[UR20][R4.64], R19 ;  /* 0x0000001304005986 */ /* 0x0005e2000c101114 */
[CC--:B-1----:R-:W-:Y:S01]  /*1d1b0*/  IADD3 R6, P5, PT, R15.reuse, R2.reuse, RZ ;  /* 0x000000020f067210 */ /* 0x0c2fe20007fbe0ff */
[----:B----4-:R-:W-:Y:S01]  /*1d1c0*/  IMAD R11, R0, 0x2, R15 ;  /* 0x00000002000b7824 */ /* 0x010fe200078e020f */
[----:B0-----:R-:W-:Y:S01]  /*1d1d0*/  ISETP.LT.AND P4, PT, R12, UR4, !P0 ;  /* 0x000000040c007c0c */ /* 0x001fe2000c781270 */
[----:B------:R-:W0:Y:S01]  /*1d1e0*/  LDCU UR4, c[0x0][0x39c] ;  /* 0x00007380ff0477ac */ /* 0x000e220008000800 */
[----:B------:R-:W-:Y:S01]  /*1d1f0*/  LEA.HI.X.SX32 R7, R15, R3, 0x1, P5 ;  /* 0x000000030f077211 */ /* 0x000fe200028f0eff */
[----:B------:R-:W-:Y:S01]  /*1d200*/  IMAD R13, R0, 0x2, R11 ;  /* 0x00000002000d7824 */ /* 0x000fe200078e020b */
[----:B------:R-:W-:-:S02]  /*1d210*/  IADD3 R10, P5, PT, R11, R2, RZ ;  /* 0x000000020b0a7210 */ /* 0x000fc40007fbe0ff */
[----:B------:R-:W-:Y:S01]  /*1d220*/  LOP3.LUT R12, R9, 0x164, RZ, 0xfc, !PT ;  /* 0x00000164090c7812 */ /* 0x000fe200078efcff */
[----:B------:R-:W-:Y:S01]  /*1d230*/  IMAD R15, R0, 0x2, R13 ;  /* 0x00000002000f7824 */ /* 0x000fe200078e020d */
[----:B------:R-:W-:Y:S02]  /*1d240*/  LEA.HI.X.SX32 R11, R11, R3, 0x1, P5 ;  /* 0x000000030b0b7211 */ /* 0x000fe400028f0eff */
[----:B--2---:R-:W-:Y:S01]  /*1d250*/  ISETP.LT.AND P5, PT, R12, UR5, !P0 ;  /* 0x000000050c007c0c */ /* 0x004fe2000c7a1270 */
        /* <DEDUP_REMOVED lines=451> */
[C---:B------:R-:W-:Y:S02]  /*1ee90*/  LOP3.LUT R12, R9.reuse, 0x1d2, RZ, 0xfc, !PT ;  /* 0x000001d2090c7812 */ /* 0x040fe400078efcff */
[----:B----4-:R-:W-:Y:S01]  /*1eea0*/  LOP3.LUT R11, R9, 0x1d6, RZ, 0xfc, !PT ;  /* 0x000001d6090b7812 */ /* 0x010fe200078efcff */
[----:B------:R4:W-:Y:S01]  /*1eeb0*/  @P5 STG.E.U8 desc[UR20][R4.64], R33 ;  /* 0x0000002104005986 */ /* 0x0009e2000c101114 */
[-C--:B------:R-:W-:Y:S01]  /*1eec0*/  IADD3 R10, P6, PT, R13, R2.reuse, RZ ;  /* 0x000000020d0a7210 */ /* 0x080fe20007fde0ff */
[----:B--2---:R-:W-:Y:S01]  /*1eed0*/  IMAD R15, R0, 0x2, R13 ;  /* 0x00000002000f7824 */ /* 0x004fe200078e020d */
[----:B---3--:R-:W-:Y:S01]  /*1eee0*/  ISETP.LT.AND P4, PT, R12, UR6, !P0 ;  /* 0x000000060c007c0c */ /* 0x008fe2000c781270 */
[----:B------:R-:W2:Y:S01]  /*1eef0*/  LDCU UR6, c[0x0][0x39c] ;  /* 0x00007380ff0677ac */ /* 0x000ea20008000800 */
[----:B0-----:R-:W-:Y:S02]  /*1ef00*/  ISETP.LT.AND P5, PT, R11, UR4, !P0 ;  /* 0x000000040b007c0c */ /* 0x001fe4000c7a1270 */
[----:B------:R-:W-:Y:S01]  /*1ef10*/  LEA.HI.X.SX32 R11, R13, R3, 0x1, P6 ;  /* 0x000000030d0b7211 */ /* 0x000fe200030f0eff */
[----:B------:R-:W0:Y:S01]  /*1ef20*/  LDCU UR4, c[0x0][0x39c] ;  /* 0x00007380ff0477ac */ /* 0x000e220008000800 */
[----:B------:R-:W-:-:S02]  /*1ef30*/  IADD3 R6, P6, PT, R15, R2, RZ ;  /* 0x000000020f067210 */ /* 0x000fc40007fde0ff */
[----:B------:R-:W-:Y:S02]  /*1ef40*/  PRMT R17, R34, 0x7770, RZ ;  /* 0x0000777022117816 */ /* 0x000fe400000000ff */
[----:B------:R-:W-:Y:S01]  /*1ef50*/  LEA.HI.X.SX32 R7, R15, R3, 0x1, P6 ;  /* 0x000000030f077211 */ /* 0x000fe200030f0eff */
[----:B------:R-:W-:Y:S01]  /*1ef60*/  IMAD R15, R0, 0x2, R15 ;  /* 0x00000002000f7824 */ /* 0x000fe200078e020f */
[----:B------:R-:W-:Y:S01]  /*1ef70*/  LOP3.LUT R12, R9, 0x1d8, RZ, 0xfc, !PT ;  /* 0x000001d8090c7812 */ /* 0x000fe200078efcff */
[----:B------:R3:W-:Y:S01]  /*1ef80*/  @P2 STG.E.U8 desc[UR20][R10.64], R17 ;  /* 0x000000110a002986 */ /* 0x0007e2000c101114 */
[----:B----4-:R-:W-:Y:S02]  /*1ef90*/  PRMT R5, R34, 0x7771, RZ ;  /* 0x0000777122057816 */ /* 0x010fe400000000ff */
[----:B-1----:R-:W-:Y:S01]  /*1efa0*/  ISETP.LT.AND P2, PT, R12, UR5, !P0 ;  /* 0x000000050c007c0c */ /* 0x002fe2000c741270 */
[----:B------:R-:W1:Y:S01]  /*1efb0*/  LDCU UR5, c[0x0][0x39c] ;  /* 0x00007380ff0577ac */ /* 0x000e620008000800 */
[----:B------:R-:W-:Y:S01]  /*1efc0*/  IADD3 R12, P6, PT, R15, R2, RZ ;  /* 0x000000020f0c7210 */ /* 0x000fe20007fde0ff */
[----:B------:R-:W-:Y:S01]  /*1efd0*/  @P4 STG.E.U8 desc[UR20][R6.64], R5 ;  /* 0x0000000506004986 */ /* 0x000fe2000c101114 */
[----:B------:R-:W-:-:S02]  /*1efe0*/  LOP3.LUT R4, R9, 0x1da, RZ, 0xfc, !PT ;  /* 0x000001da09047812 */ /* 0x000fc400078efcff */
[----:B------:R-:W-:Y:S01]  /*1eff0*/  LEA.HI.X.SX32 R13, R15, R3, 0x1, P6 ;  /* 0x000000030f0d7211 */ /* 0x000fe200030f0eff */
[----:B------:R-:W-:Y:S01]  /*1f000*/  IMAD R15, R0, 0x2, R15 ;  /* 0x00000002000f7824 */ /* 0x000fe200078e020f */
[----:B------:R-:W-:Y:S02]  /*1f010*/  PRMT R19, R34, 0x7772, RZ ;  /* 0x0000777222137816 */ /* 0x000fe400000000ff */
[----:B--2---:R-:W-:Y:S01]  /*1f020*/  ISETP.LT.AND P4, PT, R4, UR6, !P0 ;  /* 0x0000000604007c0c */ /* 0x004fe2000c781270 */
[----:B---3--:R-:W-:Y:S01]  /*1f030*/  IMAD R17, R0, 0x2, R15 ;  /* 0x0000000200117824 */ /* 0x008fe200078e020f */
[----:B------:R-:W-:Y:S01]  /*1f040*/  LOP3.LUT R4, R9, 0x1dc, RZ, 0xfc, !PT ;  /* 0x000001dc09047812 */ /* 0x000fe200078efcff */
[----:B------:R2:W-:Y:S01]  /*1f050*/  @P3 STG.E.U8 desc[UR20][R12.64], R19 ;  /* 0x000000130c003986 */ /* 0x0005e2000c101114 */
[----:B------:R-:W-:Y:S01]  /*1f060*/  IADD3 R10, P3, PT, R15, R2, RZ ;  /* 0x000000020f0a7210 */ /* 0x000fe20007f7e0ff */
[----:B------:R-:W3:Y:S01]  /*1f070*/  LDCU UR6, c[0x0][0x39c] ;  /* 0x00007380ff0677ac */ /* 0x000ee20008000800 */
[----:B0-----:R-:W-:-:S02]  /*1f080*/  ISETP.LT.AND P6, PT, R4, UR4, !P0 ;  /* 0x0000000404007c0c */ /* 0x001fc4000c7c1270 */
[----:B------:R0:W4:Y:S01]  /*1f090*/  LDS.128 R4, [R8+UR9+0x1000] ;  /* 0x0010000908047984 */ /* 0x0001220008000c00 */
[-C--:B------:R-:W-:Y:S01]  /*1f0a0*/  LEA.HI.X.SX32 R11, R15, R3.reuse, 0x1, P3 ;  /* 0x000000030f0b7211 */ /* 0x080fe200018f0eff */
[----:B------:R-:W0:Y:S01]  /*1f0b0*/  LDCU UR4, c[0x0][0x39c] ;  /* 0x00007380ff0477ac */ /* 0x000e220008000800 */
[-C--:B------:R-:W-:Y:S02]  /*1f0c0*/  IADD3 R14, P3, PT, R17, R2.reuse, RZ ;  /* 0x00000002110e7210 */ /* 0x080fe40007f7e0ff */
[----:B------:R-:W-:Y:S01]  /*1f0d0*/  PRMT R21, R35, 0x7770, RZ ;  /* 0x0000777023157816 */ /* 0x000fe200000000ff */
[----:B------:R0:W-:Y:S01]  /*1f0e0*/  @P5 STG.E.U8 desc[UR20][R10.64], R23 ;  /* 0x000000170a005986 */ /* 0x0001e2000c101114 */
[----:B------:R-:W-:Y:S01]  /*1f0f0*/  LEA.HI.X.SX32 R15, R17, R3, 0x1, P3 ;  /* 0x00000003110f7211 */ /* 0x000fe200018f0eff */
[----:B------:R-:W-:Y:S01]  /*1f100*/  IMAD R17, R0, 0x2, R17 ;  /* 0x0000000200117824 */ /* 0x000fe200078e0211 */
[----:B------:R-:W-:Y:S02]  /*1f110*/  LOP3.LUT R16, R9, 0x1de, RZ, 0xfc, !PT ;  /* 0x000001de09107812 */ /* 0x000fe400078efcff */
[----:B--2---:R-:W-:Y:S01]  /*1f120*/  PRMT R19, R35, 0x7771, RZ ;  /* 0x0000777123137816 */ /* 0x004fe200000000ff */
[----:B------:R2:W-:Y:S01]  /*1f130*/  @P2 STG.E.U8 desc[UR20][R14.64], R21 ;  /* 0x000000150e002986 */ /* 0x0005e2000c101114 */
[----:B------:R-:W-:-:S02]  /*1f140*/  IADD3 R12, P2, PT, R17, R2, RZ ;  /* 0x00000002110c7210 */ /* 0x000fc40007f5e0ff */
[----:B-1----:R-:W-:Y:S01]  /*1f150*/  ISETP.LT.AND P5, PT, R16, UR5, !P0 ;  /* 0x0000000510007c0c */ /* 0x002fe2000c7a1270 */
[----:B------:R-:W1:Y:S01]  /*1f160*/  LDCU UR5, c[0x0][0x39c] ;  /* 0x00007380ff0577ac */ /* 0x000e620008000800 */
[----:B------:R-:W-:Y:S01]  /*1f170*/  LEA.HI.X.SX32 R13, R17, R3, 0x1, P2 ;  /* 0x00000003110d7211 */ /* 0x000fe200010f0eff */
[C---:B------:R-:W-:Y:S01]  /*1f180*/  IMAD R17, R0.reuse, 0x2, R17 ;  /* 0x0000000200117824 */ /* 0x040fe200078e0211 */
[C---:B------:R-:W-:Y:S02]  /*1f190*/  LOP3.LUT R18, R9.reuse, 0x1e0, RZ, 0xfc, !PT ;  /* 0x000001e009127812 */ /* 0x040fe400078efcff */
[----:B0-----:R-:W-:Y:S01]  /*1f1a0*/  LOP3.LUT R8, R9, 0x1e4, RZ, 0xfc, !PT ;  /* 0x000001e409087812 */ /* 0x001fe200078efcff */
[----:B------:R0:W-:Y:S01]  /*1f1b0*/  @P4 STG.E.U8 desc[UR20][R12.64], R19 ;  /* 0x000000130c004986 */ /* 0x0001e2000c101114 */
[----:B------:R-:W-:Y:S01]  /*1f1c0*/  IADD3 R10, P4, PT, R17, R2, RZ ;  /* 0x00000002110a7210 */ /* 0x000fe20007f9e0ff */
[----:B--2---:R-:W-:Y:S01]  /*1f1d0*/  IMAD R15, R0, 0x2, R17 ;  /* 0x00000002000f7824 */ /* 0x004fe200078e0211 */
[----:B------:R-:W-:Y:S01]  /*1f1e0*/  ISETP.LT.AND P3, PT, R18, UR4, !P0 ;  /* 0x0000000412007c0c */ /* 0x000fe2000c761270 */
[----:B------:R-:W2:Y:S01]  /*1f1f0*/  LDCU UR4, c[0x0][0x39c] ;  /* 0x00007380ff0477ac */ /* 0x000ea20008000800 */
[----:B------:R-:W-:-:S02]  /*1f200*/  PRMT R21, R35, 0x7773, RZ ;  /* 0x0000777323157816 */ /* 0x000fc400000000ff */
[-C--:B------:R-:W-:Y:S01]  /*1f210*/  LEA.HI.X.SX32 R11, R17, R3.reuse, 0x1, P4 ;  /* 0x00000003110b7211 */ /* 0x080fe200020f0eff */
[C---:B------:R-:W-:Y:S01]  /*1f220*/  IMAD R17, R0.reuse, 0x2, R15 ;  /* 0x0000000200117824 */ /* 0x040fe200078e020f */
[----:B------:R-:W-:Y:S02]  /*1f230*/  PRMT R35, R35, 0x7772, RZ ;  /* 0x0000777223237816 */ /* 0x000fe400000000ff */
[-C--:B------:R-:W-:Y:S01]  /*1f240*/  IADD3 R14, P4, PT, R15, R2.reuse, RZ ;  /* 0x000000020f0e7210 */ /* 0x080fe20007f9e0ff */
[----:B0-----:R-:W-:Y:S01]  /*1f250*/  IMAD R19, R0, 0x2, R17 ;  /* 0x0000000200137824 */ /* 0x001fe200078e0211 */
[----:B------:R-:W-:Y:S01]  /*1f260*/  LOP3.LUT R16, R9, 0x1e2, RZ, 0xfc, !PT ;  /* 0x000001e209107812 */ /* 0x000fe200078efcff */
[----:B------:R0:W-:Y:S01]  /*1f270*/  @P6 STG.E.U8 desc[UR20][R10.64], R35 ;  /* 0x000000230a006986 */ /* 0x0001e2000c101114 */
[----:B------:R-:W-:Y:S02]  /*1f280*/  LEA.HI.X.SX32 R15, R15, R3, 0x1, P4 ;  /* 0x000000030f0f7211 */ /* 0x000fe400020f0eff */
[----:B------:R-:W-:-:S02]  /*1f290*/  IADD3 R12, P6, PT, R17, R2, RZ ;  /* 0x00000002110c7210 */ /* 0x000fc40007fde0ff */
[----:B-1----:R-:W-:Y:S01]  /*1f2a0*/  ISETP.LT.AND P4, PT, R8, UR5, !P0 ;  /* 0x0000000508007c0c */ /* 0x002fe2000c781270 */
[----:B------:R-:W1:Y:S01]  /*1f2b0*/  LDCU UR5, c[0x0][0x39c] ;  /* 0x00007380ff0577ac */ /* 0x000e620008000800 */
[----:B---3--:R-:W-:Y:S01]  /*1f2c0*/  ISETP.LT.AND P2, PT, R16, UR6, !P0 ;  /* 0x0000000610007c0c */ /* 0x008fe2000c741270 */
[----:B------:R3:W-:Y:S01]  /*1f2d0*/  @P5 STG.E.U8 desc[UR20][R14.64], R21 ;  /* 0x000000150e005986 */ /* 0x0007e2000c101114 */
[----:B------:R-:W-:Y:S01]  /*1f2e0*/  LEA.HI.X.SX32 R13, R17, R3, 0x1, P6 ;  /* 0x00000003110d7211 */ /* 0x000fe200030f0eff */
[----:B------:R-:W1:Y:S01]  /*1f2f0*/  LDCU UR6, c[0x0][0x39c] ;  /* 0x00007380ff0677ac */ /* 0x000e620008000800 */
[----:B------:R-:W-:Y:S02]  /*1f300*/  LOP3.LUT R8, R9, 0x1e6, RZ, 0xfc, !PT ;  /* 0x000001e609087812 */ /* 0x000fe400078efcff */
[----:B0-----:R-:W-:Y:S02]  /*1f310*/  IADD3 R10, P6, PT, R19, R2, RZ ;  /* 0x00000002130a7210 */ /* 0x001fe40007fde0ff */
[----:B----4-:R-:W-:-:S02]  /*1f320*/  PRMT R17, R4, 0x7770, RZ ;  /* 0x0000777004117816 */ /* 0x010fc400000000ff */
[----:B------:R-:W-:Y:S01]  /*1f330*/  LEA.HI.X.SX32 R11, R19, R3, 0x1, P6 ;  /* 0x00000003130b7211 */ /* 0x000fe200030f0eff */
[----:B------:R-:W-:Y:S01]  /*1f340*/  IMAD R19, R0, 0x2, R19 ;  /* 0x0000000200137824 */ /* 0x000fe200078e0213 */
[----:B--2---:R-:W-:Y:S01]  /*1f350*/  ISETP.LT.AND P5, PT, R8, UR4, !P0 ;  /* 0x0000000408007c0c */ /* 0x004fe2000c7a1270 */
[----:B------:R-:W0:Y:S01]  /*1f360*/  LDCU UR4, c[0x0][0x39c] ;  /* 0x00007380ff0477ac */ /* 0x000e220008000800 */
[C---:B------:R-:W-:Y:S01]  /*1f370*/  PRMT R23, R4.reuse, 0x7771, RZ ;  /* 0x0000777104177816 */ /* 0x040fe200000000ff */
[----:B------:R2:W-:Y:S01]  /*1f380*/  @P3 STG.E.U8 desc[UR20][R12.64], R17 ;  /* 0x000000110c003986 */ /* 0x0005e2000c101114 */
[----:B------:R-:W-:Y:S02]  /*1f390*/  LOP3.LUT R8, R9, 0x1e8, RZ, 0xfc, !PT ;  /* 0x000001e809087812 */ /* 0x000fe400078efcff */
[----:B---3--:R-:W-:Y:S01]  /*1f3a0*/  PRMT R21, R4, 0x7772, RZ ;  /* 0x0000777204157816 */ /* 0x008fe200000000ff */
[----:B------:R3:W-:Y:S01]  /*1f3b0*/  @P2 STG.E.U8 desc[UR20][R10.64], R23 ;  /* 0x000000170a002986 */ /* 0x0007e2000c101114 */
[----:B------:R-:W-:-:S02]  /*1f3c0*/  IADD3 R14, P2, PT, R19, R2, RZ ;  /* 0x00000002130e7210 */ /* 0x000fc40007f5e0ff */
[----:B-1----:R-:W-:Y:S01]  /*1f3d0*/  ISETP.LT.AND P3, PT, R8, UR5, !P0 ;  /* 0x0000000508007c0c */ /* 0x002fe2000c761270 */
[----:B------:R-:W1:Y:S01]  /*1f3e0*/  LDCU UR5, c[0x0][0x39c] ;  /* 0x00007380ff0577ac */ /* 0x000e620008000800 */
[----:B------:R-:W-:Y:S02]  /*1f3f0*/  LEA.HI.X.SX32 R15, R19, R3, 0x1, P2 ;  /* 0x00000003130f7211 */ /* 0x000fe400010f0eff */
[----:B------:R-:W-:Y:S01]  /*1f400*/  LOP3.LUT R8, R9, 0x1ea, RZ, 0xfc, !PT ;  /* 0x000001ea09087812 */ /* 0x000fe200078efcff */
[----:B--2---:R-:W-:Y:S01]  /*1f410*/  IMAD R17, R0, 0x2, R19 ;  /* 0x0000000200117824 */ /* 0x004fe200078e0213 */
[----:B------:R-:W-:Y:S01]  /*1f420*/  PRMT R25, R5, 0x7772, RZ ;  /* 0x0000777205197816 */ /* 0x000fe200000000ff */
[----:B------:R2:W-:Y:S01]  /*1f430*/  @P4 STG.E.U8 desc[UR20][R14.64], R21 ;  /* 0x000000150e004986 */ /* 0x0005e2000c101114 */
[----:B------:R-:W-:Y:S02]  /*1f440*/  LOP3.LUT R18, R9, 0x1fa, RZ, 0xfc, !PT ;  /* 0x000001fa09127812 */ /* 0x000fe400078efcff */
[----:B------:R-:W-:-:S02]  /*1f450*/  IADD3 R12, P6, PT, R17, R2, RZ ;  /* 0x00000002110c7210 */ /* 0x000fc40007fde0ff */
[----:B---3--:R-:W-:Y:S02]  /*1f460*/  PRMT R23, R4, 0x7773, RZ ;  /* 0x0000777304177816 */ /* 0x008fe400000000ff */
[----:B------:R-:W-:Y:S01]  /*1f470*/  LEA.HI.X.SX32 R13, R17, R3, 0x1, P6 ;  /* 0x00000003110d7211 */ /* 0x000fe200030f0eff */
[----:B------:R-:W-:Y:S01]  /*1f480*/  IMAD R17, R0, 0x2, R17 ;  /* 0x0000000200117824 */ /* 0x000fe200078e0211 */
[----:B0-----:R-:W-:Y:S01]  /*1f490*/  ISETP.LT.AND P2, PT, R8, UR4, !P0 ;  /* 0x0000000408007c0c */ /* 0x001fe2000c741270 */
[----:B------:R-:W0:Y:S01]  /*1f4a0*/  LDCU UR4, c[0x0][0x39c] ;  /* 0x00007380ff0477ac */ /* 0x000e220008000800 */
[----:B------:R-:W-:Y:S01]  /*1f4b0*/  LOP3.LUT R4, R9, 0x1ee, RZ, 0xfc, !PT ;  /* 0x000001ee09047812 */ /* 0x000fe200078efcff */
[----:B------:R3:W-:Y:S01]  /*1f4c0*/  @P5 STG.E.U8 desc[UR20][R12.64], R23 ;  /* 0x000000170c005986 */ /* 0x0007e2000c101114 */
[----:B------:R-:W-:Y:S01]  /*1f4d0*/  IADD3 R10, P5, PT, R17, R2, RZ ;  /* 0x00000002110a7210 */ /* 0x000fe20007fbe0ff */
[----:B------:R-:W-:Y:S01]  /*1f4e0*/  IMAD R19, R0, 0x2, R17 ;  /* 0x0000000200137824 */ /* 0x000fe200078e0211 */
[----:B------:R-:W-:-:S02]  /*1f4f0*/  LOP3.LUT R8, R9, 0x1ec, RZ, 0xfc, !PT ;  /* 0x000001ec09087812 */ /* 0x000fc400078efcff */
[-C--:B------:R-:W-:Y:S02]  /*1f500*/  LEA.HI.X.SX32 R11, R17, R3.reuse, 0x1, P5 ;  /* 0x00000003110b7211 */ /* 0x080fe400028f0eff */
[-C--:B--2---:R-:W-:Y:S02]  /*1f510*/  IADD3 R14, P5, PT, R19, R2.reuse, RZ ;  /* 0x00000002130e7210 */ /* 0x084fe40007fbe0ff */
[C---:B------:R-:W-:Y:S02]  /*1f520*/  PRMT R21, R5.reuse, 0x7770, RZ ;  /* 0x0000777005157816 */ /* 0x040fe400000000ff */
[----:B------:R-:W-:Y:S02]  /*1f530*/  PRMT R17, R5, 0x7771, RZ ;  /* 0x0000777105117816 */ /* 0x000fe400000000ff */
[----:B------:R-:W-:Y:S01]  /*1f540*/  LEA.HI.X.SX32 R15, R19, R3, 0x1, P5 ;  /* 0x00000003130f7211 */ /* 0x000fe200028f0eff */
[----:B------:R-:W-:Y:S01]  /*1f550*/  IMAD R19, R0, 0x2, R19 ;  /* 0x0000000200137824 */ /* 0x000fe200078e0213 */
[----:B-1----:R-:W-:Y:S01]  /*1f560*/  ISETP.LT.AND P6, PT, R4, UR5, !P0 ;  /* 0x0000000504007c0c */ /* 0x002fe2000c7c1270 */
[----:B------:R-:W1:Y:S01]  /*1f570*/  LDCU UR5, c[0x0][0x39c] ;  /* 0x00007380ff0577ac */ /* 0x000e620008000800 */
[----:B------:R-:W-:Y:S01]  /*1f580*/  ISETP.LT.AND P4, PT, R8, UR6, !P0 ;  /* 0x0000000608007c0c */ /* 0x000fe2000c781270 */
[----:B------:R2:W-:Y:S01]  /*1f590*/  @P3 STG.E.U8 desc[UR20][R10.64], R21 ;  /* 0x000000150a003986 */ /* 0x0005e2000c101114 */
[C---:B------:R-:W-:Y:S01]  /*1f5a0*/  LOP3.LUT R4, R9.reuse, 0x1f0, RZ, 0xfc, !PT ;  /* 0x000001f009047812 */ /* 0x040fe200078efcff */
[----:B------:R-:W4:Y:S01]  /*1f5b0*/  LDCU UR6, c[0x0][0x39c] ;  /* 0x00007380ff0677ac */ /* 0x000f220008000800 */
[----:B------:R-:W-:Y:S01]  /*1f5c0*/  LOP3.LUT R8, R9, 0x1f2, RZ, 0xfc, !PT ;  /* 0x000001f209087812 */ /* 0x000fe200078efcff */
[----:B------:R1:W-:Y:S01]  /*1f5d0*/  @P2 STG.E.U8 desc[UR20][R14.64], R17 ;  /* 0x000000110e002986 */ /* 0x0003e2000c101114 */
[----:B---3--:R-:W-:-:S02]  /*1f5e0*/  IADD3 R12, P2, PT, R19, R2, RZ ;  /* 0x00000002130c7210 */ /* 0x008fc40007f5e0ff */
[----:B0-----:R-:W-:Y:S01]  /*1f5f0*/  ISETP.LT.AND P3, PT, R4, UR4, !P0 ;  /* 0x0000000404007c0c */ /* 0x001fe2000c761270 */
[----:B------:R-:W0:Y:S01]  /*1f600*/  LDCU UR4, c[0x0][0x39c] ;  /* 0x00007380ff0477ac */ /* 0x000e220008000800 */
[-C--:B------:R-:W-:Y:S01]  /*1f610*/  LEA.HI.X.SX32 R13, R19, R3.reuse, 0x1, P2 ;  /* 0x00000003130d7211 */ /* 0x080fe200010f0eff */
[C---:B------:R-:W-:Y:S01]  /*1f620*/  IMAD R19, R0.reuse, 0x2, R19 ;  /* 0x0000000200137824 */ /* 0x040fe200078e0213 */
[----:B------:R-:W-:Y:S02]  /*1f630*/  LOP3.LUT R4, R9, 0x1f4, RZ, 0xfc, !PT ;  /* 0x000001f409047812 */ /* 0x000fe400078efcff */
[----:B--2---:R-:W-:Y:S01]  /*1f640*/  PRMT R21, R5, 0x7773, RZ ;  /* 0x0000777305157816 */ /* 0x004fe200000000ff */
[----:B------:R2:W-:Y:S01]  /*1f650*/  @P4 STG.E.U8 desc[UR20][R12.64], R25 ;  /* 0x000000190c004986 */ /* 0x0005e2000c101114 */
[CC--:B------:R-:W-:Y:S01]  /*1f660*/  IADD3 R10, P4, PT, R19.reuse, R2.reuse, RZ ;  /* 0x00000002130a7210 */ /* 0x0c0fe20007f9e0ff */
[----:B-1----:R-:W-:Y:S01]  /*1f670*/  IMAD R15, R0, 0x2, R19 ;  /* 0x00000002000f7824 */ /* 0x002fe200078e0213 */
[----:B------:R-:W-:Y:S01]  /*1f680*/  ISETP.LT.AND P5, PT, R4, UR5, !P0 ;  /* 0x0000000504007c0c */ /* 0x000fe2000c7a1270 */
[----:B------:R-:W1:Y:S01]  /*1f690*/  LDCU UR5, c[0x0][0x39c] ;  /* 0x00007380ff0577ac */ /* 0x000e620008000800 */
[----:B------:R-:W-:Y:S01]  /*1f6a0*/  LEA.HI.X.SX32 R11, R19, R3, 0x1, P4 ;  /* 0x00000003130b7211 */ /* 0x000fe200020f0eff */
[----:B------:R-:W-:Y:S01]  /*1f6b0*/  IMAD R17, R0, 0x2, R15 ;  /* 0x0000000200117824 */ /* 0x000fe200078e020f */
[----:B------:R-:W-:-:S02]  /*1f6c0*/  IADD3 R4, P4, PT, R15, R2, RZ ;  /* 0x000000020f047210 */ /* 0x000fc40007f9e0ff */
[----:B------:R-:W-:Y:S01]  /*1f6d0*/  PRMT R23, R6, 0x7770, RZ ;  /* 0x0000777006177816 */ /* 0x000fe200000000ff */
[----:B------:R3:W-:Y:S01]  /*1f6e0*/  @P6 STG.E.U8 desc[UR20][R10.64], R21 ;  /* 0x000000150a006986 */ /* 0x0007e2000c101114 */
[-C--:B------:R-:W-:Y:S01]  /*1f6f0*/  LEA.HI.X.SX32 R5, R15, R3.reuse, 0x1, P4 ;  /* 0x000000030f057211 */ /* 0x080fe200020f0eff */
[----:B------:R-:W-:Y:S01]  /*1f700*/  IMAD R15, R0, 0x2, R17 ;  /* 0x00000002000f7824 */ /* 0x000fe200078e0211 */
[----:B----4-:R-:W-:Y:S02]  /*1f710*/  ISETP.LT.AND P2, PT, R8, UR6, !P0 ;  /* 0x0000000608007c0c */ /* 0x010fe4000c741270 */
[----:B------:R-:W-:Y:S01]  /*1f720*/  LOP3.LUT R8, R9, 0x1f6, RZ, 0xfc, !PT ;  /* 0x000001f609087812 */ /* 0x000fe200078efcff */
[----:B------:R4:W-:Y:S01]  /*1f730*/  @P3 STG.E.U8 desc[UR20][R4.64], R23 ;  /* 0x0000001704003986 */ /* 0x0009e2000c101114 */
[C---:B--2---:R-:W-:Y:S01]  /*1f740*/  IADD3 R12, P3, PT, R17.reuse, R2, RZ ;  /* 0x00000002110c7210 */ /* 0x044fe20007f7e0ff */
[----:B------:R-:W-:Y:S01]  /*1f750*/  IMAD R19, R0, 0x2, R15 ;  /* 0x0000000200137824 */ /* 0x000fe200078e020f */
[----:B0-----:R-:W-:Y:S01]  /*1f760*/  ISETP.LT.AND P4, PT, R8, UR4, !P0 ;  /* 0x0000000408007c0c */ /* 0x001fe2000c781270 */
[----:B------:R-:W0:Y:S01]  /*1f770*/  LDCU UR4, c[0x0][0x39c] ;  /* 0x00007380ff0477ac */ /* 0x000e220008000800 */
[----:B------:R-:W-:Y:S01]  /*1f780*/  LEA.HI.X.SX32 R13, R17, R3, 0x1, P3 ;  /* 0x00000003110d7211 */ /* 0x000fe200018f0eff */
[----:B------:R-:W-:Y:S01]  /*1f790*/  IMAD R17, R0, 0x2, R19 ;  /* 0x0000000200117824 */ /* 0x000fe200078e0213 */
[----:B------:R-:W-:-:S02]  /*1f7a0*/  LOP3.LUT R8, R9, 0x1f8, RZ, 0xfc, !PT ;  /* 0x000001f809087812 */ /* 0x000fc400078efcff */
[----:B------:R-:W-:Y:S01]  /*1f7b0*/  PRMT R25, R6, 0x7771, RZ ;  /* 0x0000777106197816 */ /* 0x000fe200000000ff */
[----:B---3--:R-:W-:Y:S01]  /*1f7c0*/  IMAD R21, R0, 0x2, R17 ;  /* 0x0000000200157824 */ /* 0x008fe200078e0211 */
[----:B-1----:R-:W-:Y:S01]  /*1f7d0*/  ISETP.LT.AND P3, PT, R8, UR5, !P0 ;  /* 0x0000000508007c0c */ /* 0x002fe2000c761270 */
[----:B------:R-:W1:Y:S01]  /*1f7e0*/  LDCU UR5, c[0x0][0x39c] ;  /* 0x00007380ff0577ac */ /* 0x000e620008000800 */
[-C--:B------:R-:W-:Y:S01]  /*1f7f0*/  IADD3 R10, P6, PT, R19, R2.reuse, RZ ;  /* 0x00000002130a7210 */ /* 0x080fe20007fde0ff */
[----:B------:R2:W-:Y:S01]  /*1f800*/  @P2 STG.E.U8 desc[UR20][R12.64], R25 ;  /* 0x000000190c002986 */ /* 0x0005e2000c101114 */
[-C--:B----4-:R-:W-:Y:S01]  /*1f810*/  IADD3 R4, P2, PT, R15, R2.reuse, RZ ;  /* 0x000000020f047210 */ /* 0x090fe20007f5e0ff */
[C---:B------:R-:W-:Y:S01]  /*1f820*/  IMAD R23, R0.reuse, 0x2, R21 ;  /* 0x0000000200177824 */ /* 0x040fe200078e0215 */
[-C--:B------:R-:W-:Y:S02]  /*1f830*/  LEA.HI.X.SX32 R11, R19, R3.reuse, 0x1, P6 ;  /* 0x00000003130b7211 */ /* 0x080fe400030f0eff */
[----:B------:R-:W-:Y:S01]  /*1f840*/  LEA.HI.X.SX32 R5, R15, R3, 0x1, P2 ;  /* 0x000000030f057211 */ /* 0x000fe200010f0eff */
[----:B------:R-:W-:Y:S01]  /*1f850*/  IMAD R0, R0, 0x2, R23 ;  /* 0x0000000200007824 */ /* 0x000fe200078e0217 */
[----:B------:R-:W-:-:S02]  /*1f860*/  IADD3 R14, P2, PT, R17, R2, RZ ;  /* 0x00000002110e7210 */ /* 0x000fc40007f5e0ff */
[-C--:B------:R-:W-:Y:S02]  /*1f870*/  IADD3 R8, P6, PT, R21, R2.reuse, RZ ;  /* 0x0000000215087210 */ /* 0x080fe40007fde0ff */
[-C--:B------:R-:W-:Y:S02]  /*1f880*/  LEA.HI.X.SX32 R15, R17, R3.reuse, 0x1, P2 ;  /* 0x00000003110f7211 */ /* 0x080fe400010f0eff */
[C---:B--2---:R-:W-:Y:S02]  /*1f890*/  IADD3 R12, P2, PT, R0.reuse, R2, RZ ;  /* 0x00000002000c7210 */ /* 0x044fe40007f5e0ff */
[----:B------:R-:W-:Y:S02]  /*1f8a0*/  LOP3.LUT R16, R9, 0x1fc, RZ, 0xfc, !PT ;  /* 0x000001fc09107812 */ /* 0x000fe400078efcff */
[-C--:B------:R-:W-:Y:S02]  /*1f8b0*/  LEA.HI.X.SX32 R13, R0, R3.reuse, 0x1, P2 ;  /* 0x00000003000d7211 */ /* 0x080fe400010f0eff */
[----:B------:R-:W-:-:S02]  /*1f8c0*/  LEA.HI.X.SX32 R9, R21, R3, 0x1, P6 ;  /* 0x0000000315097211 */ /* 0x000fc400030f0eff */
[----:B0-----:R-:W-:Y:S02]  /*1f8d0*/  ISETP.LT.AND P2, PT, R18, UR4, !P0 ;  /* 0x0000000412007c0c */ /* 0x001fe4000c741270 */
[C---:B------:R-:W-:Y:S02]  /*1f8e0*/  IADD3 R2, P6, PT, R23.reuse, R2, RZ ;  /* 0x0000000217027210 */ /* 0x040fe40007fde0ff */
[----:B-1----:R-:W-:Y:S02]  /*1f8f0*/  ISETP.LT.AND P0, PT, R16, UR5, !P0 ;  /* 0x0000000510007c0c */ /* 0x002fe4000c701270 */
[----:B------:R-:W-:Y:S02]  /*1f900*/  LEA.HI.X.SX32 R3, R23, R3, 0x1, P6 ;  /* 0x0000000317037211 */ /* 0x000fe400030f0eff */
[C---:B------:R-:W-:Y:S02]  /*1f910*/  PRMT R25, R6.reuse, 0x7772, RZ ;  /* 0x0000777206197816 */ /* 0x040fe400000000ff */
[----:B------:R-:W-:-:S02]  /*1f920*/  PRMT R23, R6, 0x7773, RZ ;  /* 0x0000777306177816 */ /* 0x000fc400000000ff */
[C---:B------:R-:W-:Y:S01]  /*1f930*/  PRMT R17, R7.reuse, 0x7773, RZ ;  /* 0x0000777307117816 */ /* 0x040fe200000000ff */
[----:B------:R0:W-:Y:S01]  /*1f940*/  @P5 STG.E.U8 desc[UR20][R4.64], R25 ;  /* 0x0000001904005986 */ /* 0x0001e2000c101114 */
[C---:B------:R-:W-:Y:S02]  /*1f950*/  PRMT R19, R7.reuse, 0x7772, RZ ;  /* 0x0000777207137816 */ /* 0x040fe400000000ff */
[C---:B------:R-:W-:Y:S01]  /*1f960*/  PRMT R21, R7.reuse, 0x7771, RZ ;  /* 0x0000777107157816 */ /* 0x040fe200000000ff */
[----:B------:R0:W-:Y:S01]  /*1f970*/  @P4 STG.E.U8 desc[UR20][R10.64], R23 ;  /* 0x000000170a004986 */ /* 0x0001e2000c101114 */
[----:B------:R-:W-:-:S05]  /*1f980*/  PRMT R7, R7, 0x7770, RZ ;  /* 0x0000777007077816 */ /* 0x000fca00000000ff */
[----:B------:R0:W-:Y:S04]  /*1f990*/  @P3 STG.E.U8 desc[UR20][R14.64], R7 ;  /* 0x000000070e003986 */ /* 0x0001e8000c101114 */
[----:B------:R0:W-:Y:S04]  /*1f9a0*/  @P2 STG.E.U8 desc[UR20][R8.64], R21 ;  /* 0x0000001508002986 */ /* 0x0001e8000c101114 */
[----:B------:R0:W-:Y:S04]  /*1f9b0*/  @P0 STG.E.U8 desc[UR20][R2.64], R19 ;  /* 0x0000001302000986 */ /* 0x0001e8000c101114 */
[----:B------:R0:W-:Y:S01]  /*1f9c0*/  @P1 STG.E.U8 desc[UR20][R12.64], R17 ;  /* 0x000000110c001986 */ /* 0x0001e2000c101114 */
[----:B------:R-:W-:Y:S06]  /*1f9d0*/  BAR.SYNC.DEFER_BLOCKING 0x0 ;  /* 0x0000000000007b1d */ /* 0x000fec0000010000 */
[----:B------:R-:W-:Y:S05]  /*1f9e0*/  BRA.U UP0, `(.L_x_13) ;  /* 0x0000000100a07547 */ /* 0x000fea000b800000 */
[----:B------:R-:W1:Y:S01]  /*1f9f0*/  S2UR UR5, SR_CgaCtaId ;  /* 0x00000000000579c3 */ /* 0x000e620000008800 */
[----:B------:R-:W-:Y:S01]  /*1fa00*/  NOP ;  /* 0x0000000000007918 */ /* 0x000fe20000000000 */
[----:B------:R-:W-:Y:S01]  /*1fa10*/  UMOV UR4, 0x50 ;  /* 0x0000005000047882 */ /* 0x000fe20000000000 */
[----:B------:R-:W-:Y:S02]  /*1fa20*/  IMAD.U32 R0, RZ, RZ, UR8 ;  /* 0x00000008ff007e24 */ /* 0x000fe4000f8e00ff */
[----:B0-----:R-:W-:Y:S02]  /*1fa30*/  IMAD.MOV.U32 R3, RZ, RZ, 0xffff ;  /* 0x0000ffffff037424 */ /* 0x001fe400078e00ff */
[----:B------:R-:W-:Y:S01]  /*1fa40*/  IMAD.MOV.U32 R7, RZ, RZ, 0x1 ;  /* 0x00000001ff077424 */ /* 0x000fe200078e00ff */
[----:B------:R-:W-:-:S04]  /*1fa50*/  LOP3.LUT R0, R0, 0xffff, RZ, 0xc0, !PT ;  /* 0x0000ffff00007812 */ /* 0x000fc800078ec0ff */
[----:B------:R-:W-:-:S05]  /*1fa60*/  SHF.R.U32.HI R0, RZ, 0x5, R0 ;  /* 0x00000005ff007819 */ /* 0x000fca0000011600 */
[----:B------:R-:W-:Y:S01]  /*1fa70*/  VIADD R2, R0, 0x10 ;  /* 0x0000001000027836 */ /* 0x000fe20000000000 */
[----:B------:R-:W-:Y:S01]  /*1fa80*/  SHF.L.U32 R0, R3, R0, RZ ;  /* 0x0000000003007219 */ /* 0x000fe200000006ff */
[----:B-1----:R-:W-:-:S03]  /*1fa90*/  ULEA UR6, UR5, UR4, 0x18 ;  /* 0x0000000405067291 */ /* 0x002fc6000f8ec0ff */
[----:B------:R-:W-:-:S04]  /*1faa0*/  SHF.L.U32 R3, R7, R2, RZ ;  /* 0x0000000207037219 */ /* 0x000fc800000006ff */
[----:B------:R-:W-:Y:S02]  /*1fab0*/  LOP3.LUT R0, R3, R0, RZ, 0xfc, !PT ;  /* 0x0000000003007212 */ /* 0x000fe400078efcff */
[----:B------:R-:W0:Y:S02]  /*1fac0*/  LDS R5, [UR6] ;  /* 0x00000006ff057984 */ /* 0x000e240008000800 */
[C---:B------:R-:W-:Y:S02]  /*1fad0*/  LOP3.LUT R2, R0.reuse, 0xffff, RZ, 0xc0, !PT ;  /* 0x0000ffff00027812 */ /* 0x040fe400078ec0ff */
[----:B0-----:R-:W-:-:S04]  /*1fae0*/  LOP3.LUT R3, R0, 0xffff, R5, 0x80, !PT ;  /* 0x0000ffff00037812 */ /* 0x001fc800078e8005 */
[----:B------:R-:W-:-:S13]  /*1faf0*/  ISETP.NE.AND P0, PT, R3, R2, PT ;  /* 0x000000020300720c */ /* 0x000fda0003f05270 */
[----:B------:R-:W-:Y:S05]  /*1fb00*/  @P0 BRA `(.L_x_14) ;  /* 0x0000000000500947 */ /* 0x000fea0003800000 */
[----:B------:R-:W-:Y:S02]  /*1fb10*/  SHF.R.U32.HI R5, RZ, 0x10, R5 ;  /* 0x00000010ff057819 */ /* 0x000fe40000011605 */
[----:B------:R-:W-:-:S04]  /*1fb20*/  SHF.R.U32.HI R2, RZ, 0x10, R0 ;  /* 0x00000010ff027819 */ /* 0x000fc80000011600 */
[----:B------:R-:W-:-:S04]  /*1fb30*/  LOP3.LUT R5, R5, R2, RZ, 0xc0, !PT ;  /* 0x0000000205057212 */ /* 0x000fc800078ec0ff */
[----:B------:R-:W-:-:S13]  /*1fb40*/  ISETP.NE.AND P0, PT, R5, R2, PT ;  /* 0x000000020500720c */ /* 0x000fda0003f05270 */
[----:B------:R-:W-:Y:S05]  /*1fb50*/  @P0 BRA `(.L_x_15) ;  /* 0x0000000000300947 */ /* 0x000fea0003800000 */
[----:B------:R-:W-:Y:S01]  /*1fb60*/  R2UR UR4, R0 ;  /* 0x00000000000472ca */ /* 0x000fe200000e0000 */
[----:B------:R-:W-:Y:S01]  /*1fb70*/  VOTEU.ANY UR5, UPT, PT ;  /* 0x0000000000057886 */ /* 0x000fe200038e0100 */
[----:B------:R-:W0:Y:S01]  /*1fb80*/  S2R R0, SR_LANEID ;  /* 0x0000000000007919 */ /* 0x000e220000000000 */
[----:B------:R-:W-:-:S10]  /*1fb90*/  UFLO.U32 UR5, UR5 ;  /* 0x00000005000572bd */ /* 0x000fd400080e0000 */
[----:B------:R-:W-:-:S06]  /*1fba0*/  ULOP3.LUT UR4, URZ, UR4, URZ, 0x33, !UPT ;  /* 0x00000004ff047292 */ /* 0x000fcc000f8e33ff */
[----:B------:R-:W-:-:S04]  /*1fbb0*/  IMAD.U32 R2, RZ, RZ, UR4 ;  /* 0x00000004ff027e24 */ /* 0x000fc8000f8e00ff */
[----:B------:R-:W1:Y:S02]  /*1fbc0*/  REDUX UR7, R2 ;  /* 0x00000000020773c4 */ /* 0x000e640000000000 */
[----:B------:R2:W-:Y:S01]  /*1fbd0*/  UTCATOMSWS.AND URZ, UR4 ;  /* 0x0000000400ff79e3 */ /* 0x0005e20008000000 */
[----:B0-----:R-:W-:Y:S01]  /*1fbe0*/  ISETP.EQ.U32.AND P0, PT, R0, UR5, PT ;  /* 0x0000000500007c0c */ /* 0x001fe2000bf02070 */
[----:B-1----:R-:W-:-:S12]  /*1fbf0*/  IMAD.U32 R0, RZ, RZ, UR7 ;  /* 0x00000007ff007e24 */ /* 0x002fd8000f8e00ff */
[----:B------:R2:W-:Y:S01]  /*1fc00*/  @P0 ATOMS.AND RZ, [UR6], R0 ;  /* 0x00000000ffff098c */ /* 0x0005e2000a800006 */
[----:B------:R-:W-:Y:S05]  /*1fc10*/  BRA `(.L_x_13) ;  /* 0x0000000000147947 */ /* 0x000fea0003800000 */
.L_x_15:
[----:B------:R-:W-:-:S07]  /*1fc20*/  MOV R2, 0x1fc40 ;  /* 0x0001fc4000027802 */ /* 0x000fce0000000f00 */
[----:B------:R-:W-:Y:S05]  /*1fc30*/  CALL.REL.NOINC `($__internal_0_$__cuda_sm10x_tcgen05_guardrail_trap_col_being_dealloced_not_returned_by_alloc) ;  /* 0x00000000002c7944 */ /* 0x000fea0003c00000 */
[----:B------:R-:W-:Y:S05]  /*1fc40*/  BRA `(.L_x_13) ;  /* 0x0000000000087947 */ /* 0x000fea0003800000 */
.L_x_14:
[----:B------:R-:W-:-:S07]  /*1fc50*/  MOV R2, 0x1fc70 ;  /* 0x0001fc7000027802 */ /* 0x000fce0000000f00 */
[----:B------:R-:W-:Y:S05]  /*1fc60*/  CALL.REL.NOINC `($__internal_2_$__cuda_sm10x_tcgen05_guardrail_trap_unallocated_columns_being_dealloced) ;  /* 0x0000000000387944 */ /* 0x000fea0003c00000 */
.L_x_13:
[----:B------:R-:W-:Y:S01]  /*1fc70*/  NOP ;  /* 0x0000000000007918 */ /* 0x000fe20000000000 */
[----:B--2---:R-:W-:Y:S05]  /*1fc80*/  EXIT ;  /* 0x000000000000794d */ /* 0x004fea0003800000 */
.L_x_8:
[----:B------:R-:W0:Y:S02]  /*1fc90*/  SYNCS.PHASECHK.TRANS64.TRYWAIT P1, [UR11], R126 ;  /* 0x0000007eff0075a7 */ /* 0x000e24000802110b */
[----:B0-----:R-:W-:Y:S05]  /*1fca0*/  @!P1 BRA `(.L_x_8) ;  /* 0xfffffffc00f89947 */ /* 0x001fea000383ffff */
[----:B------:R-:W-:Y:S05]  /*1fcb0*/  BRA `(.L_x_16) ;  /* 0xffffff0000f07947 */ /* 0x000fea000383ffff */
.L_x_12:
[----:B------:R-:W0:Y:S02]  /*1fcc0*/  SYNCS.PHASECHK.TRANS64.TRYWAIT P0, [UR11], R0 ;  /* 0x00000000ff0075a7 */ /* 0x000e24000800110b */
[----:B0-----:R-:W-:Y:S05]  /*1fcd0*/  @!P0 BRA `(.L_x_12) ;  /* 0xfffffffc00f88947 */ /* 0x001fea000383ffff */
[----:B------:R-:W-:Y:S05]  /*1fce0*/  BRA `(.L_x_11) ;  /* 0xffffff4c001c7947 */ /* 0x000fea000383ffff */
        .weak           $__internal_0_$__cuda_sm10x_tcgen05_guardrail_trap_col_being_dealloced_not_returned_by_alloc
        .type           $__internal_0_$__cuda_sm10x_tcgen05_guardrail_trap_col_being_dealloced_not_returned_by_alloc,@function
        .size           $__internal_0_$__cuda_sm10x_tcgen05_guardrail_trap_col_being_dealloced_not_returned_by_alloc,($__internal_1_$__cuda_sm10x_tcgen05_guardrail_trap_phase_invalid_during_alloc - $__internal_0_$__cuda_sm10x_tcgen05_guardrail_trap_col_being_dealloced_not_returned_by_alloc)
$__internal_0_$__cuda_sm10x_tcgen05_guardrail_trap_col_being_dealloced_not_returned_by_alloc:
[----:B------:R-:W-:Y:S05]  /*1fcf0*/  BPT.TRAP 0x1 ;  /* 0x000000040000795c */ /* 0x000fea0000300000 */
[----:B------:R-:W-:-:S04]  /*1fd00*/  IMAD.MOV.U32 R3, RZ, RZ, 0x0 ;  /* 0x00000000ff037424 */ /* 0x000fc800078e00ff */
[----:B------:R-:W-:Y:S05]  /*1fd10*/  RET.REL.NODEC R2 `(matmul_kernel) ;  /* 0xfffffe0002b87950 */ /* 0x000fea0003c3ffff */
        .weak           $__internal_1_$__cuda_sm10x_tcgen05_guardrail_trap_phase_invalid_during_alloc
        .type           $__internal_1_$__cuda_sm10x_tcgen05_guardrail_trap_phase_invalid_during_alloc,@function
        .size           $__internal_1_$__cuda_sm10x_tcgen05_guardrail_trap_phase_invalid_during_alloc,($__internal_2_$__cuda_sm10x_tcgen05_guardrail_trap_unallocated_columns_being_dealloced - $__internal_1_$__cuda_sm10x_tcgen05_guardrail_trap_phase_invalid_during_alloc)
$__internal_1_$__cuda_sm10x_tcgen05_guardrail_trap_phase_invalid_during_alloc:
[----:B------:R-:W-:Y:S05]  /*1fd20*/  BPT.TRAP 0x1 ;  /* 0x000000040000795c */ /* 0x000fea0000300000 */
[----:B------:R-:W-:-:S04]  /*1fd30*/  IMAD.MOV.U32 R3, RZ, RZ, 0x0 ;  /* 0x00000000ff037424 */ /* 0x000fc800078e00ff */
[----:B------:R-:W-:Y:S05]  /*1fd40*/  RET.REL.NODEC R2 `(matmul_kernel) ;  /* 0xfffffe0002ac7950 */ /* 0x000fea0003c3ffff */
        .weak           $__internal_2_$__cuda_sm10x_tcgen05_guardrail_trap_unallocated_columns_being_dealloced
        .type           $__internal_2_$__cuda_sm10x_tcgen05_guardrail_trap_unallocated_columns_being_dealloced,@function
        .size           $__internal_2_$__cuda_sm10x_tcgen05_guardrail_trap_unallocated_columns_being_dealloced,(.L_x_20 - $__internal_2_$__cuda_sm10x_tcgen05_guardrail_trap_unallocated_columns_being_dealloced)
$__internal_2_$__cuda_sm10x_tcgen05_guardrail_trap_unallocated_columns_being_dealloced:
[----:B------:R-:W-:Y:S05]  /*1fd50*/  BPT.TRAP 0x1 ;  /* 0x000000040000795c */ /* 0x000fea0000300000 */
[----:B------:R-:W-:-:S04]  /*1fd60*/  IMAD.MOV.U32 R3, RZ, RZ, 0x0 ;  /* 0x00000000ff037424 */ /* 0x000fc800078e00ff */
[----:B------:R-:W-:Y:S05]  /*1fd70*/  RET.REL.NODEC R2 `(matmul_kernel) ;  /* 0xfffffe0002a07950 */ /* 0x000fea0003c3ffff */
.L_x_17:
[----:B------:R-:W-:-:S00]  /*1fd80*/  BRA `(.L_x_17) ;  /* 0xfffffffc00fc7947 */ /* 0x000fc0000383ffff */
[----:B------:R-:W-:-:S00]  /*1fd90*/  NOP ;  /* 0x0000000000007918 */ /* 0x000fc00000000000 */
        /* <DEDUP_REMOVED lines=14> */
.L_x_20:


//--------------------- .nv.shared.matmul_kernel  --------------------------
	.section	.nv.shared.matmul_kernel,"aw",@nobits
	.sectionflags	@""
	.align	16
	.zero		1024


//--------------------- .nv.shared.reserved.0     --------------------------
	.section	.nv.shared.reserved.0,"aw",@nobits
	.align	8
	.weak		__nv_reservedSMEM_offset_0_alias
	.size		__nv_reservedSMEM_offset_0_alias, 0, 64
	.other		__nv_reservedSMEM_offset_0_alias,@"STO_CUDA_RESERVED_SHARED STV_DEFAULT"
__nv_reservedSMEM_offset_0_alias:
	.zero		0
.nv.shared.reserved.0:
	.zero		64
	.weak		__nv_reservedSMEM_allocation_phase
	.type		__nv_reservedSMEM_allocation_phase,@object
	.size		__nv_reservedSMEM_allocation_phase,(.L_0 - __nv_reservedSMEM_allocation_phase)
__nv_reservedSMEM_allocation_phase:
	.zero		1
.L_0:
	.zero		7
	.weak		__nv_reservedSMEM_devtool_atexit_pc
	.type		__nv_reservedSMEM_devtool_atexit_pc,@object
	.size		__nv_reservedSMEM_devtool_atexit_pc,(__nv_reservedSMEM_allocation_mask - __nv_reservedSMEM_devtool_atexit_pc)
__nv_reservedSMEM_devtool_atexit_pc:
	.zero		8
	.weak		__nv_reservedSMEM_allocation_mask
	.type		__nv_reservedSMEM_allocation_mask,@object
	.size		__nv_reservedSMEM_allocation_mask,(.L_2 - __nv_reservedSMEM_allocation_mask)
__nv_reservedSMEM_allocation_mask:
	.zero		4
.L_2:


//--------------------- .nv.constant0.matmul_kernel --------------------------
	.section	.nv.constant0.matmul_kernel,"a",@progbits
	.sectionflags	@""
	.align	4
.nv.constant0.matmul_kernel:
	.zero		976


//--------------------- SYMBOLS --------------------------

	.type		.nv.reservedSmem.offset0,@object
	.size		.nv.reservedSmem.offset0,0x4
	.type		.nv.reservedSmem.cap,@object
	.size		.nv.reservedSmem.cap,0x4
